	.target	sm_90a

	.elftype	@"ET_EXEC"


//--------------------- .note.nv.tkinfo           --------------------------
	.section	.note.nv.tkinfo,"",@"SHT_NOTE"
	.sectionflags	@"SHF_NOTE_NV_TKINFO"
	.tkinfo
        /*0018*/ 	.word	0x00000002
        /*0030*/ 	.string	""
        /*0030*/ 	.string	"ptxas"
        /*0030*/ 	.string	"Cuda compilation tools, release 13.0, V13.0.88"
        /*0030*/ 	.string	"Build cuda_13.0.r13.0/compiler.36424714_0"
        /*0030*/ 	.string	"-arch sm_90a -m 64 "



//--------------------- .note.nv.cuinfo           --------------------------
	.section	.note.nv.cuinfo,"",@"SHT_NOTE"
	.sectionflags	@"SHF_NOTE_NV_CUINFO"
        /*0018*/ 	.short	0x0002
        /*001a*/ 	.short	0x005a
        /*001c*/ 	.short	0x0082
	.zero		2


//--------------------- .nv.info                  --------------------------
	.section	.nv.info,"",@"SHT_CUDA_INFO"
	.align	4


	//----- nvinfo : EIATTR_REGCOUNT
	.align		4
        /*0000*/ 	.byte	0x04, 0x2f
        /*0002*/ 	.short	(.L_12 - .L_11)
	.align		4
.L_11:
        /*0004*/ 	.word	index@(_ZN7cutlass13device_kernelINS_4gemm6kernel13GemmUniversalIN4cute5tupleIJiiiiEEENS1_10collective13CollectiveMmaINS1_40MainloopSm90TmaGmmaWarpSpecializedSparseILi2ENS5_IJNS4_1CILi2EEENSA_ILi1EEESC_EEENS1_35KernelTmaWarpSpecializedCooperativeEEENS5_IJNSA_ILi256EEESG_NSA_ILi128EEEEEENS_10bfloat16_tENS5_IJNS4_6LayoutINS5_IJiNS5_IJSB_iEEEiEEENS5_IJlNS5_IJSC_SB_EEElEEEEENSK_INS5_IJNS5_IJNS5_IJNSA_ILi8EEESB_NSA_ILi4EEEEEEiEEENS5_IJNS5_IJNSA_ILi16EEESB_SR_EEEiEEEiEEENS5_IJNS5_IJNS5_IJSH_SU_NSA_ILi2048EEEEEENSA_ILi8192EEEEEENS5_IJNS5_IJSC_NSA_ILi1024EEENSA_ILi32EEEEEElEEElEEEEEEEESJ_NS5_IJlSC_lEEENS4_8TiledMMAINS4_8MMA_AtomIJNS4_4SM904GMMA6SPARSE29GMMA_64x256x32_F32BF16BF16_SSILNS1D_5MajorE0ELS1G_0ELNS1D_7ScaleInE1ELS1H_1ELNS1D_9SparseSelE0EEEEEENSK_ISD_NS5_IJSC_NSA_ILi0EEES1L_EEEEENS5_IJNS4_10UnderscoreES1O_S1O_EEEEENS4_13SM90_TMA_LOADENS4_14ComposedLayoutINS4_7SwizzleILi3ELi4ELi3EEENS4_25smem_sparse_ptr_flag_bitsILi2ELi16EEENSK_INS5_IJNS5_IJSC_SQ_EEENS5_IJSB_NSA_ILi64EEEEEEEEENS5_IJNS5_IJS1L_SH_EEESN_EEEEEEEvNS4_8identityENS4_23SM90_TMA_LOAD_MULTICASTENS1S_IS1U_NS4_18smem_ptr_flag_bitsILi16EEENSK_INS5_IJSQ_S1Y_EEENS5_IJS1Y_SC_EEEEEEEvS25_EENS_8epilogue10collective6detail29Sm90TmaWarpSpecializedAdapterINS2F_15DefaultEpilogueIfNS5_IJSC_llEEES2J_NS2E_6thread17LinearCombinationIfLi1EffLNS2K_9ScaleType4KindE0ELNS_15FloatRoundStyleE2EfEENS1_15EpilogueDefaultEEEEEvvEEEEvNT_6ParamsE)
        /*0008*/ 	.word	0x000000a8


	//----- nvinfo : EIATTR_FRAME_SIZE
	.align		4
.L_12:
        /*000c*/ 	.byte	0x04, 0x11
        /*000e*/ 	.short	(.L_14 - .L_13)
	.align		4
.L_13:
        /*0010*/ 	.word	index@(_ZN7cutlass13device_kernelINS_4gemm6kernel13GemmUniversalIN4cute5tupleIJiiiiEEENS1_10collective13CollectiveMmaINS1_40MainloopSm90TmaGmmaWarpSpecializedSparseILi2ENS5_IJNS4_1CILi2EEENSA_ILi1EEESC_EEENS1_35KernelTmaWarpSpecializedCooperativeEEENS5_IJNSA_ILi256EEESG_NSA_ILi128EEEEEENS_10bfloat16_tENS5_IJNS4_6LayoutINS5_IJiNS5_IJSB_iEEEiEEENS5_IJlNS5_IJSC_SB_EEElEEEEENSK_INS5_IJNS5_IJNS5_IJNSA_ILi8EEESB_NSA_ILi4EEEEEEiEEENS5_IJNS5_IJNSA_ILi16EEESB_SR_EEEiEEEiEEENS5_IJNS5_IJNS5_IJSH_SU_NSA_ILi2048EEEEEENSA_ILi8192EEEEEENS5_IJNS5_IJSC_NSA_ILi1024EEENSA_ILi32EEEEEElEEElEEEEEEEESJ_NS5_IJlSC_lEEENS4_8TiledMMAINS4_8MMA_AtomIJNS4_4SM904GMMA6SPARSE29GMMA_64x256x32_F32BF16BF16_SSILNS1D_5MajorE0ELS1G_0ELNS1D_7ScaleInE1ELS1H_1ELNS1D_9SparseSelE0EEEEEENSK_ISD_NS5_IJSC_NSA_ILi0EEES1L_EEEEENS5_IJNS4_10UnderscoreES1O_S1O_EEEEENS4_13SM90_TMA_LOADENS4_14ComposedLayoutINS4_7SwizzleILi3ELi4ELi3EEENS4_25smem_sparse_ptr_flag_bitsILi2ELi16EEENSK_INS5_IJNS5_IJSC_SQ_EEENS5_IJSB_NSA_ILi64EEEEEEEEENS5_IJNS5_IJS1L_SH_EEESN_EEEEEEEvNS4_8identityENS4_23SM90_TMA_LOAD_MULTICASTENS1S_IS1U_NS4_18smem_ptr_flag_bitsILi16EEENSK_INS5_IJSQ_S1Y_EEENS5_IJS1Y_SC_EEEEEEEvS25_EENS_8epilogue10collective6detail29Sm90TmaWarpSpecializedAdapterINS2F_15DefaultEpilogueIfNS5_IJSC_llEEES2J_NS2E_6thread17LinearCombinationIfLi1EffLNS2K_9ScaleType4KindE0ELNS_15FloatRoundStyleE2EfEENS1_15EpilogueDefaultEEEEEvvEEEEvNT_6ParamsE)
        /*0014*/ 	.word	0x00000a68


	//----- nvinfo : EIATTR_MIN_STACK_SIZE
	.align		4
.L_14:
        /*0018*/ 	.byte	0x04, 0x12
        /*001a*/ 	.short	(.L_16 - .L_15)
	.align		4
.L_15:
        /*001c*/ 	.word	index@(_ZN7cutlass13device_kernelINS_4gemm6kernel13GemmUniversalIN4cute5tupleIJiiiiEEENS1_10collective13CollectiveMmaINS1_40MainloopSm90TmaGmmaWarpSpecializedSparseILi2ENS5_IJNS4_1CILi2EEENSA_ILi1EEESC_EEENS1_35KernelTmaWarpSpecializedCooperativeEEENS5_IJNSA_ILi256EEESG_NSA_ILi128EEEEEENS_10bfloat16_tENS5_IJNS4_6LayoutINS5_IJiNS5_IJSB_iEEEiEEENS5_IJlNS5_IJSC_SB_EEElEEEEENSK_INS5_IJNS5_IJNS5_IJNSA_ILi8EEESB_NSA_ILi4EEEEEEiEEENS5_IJNS5_IJNSA_ILi16EEESB_SR_EEEiEEEiEEENS5_IJNS5_IJNS5_IJSH_SU_NSA_ILi2048EEEEEENSA_ILi8192EEEEEENS5_IJNS5_IJSC_NSA_ILi1024EEENSA_ILi32EEEEEElEEElEEEEEEEESJ_NS5_IJlSC_lEEENS4_8TiledMMAINS4_8MMA_AtomIJNS4_4SM904GMMA6SPARSE29GMMA_64x256x32_F32BF16BF16_SSILNS1D_5MajorE0ELS1G_0ELNS1D_7ScaleInE1ELS1H_1ELNS1D_9SparseSelE0EEEEEENSK_ISD_NS5_IJSC_NSA_ILi0EEES1L_EEEEENS5_IJNS4_10UnderscoreES1O_S1O_EEEEENS4_13SM90_TMA_LOADENS4_14ComposedLayoutINS4_7SwizzleILi3ELi4ELi3EEENS4_25smem_sparse_ptr_flag_bitsILi2ELi16EEENSK_INS5_IJNS5_IJSC_SQ_EEENS5_IJSB_NSA_ILi64EEEEEEEEENS5_IJNS5_IJS1L_SH_EEESN_EEEEEEEvNS4_8identityENS4_23SM90_TMA_LOAD_MULTICASTENS1S_IS1U_NS4_18smem_ptr_flag_bitsILi16EEENSK_INS5_IJSQ_S1Y_EEENS5_IJS1Y_SC_EEEEEEEvS25_EENS_8epilogue10collective6detail29Sm90TmaWarpSpecializedAdapterINS2F_15DefaultEpilogueIfNS5_IJSC_llEEES2J_NS2E_6thread17LinearCombinationIfLi1EffLNS2K_9ScaleType4KindE0ELNS_15FloatRoundStyleE2EfEENS1_15EpilogueDefaultEEEEEvvEEEEvNT_6ParamsE)
        /*0020*/ 	.word	0x00000a68
.L_16:


//--------------------- .nv.compat                --------------------------
	.section	.nv.compat,"",@"SHT_CUDA_COMPAT_INFO"
	.align	4
        /*0000*/ 	.byte	0x02, 0x09, 0x01, 0x00, 0x02, 0x02, 0x04, 0x00, 0x02, 0x05, 0x05, 0x00, 0x03, 0x07, 0x01, 0x01
        /*0010*/ 	.byte	0x02, 0x03, 0x01, 0x00, 0x02, 0x06, 0x01, 0x00, 0x04, 0x0b, 0x08, 0x00, 0x00, 0x00, 0x00, 0x00
        /*0020*/ 	.byte	0x00, 0x00, 0x00, 0x00


//--------------------- .nv.info._ZN7cutlass13device_kernelINS_4gemm6kernel13GemmUniversalIN4cute5tupleIJiiiiEEENS1_10collective13CollectiveMmaINS1_40MainloopSm90TmaGmmaWarpSpecializedSparseILi2ENS5_IJNS4_1CILi2EEENSA_ILi1EEESC_EEENS1_35KernelTmaWarpSpecializedCooperativeEEENS5_IJNSA_ILi256EEESG_NSA_ILi128EEEEEENS_10bfloat16_tENS5_IJNS4_6LayoutINS5_IJiNS5_IJSB_iEEEiEEENS5_IJlNS5_IJSC_SB_EEElEEEEENSK_INS5_IJNS5_IJNS5_IJNSA_ILi8EEESB_NSA_ILi4EEEEEEiEEENS5_IJNS5_IJNSA_ILi16EEESB_SR_EEEiEEEiEEENS5_IJNS5_IJNS5_IJSH_SU_NSA_ILi2048EEEEEENSA_ILi8192EEEEEENS5_IJNS5_IJSC_NSA_ILi1024EEENSA_ILi32EEEEEElEEElEEEEEEEESJ_NS5_IJlSC_lEEENS4_8TiledMMAINS4_8MMA_AtomIJNS4_4SM904GMMA6SPARSE29GMMA_64x256x32_F32BF16BF16_SSILNS1D_5MajorE0ELS1G_0ELNS1D_7ScaleInE1ELS1H_1ELNS1D_9SparseSelE0EEEEEENSK_ISD_NS5_IJSC_NSA_ILi0EEES1L_EEEEENS5_IJNS4_10UnderscoreES1O_S1O_EEEEENS4_13SM90_TMA_LOADENS4_14ComposedLayoutINS4_7SwizzleILi3ELi4ELi3EEENS4_25smem_sparse_ptr_flag_bitsILi2ELi16EEENSK_INS5_IJNS5_IJSC_SQ_EEENS5_IJSB_NSA_ILi64EEEEEEEEENS5_IJNS5_IJS1L_SH_EEESN_EEEEEEEvNS4_8identityENS4_23SM90_TMA_LOAD_MULTICASTENS1S_IS1U_NS4_18smem_ptr_flag_bitsILi16EEENSK_INS5_IJSQ_S1Y_EEENS5_IJS1Y_SC_EEEEEEEvS25_EENS_8epilogue10collective6detail29Sm90TmaWarpSpecializedAdapterINS2F_15DefaultEpilogueIfNS5_IJSC_llEEES2J_NS2E_6thread17LinearCombinationIfLi1EffLNS2K_9ScaleType4KindE0ELNS_15FloatRoundStyleE2EfEENS1_15EpilogueDefaultEEEEEvvEEEEvNT_6ParamsE --------------------------
	.section	.nv.info._ZN7cutlass13device_kernelINS_4gemm6kernel13GemmUniversalIN4cute5tupleIJiiiiEEENS1_10collective13CollectiveMmaINS1_40MainloopSm90TmaGmmaWarpSpecializedSparseILi2ENS5_IJNS4_1CILi2EEENSA_ILi1EEESC_EEENS1_35KernelTmaWarpSpecializedCooperativeEEENS5_IJNSA_ILi256EEESG_NSA_ILi128EEEEEENS_10bfloat16_tENS5_IJNS4_6LayoutINS5_IJiNS5_IJSB_iEEEiEEENS5_IJlNS5_IJSC_SB_EEElEEEEENSK_INS5_IJNS5_IJNS5_IJNSA_ILi8EEESB_NSA_ILi4EEEEEEiEEENS5_IJNS5_IJNSA_ILi16EEESB_SR_EEEiEEEiEEENS5_IJNS5_IJNS5_IJSH_SU_NSA_ILi2048EEEEEENSA_ILi8192EEEEEENS5_IJNS5_IJSC_NSA_ILi1024EEENSA_ILi32EEEEEElEEElEEEEEEEESJ_NS5_IJlSC_lEEENS4_8TiledMMAINS4_8MMA_AtomIJNS4_4SM904GMMA6SPARSE29GMMA_64x256x32_F32BF16BF16_SSILNS1D_5MajorE0ELS1G_0ELNS1D_7ScaleInE1ELS1H_1ELNS1D_9SparseSelE0EEEEEENSK_ISD_NS5_IJSC_NSA_ILi0EEES1L_EEEEENS5_IJNS4_10UnderscoreES1O_S1O_EEEEENS4_13SM90_TMA_LOADENS4_14ComposedLayoutINS4_7SwizzleILi3ELi4ELi3EEENS4_25smem_sparse_ptr_flag_bitsILi2ELi16EEENSK_INS5_IJNS5_IJSC_SQ_EEENS5_IJSB_NSA_ILi64EEEEEEEEENS5_IJNS5_IJS1L_SH_EEESN_EEEEEEEvNS4_8identityENS4_23SM90_TMA_LOAD_MULTICASTENS1S_IS1U_NS4_18smem_ptr_flag_bitsILi16EEENSK_INS5_IJSQ_S1Y_EEENS5_IJS1Y_SC_EEEEEEEvS25_EENS_8epilogue10collective6detail29Sm90TmaWarpSpecializedAdapterINS2F_15DefaultEpilogueIfNS5_IJSC_llEEES2J_NS2E_6thread17LinearCombinationIfLi1EffLNS2K_9ScaleType4KindE0ELNS_15FloatRoundStyleE2EfEENS1_15EpilogueDefaultEEEEEvvEEEEvNT_6ParamsE,"",@"SHT_CUDA_INFO"
	.sectionflags	@""
	.align	4


	//----- nvinfo : EIATTR_CUDA_API_VERSION
	.align		4
        /*0000*/ 	.byte	0x04, 0x37
        /*0002*/ 	.short	(.L_18 - .L_17)
.L_17:
        /*0004*/ 	.word	0x00000082


	//----- nvinfo : EIATTR_KPARAM_INFO
	.align		4
.L_18:
        /*0008*/ 	.byte	0x04, 0x17
        /*000a*/ 	.short	(.L_20 - .L_19)
.L_19:
        /*000c*/ 	.word	0x00000000
        /*0010*/ 	.short	0x0000
        /*0012*/ 	.short	0x0070
        /*0014*/ 	.byte	0x00, 0xf0, 0x01, 0x14


	//----- nvinfo : EIATTR_SPARSE_MMA_MASK
	.align		4
.L_20:
        /*0018*/ 	.byte	0x03, 0x50
        /*001a*/ 	.short	0x0002


	//----- nvinfo : EIATTR_MAXREG_COUNT
	.align		4
        /*001c*/ 	.byte	0x03, 0x1b
        /*001e*/ 	.short	0x00a8


	//----- nvinfo : EIATTR_NUM_BARRIERS
	.align		4
        /*0020*/ 	.byte	0x02, 0x4c
        /*0022*/ 	.byte	0x01
	.zero		1


	//----- nvinfo : EIATTR_ANNOTATIONS
	.align		4
        /*0024*/ 	.byte	0x04, 0x55
        /*0026*/ 	.short	(.L_22 - .L_21)


	//   ....[0]....
.L_21:
        /*0028*/ 	.word	0x00000001
        /*002c*/ 	.byte	0xf0, 0x07, 0x00, 0x00, 0x01, 0x00, 0x00, 0x00, 0xb0, 0x09, 0x00, 0x00, 0x01, 0x00, 0x00, 0x00
        /* <DEDUP_REMOVED lines=650> */
        /*28dc*/ 	.byte	0xa0, 0xb9, 0x01, 0x00


	//----- nvinfo : EIATTR_MERCURY_ISA_VERSION
	.align		4
.L_22:
        /*28e0*/ 	.byte	0x03, 0x5f
        /*28e2*/ 	.short	0x0101


	//----- nvinfo : EIATTR_INT_WARP_WIDE_INSTR_OFFSETS
	.align		4
        /*28e4*/ 	.byte	0x04, 0x31
        /*28e6*/ 	.short	(.L_24 - .L_23)


	//   ....[0]....
.L_23:
        /*28e8*/ 	.word	0x00000580


	//   ....[1]....
        /*28ec*/ 	.word	0x00000590


	//   ....[2]....
        /*28f0*/ 	.word	0x000006f0


	//----- nvinfo : EIATTR_COOP_GROUP_MASK_REGIDS
	.align		4
.L_24:
        /*28f4*/ 	.byte	0x04, 0x29
        /*28f6*/ 	.short	(.L_26 - .L_25)


	//   ....[0]....
.L_25:
        /*28f8*/ 	.word	0xffffffff


	//   ....[1]....
        /*28fc*/ 	.word	0xffffffff


	//   ....[2]....
        /*2900*/ 	.word	0xffffffff


	//   ....[3]....
        /*2904*/ 	.word	0xffffffff


	//   ....[4]....
        /*2908*/ 	.word	0xffffffff


	//   ....[5]....
        /*290c*/ 	.word	0xffffffff


	//----- nvinfo : EIATTR_COOP_GROUP_INSTR_OFFSETS
	.align		4
.L_26:
        /*2910*/ 	.byte	0x04, 0x28
        /*2912*/ 	.short	(.L_28 - .L_27)


	//   ....[0]....
.L_27:
        /*2914*/ 	.word	0x00000070


	//   ....[1]....
        /*2918*/ 	.word	0x00000080


	//   ....[2]....
        /*291c*/ 	.word	0x000001d0


	//   ....[3]....
        /*2920*/ 	.word	0x000003b0


	//   ....[4]....
        /*2924*/ 	.word	0x00000830


	//   ....[5]....
        /*2928*/ 	.word	0x00001f70


	//----- nvinfo : EIATTR_REG_RECONFIG
	.align		4
.L_28:
        /*292c*/ 	.byte	0x01, 0x54
	.zero		2


	//----- nvinfo : EIATTR_MBARRIER_INSTR_OFFSETS
	.align		4
        /*2930*/ 	.byte	0x04, 0x39
        /*2932*/ 	.short	(.L_30 - .L_29)


	//   ....[0]....
.L_29:
        /*2934*/ 	.word	0x00000350
        /*2938*/ 	.word	0x000000ff
        /*293c*/ 	.word	0x00000000
        /*2940*/ 	.short	0x0100
        /*2942*/ 	.byte	0x07
	.zero		1


	//   ....[1]....
        /*2944*/ 	.word	0x00000360
        /*2948*/ 	.word	0x000000ff
        /*294c*/ 	.word	0x00000010
        /*2950*/ 	.short	0x0100
        /*2952*/ 	.byte	0x07
	.zero		1


	//   ....[2]....
        /*2954*/ 	.word	0x00000370
        /*2958*/ 	.word	0x000000ff
        /*295c*/ 	.word	0x00000008
        /*2960*/ 	.short	0x0100
        /*2962*/ 	.byte	0x07
	.zero		1


	//   ....[3]....
        /*2964*/ 	.word	0x00000380
        /*2968*/ 	.word	0x000000ff
        /*296c*/ 	.word	0x00000018
        /*2970*/ 	.short	0x0100
        /*2972*/ 	.byte	0x07
	.zero		1


	//   ....[4]....
        /*2974*/ 	.word	0x00000740
        /*2978*/ 	.word	0x000000ff
        /*297c*/ 	.word	0x00000030
        /*2980*/ 	.short	0x0100
        /*2982*/ 	.byte	0x0b
	.zero		1


	//   ....[5]....
        /*2984*/ 	.word	0x00000780
        /*2988*/ 	.word	0x000000ff
        /*298c*/ 	.word	0x00000038
        /*2990*/ 	.short	0x0100
        /*2992*/ 	.byte	0x0b
	.zero		1


	//   ....[6]....
        /*2994*/ 	.word	0x00002190
        /*2998*/ 	.word	0x000000ff
        /*299c*/ 	.word	0x00000000
        /*29a0*/ 	.short	0x010a
        /*29a2*/ 	.byte	0x08
	.zero		1


	//   ....[7]....
        /*29a4*/ 	.word	0x000021d0
        /*29a8*/ 	.word	0x000000ff
        /*29ac*/ 	.word	0x00000000
        /*29b0*/ 	.short	0x010a
        /*29b2*/ 	.byte	0x08
	.zero		1


	//   ....[8]....
        /*29b4*/ 	.word	0x00007540
        /*29b8*/ 	.word	0x00000000
        /*29bc*/ 	.word	0x00000000
        /*29c0*/ 	.short	0x0101
        /*29c2*/ 	.byte	0x3f
	.zero		1


	//   ....[9]....
        /*29c4*/ 	.word	0x0001b3d0
        /*29c8*/ 	.word	0x00000011
        /*29cc*/ 	.word	0x00000010
        /*29d0*/ 	.short	0x010a
        /*29d2*/ 	.byte	0x3f
	.zero		1


	//   ....[10]....
        /*29d4*/ 	.word	0x0001b910
        /*29d8*/ 	.word	0x00000002
        /*29dc*/ 	.word	0x00000038
        /*29e0*/ 	.short	0x0101
        /*29e2*/ 	.byte	0x3f
	.zero		1


	//   ....[11]....
        /*29e4*/ 	.word	0x0001c050
        /*29e8*/ 	.word	0x00000005
        /*29ec*/ 	.word	0x00000000
        /*29f0*/ 	.short	0x010a
        /*29f2*/ 	.byte	0x3f
	.zero		1


	//   ....[12]....
        /*29f4*/ 	.word	0x0001c0e0
        /*29f8*/ 	.word	0x00000003
        /*29fc*/ 	.word	0x00000000
        /*2a00*/ 	.short	0x010a
        /*2a02*/ 	.byte	0x3f
	.zero		1


	//   ....[13]....
        /*2a04*/ 	.word	0x0001c150
        /*2a08*/ 	.word	0x00000003
        /*2a0c*/ 	.word	0x00000000
        /*2a10*/ 	.short	0x010a
        /*2a12*/ 	.byte	0x3f
	.zero		1


	//   ....[14]....
        /*2a14*/ 	.word	0x0001c220
        /*2a18*/ 	.word	0x00000011
        /*2a1c*/ 	.word	0x00000010
        /*2a20*/ 	.short	0x010a
        /*2a22*/ 	.byte	0x3f
	.zero		1


	//   ....[15]....
        /*2a24*/ 	.word	0x0001c2f0
        /*2a28*/ 	.word	0x00000005
        /*2a2c*/ 	.word	0x00000000
        /*2a30*/ 	.short	0x010a
        /*2a32*/ 	.byte	0x3f
	.zero		1


	//----- nvinfo : EIATTR_NUM_MBARRIERS
	.align		4
.L_30:
        /*2a34*/ 	.byte	0x03, 0x38
        /*2a36*/ 	.short	0x0006


	//----- nvinfo : EIATTR_EXIT_INSTR_OFFSETS
	.align		4
        /*2a38*/ 	.byte	0x04, 0x1c
        /*2a3a*/ 	.short	(.L_32 - .L_31)


	//   ....[0]....
.L_31:
        /*2a3c*/ 	.word	0x00000a50


	//   ....[1]....
        /*2a40*/ 	.word	0x000012e0


	//   ....[2]....
        /*2a44*/ 	.word	0x0001aa40


	//   ....[3]....
        /*2a48*/ 	.word	0x0001b040


	//   ....[4]....
        /*2a4c*/ 	.word	0x0001c130


	//----- nvinfo : EIATTR_MAX_THREADS
	.align		4
.L_32:
        /*2a50*/ 	.byte	0x04, 0x05
        /*2a52*/ 	.short	(.L_34 - .L_33)
.L_33:
        /*2a54*/ 	.word	0x00000180
        /*2a58*/ 	.word	0x00000001
        /*2a5c*/ 	.word	0x00000001


	//----- nvinfo : EIATTR_CRS_STACK_SIZE
	.align		4
.L_34:
        /*2a60*/ 	.byte	0x04, 0x1e
        /*2a62*/ 	.short	(.L_36 - .L_35)
.L_35:
        /*2a64*/ 	.word	0x00000000


	//----- nvinfo : EIATTR_CBANK_PARAM_SIZE
	.align		4
.L_36:
        /*2a68*/ 	.byte	0x03, 0x19
        /*2a6a*/ 	.short	0x0570


	//----- nvinfo : EIATTR_PARAM_CBANK
	.align		4
        /*2a6c*/ 	.byte	0x04, 0x0a
        /*2a6e*/ 	.short	(.L_38 - .L_37)
	.align		4
.L_37:
        /*2a70*/ 	.word	index@(.nv.constant0._ZN7cutlass13device_kernelINS_4gemm6kernel13GemmUniversalIN4cute5tupleIJiiiiEEENS1_10collective13CollectiveMmaINS1_40MainloopSm90TmaGmmaWarpSpecializedSparseILi2ENS5_IJNS4_1CILi2EEENSA_ILi1EEESC_EEENS1_35KernelTmaWarpSpecializedCooperativeEEENS5_IJNSA_ILi256EEESG_NSA_ILi128EEEEEENS_10bfloat16_tENS5_IJNS4_6LayoutINS5_IJiNS5_IJSB_iEEEiEEENS5_IJlNS5_IJSC_SB_EEElEEEEENSK_INS5_IJNS5_IJNS5_IJNSA_ILi8EEESB_NSA_ILi4EEEEEEiEEENS5_IJNS5_IJNSA_ILi16EEESB_SR_EEEiEEEiEEENS5_IJNS5_IJNS5_IJSH_SU_NSA_ILi2048EEEEEENSA_ILi8192EEEEEENS5_IJNS5_IJSC_NSA_ILi1024EEENSA_ILi32EEEEEElEEElEEEEEEEESJ_NS5_IJlSC_lEEENS4_8TiledMMAINS4_8MMA_AtomIJNS4_4SM904GMMA6SPARSE29GMMA_64x256x32_F32BF16BF16_SSILNS1D_5MajorE0ELS1G_0ELNS1D_7ScaleInE1ELS1H_1ELNS1D_9SparseSelE0EEEEEENSK_ISD_NS5_IJSC_NSA_ILi0EEES1L_EEEEENS5_IJNS4_10UnderscoreES1O_S1O_EEEEENS4_13SM90_TMA_LOADENS4_14ComposedLayoutINS4_7SwizzleILi3ELi4ELi3EEENS4_25smem_sparse_ptr_flag_bitsILi2ELi16EEENSK_INS5_IJNS5_IJSC_SQ_EEENS5_IJSB_NSA_ILi64EEEEEEEEENS5_IJNS5_IJS1L_SH_EEESN_EEEEEEEvNS4_8identityENS4_23SM90_TMA_LOAD_MULTICASTENS1S_IS1U_NS4_18smem_ptr_flag_bitsILi16EEENSK_INS5_IJSQ_S1Y_EEENS5_IJS1Y_SC_EEEEEEEvS25_EENS_8epilogue10collective6detail29Sm90TmaWarpSpecializedAdapterINS2F_15DefaultEpilogueIfNS5_IJSC_llEEES2J_NS2E_6thread17LinearCombinationIfLi1EffLNS2K_9ScaleType4KindE0ELNS_15FloatRoundStyleE2EfEENS1_15EpilogueDefaultEEEEEvvEEEEvNT_6ParamsE)
        /*2a74*/ 	.short	0x0210
        /*2a76*/ 	.short	0x0570


	//----- nvinfo : EIATTR_SW_WAR
	.align		4
.L_38:
        /*2a78*/ 	.byte	0x04, 0x36
        /*2a7a*/ 	.short	(.L_40 - .L_39)
.L_39:
        /*2a7c*/ 	.word	0x00000008
.L_40:


//--------------------- .nv.callgraph             --------------------------
	.section	.nv.callgraph,"",@"SHT_CUDA_CALLGRAPH"
	.align	4
	.sectionentsize	8
	.align		4
        /*0000*/ 	.word	0x00000000
	.align		4
        /*0004*/ 	.word	0xffffffff
	.align		4
        /*0008*/ 	.word	0x00000000
	.align		4
        /*000c*/ 	.word	0xfffffffe
	.align		4
        /*0010*/ 	.word	0x00000000
	.align		4
        /*0014*/ 	.word	0xfffffffd
	.align		4
        /*0018*/ 	.word	0x00000000
	.align		4
        /*001c*/ 	.word	0xfffffffc


//--------------------- .nv.constant4             --------------------------
	.section	.nv.constant4,"a",@progbits
	.align	8
	.align		8
.nv.constant4:
        /*0000*/ 	.dword	_ZN39_INTERNAL_18a40a2c_4_k_cu_e2aef173_30784cuda3std3__45__cpo5beginE
	.align		8
        /*0008*/ 	.dword	_ZN39_INTERNAL_18a40a2c_4_k_cu_e2aef173_30784cuda3std3__45__cpo3endE
	.align		8
        /*0010*/ 	.dword	_ZN39_INTERNAL_18a40a2c_4_k_cu_e2aef173_30784cuda3std3__45__cpo6cbeginE
	.align		8
        /*0018*/ 	.dword	_ZN39_INTERNAL_18a40a2c_4_k_cu_e2aef173_30784cuda3std3__45__cpo4cendE
	.align		8
        /*0020*/ 	.dword	_ZN39_INTERNAL_18a40a2c_4_k_cu_e2aef173_30784cuda3std3__441_GLOBAL__N__18a40a2c_4_k_cu_e2aef173_30786ignoreE
	.align		8
        /*0028*/ 	.dword	_ZN39_INTERNAL_18a40a2c_4_k_cu_e2aef173_30784cuda3std3__419piecewise_constructE
	.align		8
        /*0030*/ 	.dword	_ZN39_INTERNAL_18a40a2c_4_k_cu_e2aef173_30784cuda3std3__48in_placeE
	.align		8
        /*0038*/ 	.dword	_ZN39_INTERNAL_18a40a2c_4_k_cu_e2aef173_30784cuda3std6ranges3__45__cpo4swapE
	.align		8
        /*0040*/ 	.dword	_ZN39_INTERNAL_18a40a2c_4_k_cu_e2aef173_30784cuda3std6ranges3__45__cpo9iter_moveE
	.align		8
        /*0048*/ 	.dword	_ZN39_INTERNAL_18a40a2c_4_k_cu_e2aef173_30784cute7productE
	.align		8
        /*0050*/ 	.dword	_ZN39_INTERNAL_18a40a2c_4_k_cu_e2aef173_30784cute1_E


//--------------------- .text._ZN7cutlass13device_kernelINS_4gemm6kernel13GemmUniversalIN4cute5tupleIJiiiiEEENS1_10collective13CollectiveMmaINS1_40MainloopSm90TmaGmmaWarpSpecializedSparseILi2ENS5_IJNS4_1CILi2EEENSA_ILi1EEESC_EEENS1_35KernelTmaWarpSpecializedCooperativeEEENS5_IJNSA_ILi256EEESG_NSA_ILi128EEEEEENS_10bfloat16_tENS5_IJNS4_6LayoutINS5_IJiNS5_IJSB_iEEEiEEENS5_IJlNS5_IJSC_SB_EEElEEEEENSK_INS5_IJNS5_IJNS5_IJNSA_ILi8EEESB_NSA_ILi4EEEEEEiEEENS5_IJNS5_IJNSA_ILi16EEESB_SR_EEEiEEEiEEENS5_IJNS5_IJNS5_IJSH_SU_NSA_ILi2048EEEEEENSA_ILi8192EEEEEENS5_IJNS5_IJSC_NSA_ILi1024EEENSA_ILi32EEEEEElEEElEEEEEEEESJ_NS5_IJlSC_lEEENS4_8TiledMMAINS4_8MMA_AtomIJNS4_4SM904GMMA6SPARSE29GMMA_64x256x32_F32BF16BF16_SSILNS1D_5MajorE0ELS1G_0ELNS1D_7ScaleInE1ELS1H_1ELNS1D_9SparseSelE0EEEEEENSK_ISD_NS5_IJSC_NSA_ILi0EEES1L_EEEEENS5_IJNS4_10UnderscoreES1O_S1O_EEEEENS4_13SM90_TMA_LOADENS4_14ComposedLayoutINS4_7SwizzleILi3ELi4ELi3EEENS4_25smem_sparse_ptr_flag_bitsILi2ELi16EEENSK_INS5_IJNS5_IJSC_SQ_EEENS5_IJSB_NSA_ILi64EEEEEEEEENS5_IJNS5_IJS1L_SH_EEESN_EEEEEEEvNS4_8identityENS4_23SM90_TMA_LOAD_MULTICASTENS1S_IS1U_NS4_18smem_ptr_flag_bitsILi16EEENSK_INS5_IJSQ_S1Y_EEENS5_IJS1Y_SC_EEEEEEEvS25_EENS_8epilogue10collective6detail29Sm90TmaWarpSpecializedAdapterINS2F_15DefaultEpilogueIfNS5_IJSC_llEEES2J_NS2E_6thread17LinearCombinationIfLi1EffLNS2K_9ScaleType4KindE0ELNS_15FloatRoundStyleE2EfEENS1_15EpilogueDefaultEEEEEvvEEEEvNT_6ParamsE --------------------------
	.section	.text._ZN7cutlass13device_kernelINS_4gemm6kernel13GemmUniversalIN4cute5tupleIJiiiiEEENS1_10collective13CollectiveMmaINS1_40MainloopSm90TmaGmmaWarpSpecializedSparseILi2ENS5_IJNS4_1CILi2EEENSA_ILi1EEESC_EEENS1_35KernelTmaWarpSpecializedCooperativeEEENS5_IJNSA_ILi256EEESG_NSA_ILi128EEEEEENS_10bfloat16_tENS5_IJNS4_6LayoutINS5_IJiNS5_IJSB_iEEEiEEENS5_IJlNS5_IJSC_SB_EEElEEEEENSK_INS5_IJNS5_IJNS5_IJNSA_ILi8EEESB_NSA_ILi4EEEEEEiEEENS5_IJNS5_IJNSA_ILi16EEESB_SR_EEEiEEEiEEENS5_IJNS5_IJNS5_IJSH_SU_NSA_ILi2048EEEEEENSA_ILi8192EEEEEENS5_IJNS5_IJSC_NSA_ILi1024EEENSA_ILi32EEEEEElEEElEEEEEEEESJ_NS5_IJlSC_lEEENS4_8TiledMMAINS4_8MMA_AtomIJNS4_4SM904GMMA6SPARSE29GMMA_64x256x32_F32BF16BF16_SSILNS1D_5MajorE0ELS1G_0ELNS1D_7ScaleInE1ELS1H_1ELNS1D_9SparseSelE0EEEEEENSK_ISD_NS5_IJSC_NSA_ILi0EEES1L_EEEEENS5_IJNS4_10UnderscoreES1O_S1O_EEEEENS4_13SM90_TMA_LOADENS4_14ComposedLayoutINS4_7SwizzleILi3ELi4ELi3EEENS4_25smem_sparse_ptr_flag_bitsILi2ELi16EEENSK_INS5_IJNS5_IJSC_SQ_EEENS5_IJSB_NSA_ILi64EEEEEEEEENS5_IJNS5_IJS1L_SH_EEESN_EEEEEEEvNS4_8identityENS4_23SM90_TMA_LOAD_MULTICASTENS1S_IS1U_NS4_18smem_ptr_flag_bitsILi16EEENSK_INS5_IJSQ_S1Y_EEENS5_IJS1Y_SC_EEEEEEEvS25_EENS_8epilogue10collective6detail29Sm90TmaWarpSpecializedAdapterINS2F_15DefaultEpilogueIfNS5_IJSC_llEEES2J_NS2E_6thread17LinearCombinationIfLi1EffLNS2K_9ScaleType4KindE0ELNS_15FloatRoundStyleE2EfEENS1_15EpilogueDefaultEEEEEvvEEEEvNT_6ParamsE,"ax",@progbits
	.align	128
.text._ZN7cutlass13device_kernelINS_4gemm6kernel13GemmUniversalIN4cute5tupleIJiiiiEEENS1_10collective13CollectiveMmaINS1_40MainloopSm90TmaGmmaWarpSpecializedSparseILi2ENS5_IJNS4_1CILi2EEENSA_ILi1EEESC_EEENS1_35KernelTmaWarpSpecializedCooperativeEEENS5_IJNSA_ILi256EEESG_NSA_ILi128EEEEEENS_10bfloat16_tENS5_IJNS4_6LayoutINS5_IJiNS5_IJSB_iEEEiEEENS5_IJlNS5_IJSC_SB_EEElEEEEENSK_INS5_IJNS5_IJNS5_IJNSA_ILi8EEESB_NSA_ILi4EEEEEEiEEENS5_IJNS5_IJNSA_ILi16EEESB_SR_EEEiEEEiEEENS5_IJNS5_IJNS5_IJSH_SU_NSA_ILi2048EEEEEENSA_ILi8192EEEEEENS5_IJNS5_IJSC_NSA_ILi1024EEENSA_ILi32EEEEEElEEElEEEEEEEESJ_NS5_IJlSC_lEEENS4_8TiledMMAINS4_8MMA_AtomIJNS4_4SM904GMMA6SPARSE29GMMA_64x256x32_F32BF16BF16_SSILNS1D_5MajorE0ELS1G_0ELNS1D_7ScaleInE1ELS1H_1ELNS1D_9SparseSelE0EEEEEENSK_ISD_NS5_IJSC_NSA_ILi0EEES1L_EEEEENS5_IJNS4_10UnderscoreES1O_S1O_EEEEENS4_13SM90_TMA_LOADENS4_14ComposedLayoutINS4_7SwizzleILi3ELi4ELi3EEENS4_25smem_sparse_ptr_flag_bitsILi2ELi16EEENSK_INS5_IJNS5_IJSC_SQ_EEENS5_IJSB_NSA_ILi64EEEEEEEEENS5_IJNS5_IJS1L_SH_EEESN_EEEEEEEvNS4_8identityENS4_23SM90_TMA_LOAD_MULTICASTENS1S_IS1U_NS4_18smem_ptr_flag_bitsILi16EEENSK_INS5_IJSQ_S1Y_EEENS5_IJS1Y_SC_EEEEEEEvS25_EENS_8epilogue10collective6detail29Sm90TmaWarpSpecializedAdapterINS2F_15DefaultEpilogueIfNS5_IJSC_llEEES2J_NS2E_6thread17LinearCombinationIfLi1EffLNS2K_9ScaleType4KindE0ELNS_15FloatRoundStyleE2EfEENS1_15EpilogueDefaultEEEEEvvEEEEvNT_6ParamsE:
        .type           _ZN7cutlass13device_kernelINS_4gemm6kernel13GemmUniversalIN4cute5tupleIJiiiiEEENS1_10collective13CollectiveMmaINS1_40MainloopSm90TmaGmmaWarpSpecializedSparseILi2ENS5_IJNS4_1CILi2EEENSA_ILi1EEESC_EEENS1_35KernelTmaWarpSpecializedCooperativeEEENS5_IJNSA_ILi256EEESG_NSA_ILi128EEEEEENS_10bfloat16_tENS5_IJNS4_6LayoutINS5_IJiNS5_IJSB_iEEEiEEENS5_IJlNS5_IJSC_SB_EEElEEEEENSK_INS5_IJNS5_IJNS5_IJNSA_ILi8EEESB_NSA_ILi4EEEEEEiEEENS5_IJNS5_IJNSA_ILi16EEESB_SR_EEEiEEEiEEENS5_IJNS5_IJNS5_IJSH_SU_NSA_ILi2048EEEEEENSA_ILi8192EEEEEENS5_IJNS5_IJSC_NSA_ILi1024EEENSA_ILi32EEEEEElEEElEEEEEEEESJ_NS5_IJlSC_lEEENS4_8TiledMMAINS4_8MMA_AtomIJNS4_4SM904GMMA6SPARSE29GMMA_64x256x32_F32BF16BF16_SSILNS1D_5MajorE0ELS1G_0ELNS1D_7ScaleInE1ELS1H_1ELNS1D_9SparseSelE0EEEEEENSK_ISD_NS5_IJSC_NSA_ILi0EEES1L_EEEEENS5_IJNS4_10UnderscoreES1O_S1O_EEEEENS4_13SM90_TMA_LOADENS4_14ComposedLayoutINS4_7SwizzleILi3ELi4ELi3EEENS4_25smem_sparse_ptr_flag_bitsILi2ELi16EEENSK_INS5_IJNS5_IJSC_SQ_EEENS5_IJSB_NSA_ILi64EEEEEEEEENS5_IJNS5_IJS1L_SH_EEESN_EEEEEEEvNS4_8identityENS4_23SM90_TMA_LOAD_MULTICASTENS1S_IS1U_NS4_18smem_ptr_flag_bitsILi16EEENSK_INS5_IJSQ_S1Y_EEENS5_IJS1Y_SC_EEEEEEEvS25_EENS_8epilogue10collective6detail29Sm90TmaWarpSpecializedAdapterINS2F_15DefaultEpilogueIfNS5_IJSC_llEEES2J_NS2E_6thread17LinearCombinationIfLi1EffLNS2K_9ScaleType4KindE0ELNS_15FloatRoundStyleE2EfEENS1_15EpilogueDefaultEEEEEvvEEEEvNT_6ParamsE,@function
        .size           _ZN7cutlass13device_kernelINS_4gemm6kernel13GemmUniversalIN4cute5tupleIJiiiiEEENS1_10collective13CollectiveMmaINS1_40MainloopSm90TmaGmmaWarpSpecializedSparseILi2ENS5_IJNS4_1CILi2EEENSA_ILi1EEESC_EEENS1_35KernelTmaWarpSpecializedCooperativeEEENS5_IJNSA_ILi256EEESG_NSA_ILi128EEEEEENS_10bfloat16_tENS5_IJNS4_6LayoutINS5_IJiNS5_IJSB_iEEEiEEENS5_IJlNS5_IJSC_SB_EEElEEEEENSK_INS5_IJNS5_IJNS5_IJNSA_ILi8EEESB_NSA_ILi4EEEEEEiEEENS5_IJNS5_IJNSA_ILi16EEESB_SR_EEEiEEEiEEENS5_IJNS5_IJNS5_IJSH_SU_NSA_ILi2048EEEEEENSA_ILi8192EEEEEENS5_IJNS5_IJSC_NSA_ILi1024EEENSA_ILi32EEEEEElEEElEEEEEEEESJ_NS5_IJlSC_lEEENS4_8TiledMMAINS4_8MMA_AtomIJNS4_4SM904GMMA6SPARSE29GMMA_64x256x32_F32BF16BF16_SSILNS1D_5MajorE0ELS1G_0ELNS1D_7ScaleInE1ELS1H_1ELNS1D_9SparseSelE0EEEEEENSK_ISD_NS5_IJSC_NSA_ILi0EEES1L_EEEEENS5_IJNS4_10UnderscoreES1O_S1O_EEEEENS4_13SM90_TMA_LOADENS4_14ComposedLayoutINS4_7SwizzleILi3ELi4ELi3EEENS4_25smem_sparse_ptr_flag_bitsILi2ELi16EEENSK_INS5_IJNS5_IJSC_SQ_EEENS5_IJSB_NSA_ILi64EEEEEEEEENS5_IJNS5_IJS1L_SH_EEESN_EEEEEEEvNS4_8identityENS4_23SM90_TMA_LOAD_MULTICASTENS1S_IS1U_NS4_18smem_ptr_flag_bitsILi16EEENSK_INS5_IJSQ_S1Y_EEENS5_IJS1Y_SC_EEEEEEEvS25_EENS_8epilogue10collective6detail29Sm90TmaWarpSpecializedAdapterINS2F_15DefaultEpilogueIfNS5_IJSC_llEEES2J_NS2E_6thread17LinearCombinationIfLi1EffLNS2K_9ScaleType4KindE0ELNS_15FloatRoundStyleE2EfEENS1_15EpilogueDefaultEEEEEvvEEEEvNT_6ParamsE,(.L_x_444 - _ZN7cutlass13device_kernelINS_4gemm6kernel13GemmUniversalIN4cute5tupleIJiiiiEEENS1_10collective13CollectiveMmaINS1_40MainloopSm90TmaGmmaWarpSpecializedSparseILi2ENS5_IJNS4_1CILi2EEENSA_ILi1EEESC_EEENS1_35KernelTmaWarpSpecializedCooperativeEEENS5_IJNSA_ILi256EEESG_NSA_ILi128EEEEEENS_10bfloat16_tENS5_IJNS4_6LayoutINS5_IJiNS5_IJSB_iEEEiEEENS5_IJlNS5_IJSC_SB_EEElEEEEENSK_INS5_IJNS5_IJNS5_IJNSA_ILi8EEESB_NSA_ILi4EEEEEEiEEENS5_IJNS5_IJNSA_ILi16EEESB_SR_EEEiEEEiEEENS5_IJNS5_IJNS5_IJSH_SU_NSA_ILi2048EEEEEENSA_ILi8192EEEEEENS5_IJNS5_IJSC_NSA_ILi1024EEENSA_ILi32EEEEEElEEElEEEEEEEESJ_NS5_IJlSC_lEEENS4_8TiledMMAINS4_8MMA_AtomIJNS4_4SM904GMMA6SPARSE29GMMA_64x256x32_F32BF16BF16_SSILNS1D_5MajorE0ELS1G_0ELNS1D_7ScaleInE1ELS1H_1ELNS1D_9SparseSelE0EEEEEENSK_ISD_NS5_IJSC_NSA_ILi0EEES1L_EEEEENS5_IJNS4_10UnderscoreES1O_S1O_EEEEENS4_13SM90_TMA_LOADENS4_14ComposedLayoutINS4_7SwizzleILi3ELi4ELi3EEENS4_25smem_sparse_ptr_flag_bitsILi2ELi16EEENSK_INS5_IJNS5_IJSC_SQ_EEENS5_IJSB_NSA_ILi64EEEEEEEEENS5_IJNS5_IJS1L_SH_EEESN_EEEEEEEvNS4_8identityENS4_23SM90_TMA_LOAD_MULTICASTENS1S_IS1U_NS4_18smem_ptr_flag_bitsILi16EEENSK_INS5_IJSQ_S1Y_EEENS5_IJS1Y_SC_EEEEEEEvS25_EENS_8epilogue10collective6detail29Sm90TmaWarpSpecializedAdapterINS2F_15DefaultEpilogueIfNS5_IJSC_llEEES2J_NS2E_6thread17LinearCombinationIfLi1EffLNS2K_9ScaleType4KindE0ELNS_15FloatRoundStyleE2EfEENS1_15EpilogueDefaultEEEEEvvEEEEvNT_6ParamsE)
        .other          _ZN7cutlass13device_kernelINS_4gemm6kernel13GemmUniversalIN4cute5tupleIJiiiiEEENS1_10collective13CollectiveMmaINS1_40MainloopSm90TmaGmmaWarpSpecializedSparseILi2ENS5_IJNS4_1CILi2EEENSA_ILi1EEESC_EEENS1_35KernelTmaWarpSpecializedCooperativeEEENS5_IJNSA_ILi256EEESG_NSA_ILi128EEEEEENS_10bfloat16_tENS5_IJNS4_6LayoutINS5_IJiNS5_IJSB_iEEEiEEENS5_IJlNS5_IJSC_SB_EEElEEEEENSK_INS5_IJNS5_IJNS5_IJNSA_ILi8EEESB_NSA_ILi4EEEEEEiEEENS5_IJNS5_IJNSA_ILi16EEESB_SR_EEEiEEEiEEENS5_IJNS5_IJNS5_IJSH_SU_NSA_ILi2048EEEEEENSA_ILi8192EEEEEENS5_IJNS5_IJSC_NSA_ILi1024EEENSA_ILi32EEEEEElEEElEEEEEEEESJ_NS5_IJlSC_lEEENS4_8TiledMMAINS4_8MMA_AtomIJNS4_4SM904GMMA6SPARSE29GMMA_64x256x32_F32BF16BF16_SSILNS1D_5MajorE0ELS1G_0ELNS1D_7ScaleInE1ELS1H_1ELNS1D_9SparseSelE0EEEEEENSK_ISD_NS5_IJSC_NSA_ILi0EEES1L_EEEEENS5_IJNS4_10UnderscoreES1O_S1O_EEEEENS4_13SM90_TMA_LOADENS4_14ComposedLayoutINS4_7SwizzleILi3ELi4ELi3EEENS4_25smem_sparse_ptr_flag_bitsILi2ELi16EEENSK_INS5_IJNS5_IJSC_SQ_EEENS5_IJSB_NSA_ILi64EEEEEEEEENS5_IJNS5_IJS1L_SH_EEESN_EEEEEEEvNS4_8identityENS4_23SM90_TMA_LOAD_MULTICASTENS1S_IS1U_NS4_18smem_ptr_flag_bitsILi16EEENSK_INS5_IJSQ_S1Y_EEENS5_IJS1Y_SC_EEEEEEEvS25_EENS_8epilogue10collective6detail29Sm90TmaWarpSpecializedAdapterINS2F_15DefaultEpilogueIfNS5_IJSC_llEEES2J_NS2E_6thread17LinearCombinationIfLi1EffLNS2K_9ScaleType4KindE0ELNS_15FloatRoundStyleE2EfEENS1_15EpilogueDefaultEEEEEvvEEEEvNT_6ParamsE,@"STO_CUDA_ENTRY STV_DEFAULT"
_ZN7cutlass13device_kernelINS_4gemm6kernel13GemmUniversalIN4cute5tupleIJiiiiEEENS1_10collective13CollectiveMmaINS1_40MainloopSm90TmaGmmaWarpSpecializedSparseILi2ENS5_IJNS4_1CILi2EEENSA_ILi1EEESC_EEENS1_35KernelTmaWarpSpecializedCooperativeEEENS5_IJNSA_ILi256EEESG_NSA_ILi128EEEEEENS_10bfloat16_tENS5_IJNS4_6LayoutINS5_IJiNS5_IJSB_iEEEiEEENS5_IJlNS5_IJSC_SB_EEElEEEEENSK_INS5_IJNS5_IJNS5_IJNSA_ILi8EEESB_NSA_ILi4EEEEEEiEEENS5_IJNS5_IJNSA_ILi16EEESB_SR_EEEiEEEiEEENS5_IJNS5_IJNS5_IJSH_SU_NSA_ILi2048EEEEEENSA_ILi8192EEEEEENS5_IJNS5_IJSC_NSA_ILi1024EEENSA_ILi32EEEEEElEEElEEEEEEEESJ_NS5_IJlSC_lEEENS4_8TiledMMAINS4_8MMA_AtomIJNS4_4SM904GMMA6SPARSE29GMMA_64x256x32_F32BF16BF16_SSILNS1D_5MajorE0ELS1G_0ELNS1D_7ScaleInE1ELS1H_1ELNS1D_9SparseSelE0EEEEEENSK_ISD_NS5_IJSC_NSA_ILi0EEES1L_EEEEENS5_IJNS4_10UnderscoreES1O_S1O_EEEEENS4_13SM90_TMA_LOADENS4_14ComposedLayoutINS4_7SwizzleILi3ELi4ELi3EEENS4_25smem_sparse_ptr_flag_bitsILi2ELi16EEENSK_INS5_IJNS5_IJSC_SQ_EEENS5_IJSB_NSA_ILi64EEEEEEEEENS5_IJNS5_IJS1L_SH_EEESN_EEEEEEEvNS4_8identityENS4_23SM90_TMA_LOAD_MULTICASTENS1S_IS1U_NS4_18smem_ptr_flag_bitsILi16EEENSK_INS5_IJSQ_S1Y_EEENS5_IJS1Y_SC_EEEEEEEvS25_EENS_8epilogue10collective6detail29Sm90TmaWarpSpecializedAdapterINS2F_15DefaultEpilogueIfNS5_IJSC_llEEES2J_NS2E_6thread17LinearCombinationIfLi1EffLNS2K_9ScaleType4KindE0ELNS_15FloatRoundStyleE2EfEENS1_15EpilogueDefaultEEEEEvvEEEEvNT_6ParamsE:
[----:B------:R-:W0:Y:S02]  /*0000*/  LDC R1, c[0x0][0x28] ;  /* 0x00000a00ff017b82 */ /* 0x000e240000000800 */
[----:B0-----:R-:W-:Y:S01]  /*0010*/  VIADD R1, R1, 0xfffff598 ;  /* 0xfffff59801017836 */ /* 0x001fe20000000000 */
[----:B------:R-:W0:Y:S01]  /*0020*/  S2R R4, SR_TID.X ;  /* 0x0000000000047919 */ /* 0x000e220000002100 */
[----:B------:R-:W-:Y:S01]  /*0030*/  ELECT P0, URZ, PT ;  /* 0x00000000003f782f */ /* 0x000fe20003800000 */
[----:B------:R-:W-:Y:S01]  /*0040*/  BSSY B0, `(.L_x_0) ;  /* 0x0000018000007945 */ /* 0x000fe20003800000 */
[--C-:B0-----:R-:W-:Y:S02]  /*0050*/  SHF.R.U32.HI R0, RZ, 0x5, R4.reuse ;  /* 0x00000005ff007819 */ /* 0x101fe40000011604 */
[----:B------:R-:W-:-:S03]  /*0060*/  SHF.R.U32.HI R2, RZ, 0x7, R4 ;  /* 0x00000007ff027819 */ /* 0x000fc60000011604 */
[----:B------:R-:W0:Y:S04]  /*0070*/  SHFL.IDX PT, R3, R0, RZ, 0x1f ;  /* 0x00001fff00037589 */ /* 0x000e2800000e0000 */
[----:B------:R-:W1:Y:S01]  /*0080*/  SHFL.IDX PT, R2, R2, RZ, 0x1f ;  /* 0x00001fff02027589 */ /* 0x000e6200000e0000 */
[----:B0-----:R-:W-:Y:S02]  /*0090*/  R2UR UR8, R3 ;  /* 0x00000000030872ca */ /* 0x001fe400000e0000 */
[----:B-1----:R-:W-:-:S11]  /*00a0*/  R2UR UR5, R2 ;  /* 0x00000000020572ca */ /* 0x002fd600000e0000 */
[----:B------:R-:W-:Y:S02]  /*00b0*/  USHF.R.S32.HI UR4, URZ, 0x1f, UR8 ;  /* 0x0000001f3f047899 */ /* 0x000fe40008011408 */
[----:B------:R-:W-:Y:S02]  /*00c0*/  ISETP.NE.OR P0, PT, RZ, UR8, !P0 ;  /* 0x00000008ff007c0c */ /* 0x000fe4000c705670 */
[----:B------:R-:W-:-:S04]  /*00d0*/  ULEA.HI UR4, UR4, UR8, URZ, 0x2 ;  /* 0x0000000804047291 */ /* 0x000fc8000f8f103f */
[----:B------:R-:W-:-:S04]  /*00e0*/  ULOP3.LUT UR4, UR4, 0xfffffffc, URZ, 0xc0, !UPT ;  /* 0xfffffffc04047892 */ /* 0x000fc8000f8ec03f */
[----:B------:R-:W-:-:S03]  /*00f0*/  UIADD3 UR8, UR8, -UR4, URZ ;  /* 0x8000000408087290 */ /* 0x000fc6000fffe03f */
[----:B------:R-:W-:Y:S09]  /*0100*/  @P0 BRA `(.L_x_1) ;  /* 0x00000000002c0947 */ /* 0x000ff20003800000 */
[----:B------:R-:W-:Y:S02]  /*0110*/  ULDC.64 UR6, c[0x0][0x198] ;  /* 0x0000660000067ab9 */ /* 0x000fe40000000a00 */
[----:B------:R-:W-:Y:S02]  /*0120*/  UIADD3 UR10, UP0, UR6, 0xf0, URZ ;  /* 0x000000f0060a7890 */ /* 0x000fe4000ff1e03f */
[----:B------:R-:W-:Y:S02]  /*0130*/  UIADD3 UR12, UP1, UR6, 0x1f0, URZ ;  /* 0x000001f0060c7890 */ /* 0x000fe4000ff3e03f */
[----:B------:R-:W-:Y:S02]  /*0140*/  UIADD3 UR6, UP2, UR6, 0x2f0, URZ ;  /* 0x000002f006067890 */ /* 0x000fe4000ff5e03f */
[----:B------:R-:W-:Y:S02]  /*0150*/  UIADD3.X UR11, URZ, UR7, URZ, UP0, !UPT ;  /* 0x000000073f0b7290 */ /* 0x000fe400087fe43f */
[----:B------:R-:W-:-:S02]  /*0160*/  UIADD3.X UR13, URZ, UR7, URZ, UP1, !UPT ;  /* 0x000000073f0d7290 */ /* 0x000fc40008ffe43f */
[----:B------:R-:W-:-:S05]  /*0170*/  UIADD3.X UR7, URZ, UR7, URZ, UP2, !UPT ;  /* 0x000000073f077290 */ /* 0x000fca00097fe43f */
[----:B------:R0:W-:Y:S02]  /*0180*/  UTMACCTL.PF [UR10] ;  /* 0x000000000a0079b9 */ /* 0x0001e40008040000 */
[----:B------:R0:W-:Y:S02]  /*0190*/  UTMACCTL.PF [UR12] ;  /* 0x000000000c0079b9 */ /* 0x0001e40008040000 */
[----:B------:R0:W-:Y:S02]  /*01a0*/  UTMACCTL.PF [UR6] ;  /* 0x00000000060079b9 */ /* 0x0001e40008040000 */
[----:B0-----:R-:W-:Y:S01]  /*01b0*/  NOP ;  /* 0x0000000000007918 */ /* 0x001fe20000000000 */
.L_x_1:
[----:B------:R-:W-:Y:S05]  /*01c0*/  BSYNC B0 ;  /* 0x0000000000007941 */ /* 0x000fea0003800000 */
.L_x_0:
[----:B------:R-:W0:Y:S01]  /*01d0*/  SHFL.IDX PT, R2, R0, RZ, 0x1f ;  /* 0x00001fff00027589 */ /* 0x000e2200000e0000 */
[----:B------:R-:W-:Y:S01]  /*01e0*/  UISETP.NE.AND UP0, UPT, UR8, 0x3, UPT ;  /* 0x000000030800788c */ /* 0x000fe2000bf05270 */
[----:B------:R-:W-:Y:S01]  /*01f0*/  ISETP.NE.AND P1, PT, RZ, UR5, PT ;  /* 0x00000005ff007c0c */ /* 0x000fe2000bf25270 */
[----:B------:R-:W-:Y:S02]  /*0200*/  UIADD3 UR17, UR5, -0x1, URZ ;  /* 0xffffffff05117890 */ /* 0x000fe4000fffe03f */
[----:B------:R-:W-:Y:S02]  /*0210*/  UISETP.EQ.OR UP0, UPT, UR8, URZ, !UP0 ;  /* 0x0000003f0800728c */ /* 0x000fe4000c702670 */
[----:B------:R-:W-:Y:S02]  /*0220*/  UISETP.GE.U32.AND UP1, UPT, UR17, 0x2, UPT ;  /* 0x000000021100788c */ /* 0x000fe4000bf26070 */
[----:B------:R-:W-:-:S04]  /*0230*/  UISETP.EQ.AND UP0, UPT, UR5, URZ, UP0 ;  /* 0x0000003f0500728c */ /* 0x000fc80008702270 */
[----:B------:R-:W-:-:S04]  /*0240*/  USEL UR6, URZ, 0x1, !UP0 ;  /* 0x000000013f067887 */ /* 0x000fc8000c000000 */
[----:B------:R-:W-:Y:S01]  /*0250*/  USEL UR6, UR6, 0x2, UP1 ;  /* 0x0000000206067887 */ /* 0x000fe20008800000 */
[----:B0-----:R-:W-:-:S13]  /*0260*/  ISETP.NE.AND P0, PT, R2, RZ, PT ;  /* 0x000000ff0200720c */ /* 0x001fda0003f05270 */
[----:B------:R-:W-:Y:S05]  /*0270*/  @P0 BRA `(.L_x_2) ;  /* 0x0000000000480947 */ /* 0x000fea0003800000 */
[----:B------:R-:W0:Y:S01]  /*0280*/  S2UR UR7, SR_CgaCtaId ;  /* 0x00000000000779c3 */ /* 0x000e220000008800 */
[----:B------:R-:W-:Y:S01]  /*0290*/  UMOV UR4, 0x400 ;  /* 0x0000040000047882 */ /* 0x000fe20000000000 */
[----:B------:R-:W-:Y:S01]  /*02a0*/  UMOV UR5, 0x1 ;  /* 0x0000000100057882 */ /* 0x000fe20000000000 */
[----:B------:R-:W-:Y:S01]  /*02b0*/  UMOV UR10, 0x4 ;  /* 0x00000004000a7882 */ /* 0x000fe20000000000 */
[----:B------:R-:W-:Y:S01]  /*02c0*/  ELECT P0, URZ, PT ;  /* 0x00000000003f782f */ /* 0x000fe20003800000 */
[----:B------:R-:W-:-:S04]  /*02d0*/  UIADD3 UR10, -UR10, 0x100000, URZ ;  /* 0x001000000a0a7890 */ /* 0x000fc8000fffe13f */
[----:B------:R-:W-:Y:S02]  /*02e0*/  USHF.L.U32 UR11, UR10, 0xb, URZ ;  /* 0x0000000b0a0b7899 */ /* 0x000fe4000800063f */
[----:B------:R-:W-:Y:S02]  /*02f0*/  USHF.L.U32 UR10, UR10, 0x1, URZ ;  /* 0x000000010a0a7899 */ /* 0x000fe4000800063f */
[----:B0-----:R-:W-:Y:S02]  /*0300*/  ULEA UR7, UR7, UR4, 0x18 ;  /* 0x0000000407077291 */ /* 0x001fe4000f8ec03f */
[----:B------:R-:W-:-:S04]  /*0310*/  UIADD3 UR4, -UR5, 0x100000, URZ ;  /* 0x0010000005047890 */ /* 0x000fc8000fffe13f */
[----:B------:R-:W-:Y:S02]  /*0320*/  USHF.L.U32 UR5, UR4, 0xb, URZ ;  /* 0x0000000b04057899 */ /* 0x000fe4000800063f */
[----:B------:R-:W-:Y:S01]  /*0330*/  USHF.L.U32 UR4, UR4, 0x1, URZ ;  /* 0x0000000104047899 */ /* 0x000fe2000800063f */
[----:B------:R-:W0:Y:S11]  /*0340*/  FENCE.VIEW.ASYNC.S ;  /* 0x00000000000073c6 */ /* 0x000e360000000000 */
[----:B0-----:R0:W1:Y:S01]  /*0350*/  SYNCS.EXCH.64 URZ, [UR7], UR4 ;  /* 0x00000004073f75b2 */ /* 0x0010620008000100 */
[----:B------:R0:W2:Y:S01]  /*0360*/  SYNCS.EXCH.64 URZ, [UR7+0x10], UR10 ;  /* 0x0000100a073f75b2 */ /* 0x0000a20008000100 */
[----:B------:R0:W3:Y:S01]  /*0370*/  SYNCS.EXCH.64 URZ, [UR7+0x8], UR4 ;  /* 0x00000804073f75b2 */ /* 0x0000e20008000100 */
[----:B------:R0:W4:Y:S01]  /*0380*/  SYNCS.EXCH.64 URZ, [UR7+0x18], UR10 ;  /* 0x0000180a073f75b2 */ /* 0x0001220008000100 */
[----:B------:R-:W-:Y:S01]  /*0390*/  NOP ;  /* 0x0000000000007918 */ /* 0x000fe20000000000 */
.L_x_2:
[----:B------:R-:W5:Y:S01]  /*03a0*/  S2UR UR14, SR_CTAID.X ;  /* 0x00000000000e79c3 */ /* 0x000f620000002500 */
[----:B------:R-:W1:Y:S01]  /*03b0*/  SHFL.IDX PT, R0, R0, RZ, 0x1f ;  /* 0x00001fff00007589 */ /* 0x000e6200000e0000 */
[----:B------:R-:W-:Y:S02]  /*03c0*/  SHF.R.S32.HI R3, RZ, 0x1f, R4 ;  /* 0x0000001fff037819 */ /* 0x000fe40000011404 */
[----:B------:R-:W-:Y:S02]  /*03d0*/  ELECT P0, URZ, PT ;  /* 0x00000000003f782f */ /* 0x000fe40003800000 */
[----:B------:R-:W-:Y:S01]  /*03e0*/  SHF.R.S32.HI R7, RZ, 0x1f, R2 ;  /* 0x0000001fff077819 */ /* 0x000fe20000011402 */
[----:B0-----:R-:W-:Y:S01]  /*03f0*/  ULDC UR4, c[0x0][0x150] ;  /* 0x0000540000047ab9 */ /* 0x001fe20000000800 */
[----:B------:R-:W-:Y:S01]  /*0400*/  LEA.HI R3, R3, R4, RZ, 0x7 ;  /* 0x0000000403037211 */ /* 0x000fe200078f38ff */
[----:B------:R-:W-:Y:S01]  /*0410*/  ULDC UR7, c[0x0][0x144] ;  /* 0x0000510000077ab9 */ /* 0x000fe20000000800 */
[----:B------:R-:W0:Y:S01]  /*0420*/  S2UR UR9, SR_CTAID.Y ;  /* 0x00000000000979c3 */ /* 0x000e220000002600 */
[----:B------:R-:W-:Y:S01]  /*0430*/  LEA.HI R7, R7, R2, RZ, 0x2 ;  /* 0x0000000207077211 */ /* 0x000fe200078f10ff */
[----:B------:R-:W-:Y:S01]  /*0440*/  UMOV UR5, 0x20 ;  /* 0x0000002000057882 */ /* 0x000fe20000000000 */
[----:B------:R-:W-:Y:S01]  /*0450*/  LOP3.LUT R3, R3, 0xffffff80, RZ, 0xc0, !PT ;  /* 0xffffff8003037812 */ /* 0x000fe200078ec0ff */
[----:B------:R-:W-:Y:S01]  /*0460*/  NOP ;  /* 0x0000000000007918 */ /* 0x000fe20000000000 */
[----:B------:R-:W-:Y:S01]  /*0470*/  LOP3.LUT R7, R7, 0x3ffffffc, RZ, 0xc0, !PT ;  /* 0x3ffffffc07077812 */ /* 0x000fe200078ec0ff */
[----:B------:R-:W-:Y:S01]  /*0480*/  NOP ;  /* 0x0000000000007918 */ /* 0x000fe20000000000 */
[----:B------:R-:W-:Y:S01]  /*0490*/  MOV R161, 0x1 ;  /* 0x0000000100a17802 */ /* 0x000fe20000000f00 */
[----:B------:R-:W-:Y:S01]  /*04a0*/  IMAD.IADD R3, R4, 0x1, -R3 ;  /* 0x0000000104037824 */ /* 0x000fe200078e0a03 */
[----:B------:R-:W-:-:S04]  /*04b0*/  IADD3 R2, R2, -R7, RZ ;  /* 0x8000000702027210 */ /* 0x000fc80007ffe0ff */
[----:B------:R-:W-:Y:S02]  /*04c0*/  SHF.R.S32.HI R4, RZ, 0x1f, R3 ;  /* 0x0000001fff047819 */ /* 0x000fe40000011403 */
[----:B-----5:R-:W-:Y:S02]  /*04d0*/  I2FP.F32.U32 R5, UR14 ;  /* 0x0000000e00057c45 */ /* 0x020fe40008201000 */
[----:B-1----:R-:W-:Y:S02]  /*04e0*/  ISETP.NE.OR P0, PT, R0, RZ, !P0 ;  /* 0x000000ff0000720c */ /* 0x002fe40004705670 */
[----:B------:R-:W-:Y:S01]  /*04f0*/  LEA.HI R4, R4, R3, RZ, 0x3 ;  /* 0x0000000304047211 */ /* 0x000fe200078f18ff */
[----:B------:R-:W-:Y:S01]  /*0500*/  FMUL R6, R5, UR4 ;  /* 0x0000000405067c20 */ /* 0x000fe20008400000 */
[----:B------:R-:W-:Y:S02]  /*0510*/  ULDC UR4, c[0x0][0x154] ;  /* 0x0000550000047ab9 */ /* 0x000fe40000000800 */
[----:B------:R-:W-:-:S02]  /*0520*/  SHF.R.S32.HI R0, RZ, 0x3, R4 ;  /* 0x00000003ff007819 */ /* 0x000fc40000011404 */
[----:B------:R-:W-:Y:S01]  /*0530*/  SHF.R.S32.HI R5, RZ, 0x1f, R4 ;  /* 0x0000001fff057819 */ /* 0x000fe20000011404 */
[----:B------:R-:W1:Y:S01]  /*0540*/  F2I.U32.TRUNC.NTZ R6, R6 ;  /* 0x0000000600067305 */ /* 0x000e62000020f000 */
[----:B0-----:R-:W-:Y:S01]  /*0550*/  I2FP.F32.U32 R8, UR9 ;  /* 0x0000000900087c45 */ /* 0x001fe20008201000 */
[----:B------:R-:W0:Y:S01]  /*0560*/  LDC R4, c[0x0][0x140] ;  /* 0x00005000ff047b82 */ /* 0x000e220000000800 */
[----:B------:R-:W-:Y:S01]  /*0570*/  LEA.HI R5, R5, R0, RZ, 0x2 ;  /* 0x0000000005057211 */ /* 0x000fe200078f10ff */
[----:B------:R-:W-:Y:S01]  /*0580*/  VOTEU.ALL UP0, P0 ;  /* 0x00000000003f7886 */ /* 0x000fe20000000000 */
[----:B------:R-:W-:Y:S01]  /*0590*/  VOTEU.ALL UP1, P0 ;  /* 0x00000000003f7886 */ /* 0x000fe20000020000 */
[----:B------:R-:W-:Y:S01]  /*05a0*/  FMUL R8, R8, UR4 ;  /* 0x0000000408087c20 */ /* 0x000fe20008400000 */
[----:B------:R-:W-:Y:S02]  /*05b0*/  LOP3.LUT R5, R5, 0xfffffffc, RZ, 0xc0, !PT ;  /* 0xfffffffc05057812 */ /* 0x000fe400078ec0ff */
[----:B------:R-:W-:Y:S01]  /*05c0*/  @!UP0 UMOV UR11, 0x400 ;  /* 0x00000400000b8882 */ /* 0x000fe20000000000 */
[----:B------:R-:W5:Y:S02]  /*05d0*/  @!UP0 S2UR UR12, SR_CgaCtaId ;  /* 0x00000000000c89c3 */ /* 0x000f640000008800 */
[----:B------:R-:W-:Y:S01]  /*05e0*/  IMAD.IADD R5, R0, 0x1, -R5 ;  /* 0x0000000100057824 */ /* 0x000fe200078e0a05 */
[----:B------:R-:W2:Y:S01]  /*05f0*/  F2I.U32.TRUNC.NTZ R8, R8 ;  /* 0x0000000800087305 */ /* 0x000ea2000020f000 */
[----:B-1----:R-:W-:-:S02]  /*0600*/  R2UR UR4, R6 ;  /* 0x00000000060472ca */ /* 0x002fc400000e0000 */
[----:B------:R-:W-:-:S05]  /*0610*/  IMAD R2, R2, 0x4, R5 ;  /* 0x0000000402027824 */ /* 0x000fca00078e0205 */
[----:B------:R-:W-:-:S04]  /*0620*/  LEA.HI R0, R2, R2, RZ, 0x1 ;  /* 0x0000000202007211 */ /* 0x000fc800078f08ff */
[----:B------:R-:W-:Y:S02]  /*0630*/  LOP3.LUT R5, R0, 0xfffffffe, RZ, 0xc0, !PT ;  /* 0xfffffffe00057812 */ /* 0x000fe400078ec0ff */
[----:B0-----:R-:W-:Y:S01]  /*0640*/  ISETP.EQ.U32.AND P4, PT, R4, 0x1, PT ;  /* 0x000000010400780c */ /* 0x001fe20003f82070 */
[----:B------:R-:W-:Y:S01]  /*0650*/  UIADD3 UR4, -UR4, URZ, URZ ;  /* 0x0000003f04047290 */ /* 0x000fe2000fffe13f */
[----:B--2---:R-:W-:Y:S01]  /*0660*/  R2UR UR10, R8 ;  /* 0x00000000080a72ca */ /* 0x004fe200000e0000 */
[----:B------:R-:W-:Y:S02]  /*0670*/  IMAD.IADD R5, R2, 0x1, -R5 ;  /* 0x0000000102057824 */ /* 0x000fe400078e0a05 */
[----:B------:R-:W-:Y:S02]  /*0680*/  UIMAD UR7, UR7, UR4, UR14 ;  /* 0x00000004070772a4 */ /* 0x000fe4000f8e020e */
[----:B------:R-:W-:-:S04]  /*0690*/  @!UP0 UIADD3 UR4, -UR5, 0x100000, URZ ;  /* 0x0010000005048890 */ /* 0x000fc8000fffe13f */
[----:B------:R-:W-:Y:S02]  /*06a0*/  @!UP0 USHF.L.U32 UR5, UR4, 0xb, URZ ;  /* 0x0000000b04058899 */ /* 0x000fe4000800063f */
[----:B------:R-:W-:Y:S02]  /*06b0*/  @!UP0 USHF.L.U32 UR4, UR4, 0x1, URZ ;  /* 0x0000000104048899 */ /* 0x000fe4000800063f */
[----:B-----5:R-:W-:Y:S01]  /*06c0*/  @!UP0 ULEA UR11, UR12, UR11, 0x18 ;  /* 0x0000000b0c0b8291 */ /* 0x020fe2000f8ec03f */
[----:B------:R-:W-:Y:S01]  /*06d0*/  ISETP.NE.AND P2, PT, R5, UR7, PT ;  /* 0x0000000705007c0c */ /* 0x000fe2000bf45270 */
[C---:B------:R-:W-:Y:S01]  /*06e0*/  IMAD.SHL.U32 R5, R2.reuse, 0x4, RZ ;  /* 0x0000000402057824 */ /* 0x040fe200078e00ff */
[----:B------:R-:W-:Y:S01]  /*06f0*/  VOTEU.ALL UP0, P0 ;  /* 0x00000000003f7886 */ /* 0x000fe20000000000 */
[----:B------:R-:W-:Y:S01]  /*0700*/  LOP3.LUT P0, RZ, R3, 0x7, RZ, 0xc0, !PT ;  /* 0x0000000703ff7812 */ /* 0x000fe2000780c0ff */
[----:B------:R-:W-:Y:S02]  /*0710*/  UIADD3 UR10, -UR10, URZ, URZ ;  /* 0x0000003f0a0a7290 */ /* 0x000fe4000fffe13f */
[----:B------:R-:W-:Y:S01]  /*0720*/  LOP3.LUT R160, R2, 0xc, R5, 0x78, !PT ;  /* 0x0000000c02a07812 */ /* 0x000fe200078e7805 */
[----:B------:R-:W0:Y:S04]  /*0730*/  FENCE.VIEW.ASYNC.S ;  /* 0x00000000000073c6 */ /* 0x000e280000000000 */
[----:B0-----:R-:W0:Y:S01]  /*0740*/  @!UP0 SYNCS.EXCH.64 URZ, [UR11+0x30], UR4 ;  /* 0x000030040b3f85b2 */ /* 0x001e220008000100 */
[----:B------:R-:W-:-:S02]  /*0750*/  ISETP.LT.U32.AND P0, PT, R160, 0x2, !P0 ;  /* 0x00000002a000780c */ /* 0x000fc40004701070 */
[----:B------:R-:W-:-:S04]  /*0760*/  @P2 LEA.HI R0, R160, R160, RZ, 0x1 ;  /* 0x000000a0a0002211 */ /* 0x000fc800078f08ff */
[----:B------:R-:W-:Y:S01]  /*0770*/  @P2 SHF.R.S32.HI R0, RZ, 0x1, R0 ;  /* 0x00000001ff002819 */ /* 0x000fe20000011400 */
[----:B------:R1:W2:Y:S01]  /*0780*/  @!UP1 SYNCS.EXCH.64 URZ, [UR11+0x38], UR4 ;  /* 0x000038040b3f95b2 */ /* 0x0002a20008000100 */
[----:B------:R-:W-:Y:S01]  /*0790*/  NOP ;  /* 0x0000000000007918 */ /* 0x000fe20000000000 */
[----:B-1----:R-:W-:Y:S02]  /*07a0*/  ULDC UR11, c[0x0][0x148] ;  /* 0x00005200000b7ab9 */ /* 0x002fe40000000800 */
[----:B------:R-:W-:-:S06]  /*07b0*/  UIMAD UR4, UR11, UR10, UR9 ;  /* 0x0000000a0b0472a4 */ /* 0x000fcc000f8e0209 */
[----:B------:R-:W-:Y:S02]  /*07c0*/  @P2 ISETP.NE.AND P3, PT, R0, UR4, PT ;  /* 0x0000000400002c0c */ /* 0x000fe4000bf65270 */
[----:B------:R-:W-:Y:S02]  /*07d0*/  SEL R0, RZ, 0x1, !P0 ;  /* 0x00000001ff007807 */ /* 0x000fe40004000000 */
[----:B------:R-:W-:-:S03]  /*07e0*/  @P2 SEL R161, RZ, 0x1, P3 ;  /* 0x00000001ffa12807 */ /* 0x000fc60001800000 */
[----:B------:R1:W-:Y:S01]  /*07f0*/  STL [R1+0x200], R0 ;  /* 0x0002000001007387 */ /* 0x0003e20000100800 */
[----:B0-----:R-:W-:Y:S05]  /*0800*/  @!P4 BRA `(.L_x_3) ;  /* 0x000000000008c947 */ /* 0x001fea0003800000 */
[----:B--234-:R-:W-:Y:S01]  /*0810*/  UCGABAR_ARV ;  /* 0x00000000000079c7 */ /* 0x01cfe20008000000 */
[----:B------:R-:W-:Y:S05]  /*0820*/  BRA `(.L_x_4) ;  /* 0x0000000000047947 */ /* 0x000fea0003800000 */
.L_x_3:
[----:B--234-:R-:W-:Y:S01]  /*0830*/  NOP ;  /* 0x0000000000007918 */ /* 0x01cfe20000000000 */
.L_x_4:
[----:B------:R-:W-:Y:S02]  /*0840*/  ULDC UR4, c[0x0][0x75c] ;  /* 0x0001d70000047ab9 */ /* 0x000fe40000000800 */
[----:B------:R-:W-:-:S06]  /*0850*/  UISETP.NE.AND UP2, UPT, UR4, 0x1, UPT ;  /* 0x000000010400788c */ /* 0x000fcc000bf45270 */
[----:B------:R-:W-:-:S05]  /*0860*/  PLOP3.LUT P2, PT, PT, PT, UP2, 0x80, 0x0 ;  /* 0x000000000000781c */ /* 0x000fca0003f4f028 */
[----:B------:R-:W-:Y:S01]  /*0870*/  @UP2 ULDC UR12, c[0x0][0x10] ;  /* 0x00000400000c2ab9 */ /* 0x000fe20000000800 */
[----:B------:R-:W-:Y:S01]  /*0880*/  @UP2 UMOV UR4, UR9 ;  /* 0x0000000900042c82 */ /* 0x000fe20008000000 */
[----:B------:R-:W-:Y:S01]  /*0890*/  @UP2 UMOV UR5, URZ ;  /* 0x0000003f00052c82 */ /* 0x000fe20008000000 */
[----:B------:R-:W-:Y:S01]  /*08a0*/  @!UP2 ULDC UR15, c[0x0][0xc] ;  /* 0x00000300000faab9 */ /* 0x000fe20000000800 */
[----:B------:R-:W-:-:S03]  /*08b0*/  @UP2 UIMAD.WIDE.U32 UR12, UR14, UR12, UR4 ;  /* 0x0000000c0e0c22a5 */ /* 0x000fc6000f8e0004 */
[----:B------:R-:W-:Y:S01]  /*08c0*/  @UP2 UMOV UR4, URZ ;  /* 0x0000003f00042c82 */ /* 0x000fe20008000000 */
[----:B------:R-:W-:Y:S01]  /*08d0*/  UMOV UR5, URZ ;  /* 0x0000003f00057c82 */ /* 0x000fe20008000000 */
[----:B------:R-:W-:Y:S01]  /*08e0*/  @UP2 UIADD3 UR16, UR13, UR4, URZ ;  /* 0x000000040d102290 */ /* 0x000fe2000fffe03f */
[----:B------:R-:W-:Y:S02]  /*08f0*/  IMAD.U32 R2, RZ, RZ, UR12 ;  /* 0x0000000cff027e24 */ /* 0x000fe4000f8e00ff */
[----:B------:R-:W-:Y:S01]  /*0900*/  UMOV UR4, UR14 ;  /* 0x0000000e00047c82 */ /* 0x000fe20008000000 */
[----:B------:R-:W-:Y:S01]  /*0910*/  IMAD.U32 R3, RZ, RZ, UR13 ;  /* 0x0000000dff037e24 */ /* 0x000fe2000f8e00ff */
[----:B------:R-:W-:Y:S01]  /*0920*/  @!UP2 UIMAD.WIDE.U32 UR4, UR9, UR15, UR4 ;  /* 0x0000000f0904a2a5 */ /* 0x000fe2000f8e0004 */
[----:B------:R-:W-:Y:S01]  /*0930*/  @P2 IMAD.MOV.U32 R7, RZ, RZ, R2 ;  /* 0x000000ffff072224 */ /* 0x000fe200078e0002 */
[----:B------:R-:W-:-:S04]  /*0940*/  @P2 MOV R6, UR16 ;  /* 0x0000001000062c02 */ /* 0x000fc80008000f00 */
[----:B------:R-:W-:Y:S01]  /*0950*/  MOV R5, UR5 ;  /* 0x0000000500057c02 */ /* 0x000fe20008000f00 */
[----:B------:R-:W-:Y:S02]  /*0960*/  IMAD.U32 R2, RZ, RZ, UR4 ;  /* 0x00000004ff027e24 */ /* 0x000fe4000f8e00ff */
[----:B------:R-:W-:Y:S02]  /*0970*/  IMAD.U32 R3, RZ, RZ, UR5 ;  /* 0x00000005ff037e24 */ /* 0x000fe4000f8e00ff */
[----:B------:R-:W-:Y:S02]  /*0980*/  @!P2 IMAD.MOV.U32 R6, RZ, RZ, R5 ;  /* 0x000000ffff06a224 */ /* 0x000fe400078e0005 */
[----:B------:R-:W-:Y:S02]  /*0990*/  @!P2 IMAD.MOV.U32 R7, RZ, RZ, R2 ;  /* 0x000000ffff07a224 */ /* 0x000fe400078e0002 */
[----:B------:R-:W-:Y:S01]  /*09a0*/  IMAD.U32 R4, RZ, RZ, UR4 ;  /* 0x00000004ff047e24 */ /* 0x000fe2000f8e00ff */
[----:B------:R0:W-:Y:S04]  /*09b0*/  STL [R1+0x204], R6 ;  /* 0x0002040601007387 */ /* 0x0001e80000100800 */
[----:B------:R0:W-:Y:S01]  /*09c0*/  STL [R1+0x208], R7 ;  /* 0x0002080701007387 */ /* 0x0001e20000100800 */
[----:B------:R-:W-:Y:S05]  /*09d0*/  @!P4 BRA `(.L_x_5) ;  /* 0x00000000000cc947 */ /* 0x000fea0003800000 */
[----:B------:R-:W-:Y:S01]  /*09e0*/  UCGABAR_WAIT ;  /* 0x0000000000007dc7 */ /* 0x000fe20008000000 */
[----:B------:R-:W-:Y:S01]  /*09f0*/  CCTL.IVALL ;  /* 0x00000000ff00798f */ /* 0x000fe20002000000 */
[----:B------:R-:W-:Y:S05]  /*0a00*/  BRA `(.L_x_6) ;  /* 0x0000000000047947 */ /* 0x000fea0003800000 */
.L_x_5:
[----:B------:R-:W-:Y:S06]  /*0a10*/  BAR.SYNC.DEFER_BLOCKING 0x0 ;  /* 0x0000000000007b1d */ /* 0x000fec0000010000 */
.L_x_6:
[----:B------:R-:W-:Y:S05]  /*0a20*/  @!P1 BRA `(.L_x_7) ;  /* 0x000001a000089947 */ /* 0x000fea0003800000 */
[----:B------:R-:W-:-:S06]  /*0a30*/  UISETP.GT.U32.AND UP0, UPT, UR17, 0x1, UPT ;  /* 0x000000011100788c */ /* 0x000fcc000bf04070 */
[----:B------:R-:W-:-:S13]  /*0a40*/  PLOP3.LUT P0, PT, PT, PT, UP0, 0x80, 0x0 ;  /* 0x000000000000781c */ /* 0x000fda0003f0f008 */
[----:B------:R-:W-:Y:S05]  /*0a50*/  @P0 EXIT ;  /* 0x000000000000094d */ /* 0x000fea0003800000 */
[----:B------:R-:W-:Y:S01]  /*0a60*/  ULDC.64 UR4, c[0x0][0x750] ;  /* 0x0001d40000047ab9 */ /* 0x000fe20000000a00 */
[----:B------:R-:W-:Y:S01]  /*0a70*/  UMOV UR14, 0xffffffff ;  /* 0xffffffff000e7882 */ /* 0x000fe20000000000 */
[----:B------:R-:W-:Y:S01]  /*0a80*/  ISETP.GE.U32.AND P0, PT, R7, UR4, PT ;  /* 0x0000000407007c0c */ /* 0x000fe2000bf06070 */
[----:B------:R-:W-:Y:S01]  /*0a90*/  UMOV UR13, 0xffffffff ;  /* 0xffffffff000d7882 */ /* 0x000fe20000000000 */
[----:B------:R-:W-:Y:S01]  /*0aa0*/  UMOV UR12, 0xffffffff ;  /* 0xffffffff000c7882 */ /* 0x000fe20000000000 */
[----:B-1----:R-:W-:Y:S02]  /*0ab0*/  PRMT R0, RZ, 0x7610, R0 ;  /* 0x00007610ff007816 */ /* 0x002fe40000000000 */
[----:B------:R-:W-:-:S13]  /*0ac0*/  ISETP.GE.U32.AND.EX P0, PT, R6, UR5, PT, P0 ;  /* 0x0000000506007c0c */ /* 0x000fda000bf06100 */
[----:B------:R-:W-:Y:S05]  /*0ad0*/  @P0 BRA `(.L_x_8) ;  /* 0x0000000400400947 */ /* 0x000fea0003800000 */
[----:B------:R-:W-:Y:S01]  /*0ae0*/  ULDC.64 UR18, c[0x0][0x728] ;  /* 0x0001ca0000127ab9 */ /* 0x000fe20000000a00 */
[C---:B------:R-:W-:Y:S01]  /*0af0*/  R2UR UR20, R7.reuse ;  /* 0x00000000071472ca */ /* 0x040fe200000e0000 */
[----:B------:R-:W-:Y:S01]  /*0b00*/  ULDC UR17, c[0x0][0x730] ;  /* 0x0001cc0000117ab9 */ /* 0x000fe20000000800 */
[----:B------:R-:W-:Y:S02]  /*0b10*/  ISETP.NE.U32.AND P0, PT, RZ, UR18, PT ;  /* 0x00000012ff007c0c */ /* 0x000fe4000bf05070 */
[----:B------:R-:W-:Y:S02]  /*0b20*/  R2UR UR4, R7 ;  /* 0x00000000070472ca */ /* 0x000fe400000e0000 */
[----:B------:R-:W-:Y:S02]  /*0b30*/  ISETP.NE.AND.EX P0, PT, RZ, UR19, PT, P0 ;  /* 0x00000013ff007c0c */ /* 0x000fe4000bf05300 */
[----:B------:R-:W-:-:S11]  /*0b40*/  R2UR UR5, R6 ;  /* 0x00000000060572ca */ /* 0x000fd600000e0000 */
[----:B------:R-:W-:Y:S05]  /*0b50*/  @!P0 BRA `(.L_x_9) ;  /* 0x0000000000308947 */ /* 0x000fea0003800000 */
[----:B------:R-:W-:Y:S01]  /*0b60*/  R2UR UR4, R7 ;  /* 0x00000000070472ca */ /* 0x000fe200000e0000 */
[----:B------:R-:W-:Y:S01]  /*0b70*/  ULDC UR8, c[0x0][0x734] ;  /* 0x0001cd0000087ab9 */ /* 0x000fe20000000800 */
[----:B------:R-:W-:-:S11]  /*0b80*/  R2UR UR16, R6 ;  /* 0x00000000061072ca */ /* 0x000fd600000e0000 */
[----:B------:R-:W-:-:S04]  /*0b90*/  UIADD3 UR8, UP0, UR4, UR8, URZ ;  /* 0x0000000804087290 */ /* 0x000fc8000ff1e03f */
[----:B------:R-:W-:-:S04]  /*0ba0*/  UIADD3.X UR16, URZ, UR16, URZ, UP0, !UPT ;  /* 0x000000103f107290 */ /* 0x000fc800087fe43f */
[----:B------:R-:W-:-:S04]  /*0bb0*/  UIMAD.WIDE.U32 UR4, UR16, UR18, URZ ;  /* 0x00000012100472a5 */ /* 0x000fc8000f8e003f */
[----:B------:R-:W-:Y:S02]  /*0bc0*/  UIMAD.WIDE.U32 UR12, UP0, UR8, UR19, UR4 ;  /* 0x00000013080c72a5 */ /* 0x000fe4000f800004 */
[----:B------:R-:W-:Y:S02]  /*0bd0*/  UIMAD.WIDE.U32 UR4, UR8, UR18, URZ ;  /* 0x00000012080472a5 */ /* 0x000fe4000f8e003f */
[----:B------:R-:W-:Y:S02]  /*0be0*/  UIADD3.X UR15, URZ, URZ, URZ, UP0, !UPT ;  /* 0x0000003f3f0f7290 */ /* 0x000fe400087fe43f */
[----:B------:R-:W-:Y:S01]  /*0bf0*/  UIADD3 URZ, UP0, UR5, UR12, URZ ;  /* 0x0000000c053f7290 */ /* 0x000fe2000ff1e03f */
[----:B------:R-:W-:-:S03]  /*0c00*/  UMOV UR14, UR13 ;  /* 0x0000000d000e7c82 */ /* 0x000fc60008000000 */
[----:B------:R-:W-:-:S12]  /*0c10*/  UIMAD.WIDE.U32.X UR4, UR16, UR19, UR14, UP0 ;  /* 0x00000013100472a5 */ /* 0x000fd800080e040e */
.L_x_9:
[----:B------:R-:W-:Y:S01]  /*0c20*/  USHF.R.U64 UR12, UR4, UR17, UR5 ;  /* 0x00000011040c7299 */ /* 0x000fe20008001205 */
[----:B------:R-:W-:Y:S01]  /*0c30*/  R2UR UR15, R6 ;  /* 0x00000000060f72ca */ /* 0x000fe200000e0000 */
[----:B------:R-:W-:Y:S02]  /*0c40*/  USHF.R.U32.HI UR4, URZ, UR17, UR5 ;  /* 0x000000113f047299 */ /* 0x000fe40008011605 */
[----:B------:R-:W-:Y:S01]  /*0c50*/  UIADD3 UR5, UP0, URZ, -UR12, URZ ;  /* 0x8000000c3f057290 */ /* 0x000fe2000ff1e03f */
[----:B------:R-:W-:Y:S01]  /*0c60*/  ULDC.64 UR16, c[0x0][0x720] ;  /* 0x0001c80000107ab9 */ /* 0x000fe20000000a00 */
[----:B------:R-:W-:Y:S02]  /*0c70*/  UMOV UR14, UR20 ;  /* 0x00000014000e7c82 */ /* 0x000fe40008000000 */
[----:B------:R-:W-:Y:S02]  /*0c80*/  UIADD3.X UR4, URZ, ~UR4, URZ, UP0, !UPT ;  /* 0x800000043f047290 */ /* 0x000fe400087fe43f */
[----:B------:R-:W-:-:S02]  /*0c90*/  UIMAD UR13, UR11, UR10, UR9 ;  /* 0x0000000a0b0d72a4 */ /* 0x000fc4000f8e0209 */
[----:B------:R-:W-:Y:S02]  /*0ca0*/  UIMAD UR4, UR4, UR16, URZ ;  /* 0x00000010040472a4 */ /* 0x000fe4000f8e023f */
[----:B------:R-:W-:Y:S02]  /*0cb0*/  UIMAD.WIDE.U32 UR14, UR5, UR16, UR14 ;  /* 0x00000010050e72a5 */ /* 0x000fe4000f8e000e */
[----:B------:R-:W-:Y:S01]  /*0cc0*/  UIMAD UR4, UR5, UR17, UR4 ;  /* 0x00000011050472a4 */ /* 0x000fe2000f8e0204 */
[----:B------:R-:W-:Y:S01]  /*0cd0*/  ULDC UR8, c[0x0][0x718] ;  /* 0x0001c60000087ab9 */ /* 0x000fe20000000800 */
[----:B------:R-:W-:Y:S02]  /*0ce0*/  ULDC UR10, c[0x0][0x708] ;  /* 0x0001c200000a7ab9 */ /* 0x000fe40000000800 */
[----:B------:R-:W-:Y:S01]  /*0cf0*/  UIADD3 UR9, UR15, UR4, URZ ;  /* 0x000000040f097290 */ /* 0x000fe2000fffe03f */
[----:B------:R-:W-:Y:S02]  /*0d00*/  ULDC UR20, c[0x0][0x758] ;  /* 0x0001d60000147ab9 */ /* 0x000fe40000000800 */
[----:B------:R-:W-:Y:S01]  /*0d10*/  ULDC.64 UR4, c[0x0][0x740] ;  /* 0x0001d00000047ab9 */ /* 0x000fe20000000a00 */
[----:B------:R-:W-:Y:S01]  /*0d20*/  USHF.R.U64 UR18, UR14, UR8, UR9 ;  /* 0x000000080e127299 */ /* 0x000fe20008001209 */
[----:B------:R-:W-:Y:S01]  /*0d30*/  ISETP.NE.U32.AND P0, PT, RZ, UR4, PT ;  /* 0x00000004ff007c0c */ /* 0x000fe2000bf05070 */
[----:B------:R-:W-:Y:S01]  /*0d40*/  USHF.R.U32.HI UR9, URZ, UR8, UR9 ;  /* 0x000000083f097299 */ /* 0x000fe20008011609 */
[----:B------:R-:W-:-:S02]  /*0d50*/  UMOV UR11, 0xffffffff ;  /* 0xffffffff000b7882 */ /* 0x000fc40000000000 */
[----:B------:R-:W-:Y:S01]  /*0d60*/  ISETP.NE.AND.EX P0, PT, RZ, UR5, PT, P0 ;  /* 0x00000005ff007c0c */ /* 0x000fe2000bf05300 */
[----:B------:R-:W-:Y:S02]  /*0d70*/  USHF.R.U64 UR24, UR18, UR10, UR9 ;  /* 0x0000000a12187299 */ /* 0x000fe40008001209 */
[----:B------:R-:W-:Y:S02]  /*0d80*/  USHF.R.U32.HI UR9, URZ, UR10, UR9 ;  /* 0x0000000a3f097299 */ /* 0x000fe40008011609 */
[----:B------:R-:W-:Y:S02]  /*0d90*/  USHF.L.U32 UR8, UR11, UR20, URZ ;  /* 0x000000140b087299 */ /* 0x000fe4000800063f */
[----:B------:R-:W-:Y:S01]  /*0da0*/  USHF.R.U64 UR25, UR24, UR20, UR9 ;  /* 0x0000001418197299 */ /* 0x000fe20008001209 */
[----:B------:R-:W-:Y:S01]  /*0db0*/  ULDC UR19, c[0x0][0x700] ;  /* 0x0001c00000137ab9 */ /* 0x000fe20000000800 */
[----:B------:R-:W-:Y:S02]  /*0dc0*/  USEL UR7, UR7, UR13, !UP2 ;  /* 0x0000000d07077287 */ /* 0x000fe4000d000000 */
[----:B------:R-:W-:-:S02]  /*0dd0*/  ULOP3.LUT UR13, URZ, UR8, URZ, 0x33, !UPT ;  /* 0x000000083f0d7292 */ /* 0x000fc4000f8e333f */
[----:B------:R-:W-:Y:S02]  /*0de0*/  UIADD3 UR17, UR19, -0x1, URZ ;  /* 0xffffffff13117890 */ /* 0x000fe4000fffe03f */
[----:B------:R-:W-:Y:S01]  /*0df0*/  USHF.R.U32.HI UR9, URZ, UR20, UR9 ;  /* 0x000000143f097299 */ /* 0x000fe20008011609 */
[----:B------:R-:W-:Y:S01]  /*0e00*/  ULDC UR21, c[0x0][0x748] ;  /* 0x0001d20000157ab9 */ /* 0x000fe20000000800 */
[----:B------:R-:W-:Y:S01]  /*0e10*/  ULDC UR22, c[0x0][0x738] ;  /* 0x0001ce0000167ab9 */ /* 0x000fe20000000800 */
[----:B------:R-:W-:Y:S01]  /*0e20*/  UMOV UR23, 0x1 ;  /* 0x0000000100177882 */ /* 0x000fe20000000000 */
[----:B------:R-:W-:Y:S01]  /*0e30*/  UMOV UR8, UR25 ;  /* 0x0000001900087c82 */ /* 0x000fe20008000000 */
[----:B------:R-:W-:Y:S07]  /*0e40*/  @!P0 BRA `(.L_x_10) ;  /* 0x0000000000308947 */ /* 0x000fee0003800000 */
[----:B------:R-:W-:Y:S02]  /*0e50*/  ULDC UR14, c[0x0][0x74c] ;  /* 0x0001d300000e7ab9 */ /* 0x000fe40000000800 */
        /* <DEDUP_REMOVED lines=8> */
[----:B------:R-:W-:-:S07]  /*0ee0*/  UIMAD.WIDE.U32.X UR4, UR16, UR5, UR14, UP0 ;  /* 0x00000005100472a5 */ /* 0x000fce00080e040e */
[----:B------:R-:W-:Y:S01]  /*0ef0*/  UMOV UR8, UR4 ;  /* 0x0000000400087c82 */ /* 0x000fe20008000000 */
[----:B------:R-:W-:-:S05]  /*0f00*/  UMOV UR9, UR5 ;  /* 0x0000000500097c82 */ /* 0x000fca0008000000 */
.L_x_10:
[----:B------:R-:W-:Y:S01]  /*0f10*/  USHF.R.U64 UR5, UR8, UR21, UR9 ;  /* 0x0000001508057299 */ /* 0x000fe20008001209 */
[----:B------:R-:W-:Y:S01]  /*0f20*/  IMAD.MOV.U32 R0, RZ, RZ, 0x1 ;  /* 0x00000001ff007424 */ /* 0x000fe200078e00ff */
[----:B------:R-:W-:Y:S02]  /*0f30*/  USHF.L.U32 UR4, UR23, UR20, URZ ;  /* 0x0000001417047299 */ /* 0x000fe4000800063f */
[----:B------:R-:W-:Y:S02]  /*0f40*/  ULOP3.LUT UR13, UR24, UR13, URZ, 0xc0, !UPT ;  /* 0x0000000d180d7292 */ /* 0x000fe4000f8ec03f */
[----:B------:R-:W-:Y:S02]  /*0f50*/  UIADD3 UR8, -UR5, URZ, URZ ;  /* 0x0000003f05087290 */ /* 0x000fe4000fffe13f */
[----:B------:R-:W-:Y:S02]  /*0f60*/  UIMAD UR13, UR4, UR5, UR13 ;  /* 0x00000005040d72a4 */ /* 0x000fe4000f8e020d */
[----:B------:R-:W-:-:S02]  /*0f70*/  ULOP3.LUT UR17, UR18, UR17, URZ, 0xc0, !UPT ;  /* 0x0000001112117292 */ /* 0x000fc4000f8ec03f */
[----:B------:R-:W-:Y:S01]  /*0f80*/  UIMAD UR4, UR8, UR22, UR25 ;  /* 0x00000016080472a4 */ /* 0x000fe2000f8e0219 */
[----:B------:R-:W-:Y:S02]  /*0f90*/  ULDC UR5, c[0x0][0x710] ;  /* 0x0001c40000057ab9 */ /* 0x000fe40000000800 */
[----:B------:R-:W-:Y:S02]  /*0fa0*/  UIMAD UR7, UR13, UR5, UR7 ;  /* 0x000000050d0772a4 */ /* 0x000fe4000f8e0207 */
[----:B------:R-:W-:-:S04]  /*0fb0*/  UIMAD UR4, UR4, UR19, UR17 ;  /* 0x00000013040472a4 */ /* 0x000fc8000f8e0211 */
[----:B------:R-:W-:Y:S02]  /*0fc0*/  USEL UR13, UR4, UR7, !UP2 ;  /* 0x00000007040d7287 */ /* 0x000fe4000d000000 */
[----:B------:R-:W-:-:S12]  /*0fd0*/  USEL UR14, UR7, UR4, !UP2 ;  /* 0x00000004070e7287 */ /* 0x000fd8000d000000 */
.L_x_8:
[----:B------:R-:W-:-:S08]  /*0fe0*/  NOP ;  /* 0x0000000000007918 */ /* 0x000fd00000000000 */
[----:B------:R-:W1:Y:S02]  /*0ff0*/  USETMAXREG.TRY_ALLOC.CTAPOOL UP0, 0xf0 ;  /* 0x000000f0000079c8 */ /* 0x000e640008000600 */
[----:B-1----:R-:W-:-:S13]  /*1000*/  PLOP3.LUT P0, PT, PT, PT, UP0, 0x80, 0x0 ;  /* 0x000000000000781c */ /* 0x002fda0003f0f008 */
[----:B------:R-:W-:Y:S05]  /*1010*/  @!P0 BRA `(.L_x_8) ;  /* 0xfffffffc00f08947 */ /* 0x000fea000383ffff */
[----:B------:R-:W-:Y:S01]  /*1020*/  ULDC.64 UR4, c[0x0][0x698] ;  /* 0x0001a60000047ab9 */ /* 0x000fe20000000a00 */
[----:B------:R-:W-:Y:S01]  /*1030*/  ULDC.64 UR18, c[0x0][0x208] ;  /* 0x0000820000127ab9 */ /* 0x000fe20000000a00 */
[----:B------:R-:W-:-:S04]  /*1040*/  ISETP.NE.U32.AND P0, PT, RZ, UR4, PT ;  /* 0x00000004ff007c0c */ /* 0x000fc8000bf05070 */
[----:B------:R-:W-:-:S13]  /*1050*/  ISETP.NE.AND.EX P0, PT, RZ, UR5, PT, P0 ;  /* 0x00000005ff007c0c */ /* 0x000fda000bf05300 */
[----:B------:R-:W-:Y:S05]  /*1060*/  @!P0 BRA `(.L_x_11) ;  /* 0x0000000000208947 */ /* 0x000fea0003800000 */
[----:B------:R-:W1:Y:S02]  /*1070*/  LDC.64 R2, c[0x0][0x698] ;  /* 0x0001a600ff027b82 */ /* 0x000e640000000a00 */
[----:B-1----:R-:W2:Y:S02]  /*1080*/  LDG.E.64 R2, desc[UR18][R2.64] ;  /* 0x0000001202027981 */ /* 0x002ea4000c1e1b00 */
[----:B--2---:R-:W-:-:S04]  /*1090*/  ISETP.NE.U32.AND P0, PT, R2, RZ, PT ;  /* 0x000000ff0200720c */ /* 0x004fc80003f05070 */
[----:B------:R-:W-:-:S13]  /*10a0*/  ISETP.NE.AND.EX P0, PT, R3, RZ, PT, P0 ;  /* 0x000000ff0300720c */ /* 0x000fda0003f05300 */
[----:B------:R-:W-:Y:S05]  /*10b0*/  @!P0 BRA `(.L_x_11) ;  /* 0x00000000000c8947 */ /* 0x000fea0003800000 */
[----:B------:R-:W2:Y:S02]  /*10c0*/  LD.E R2, desc[UR18][R2.64] ;  /* 0x0000001202027980 */ /* 0x000ea4000c101900 */
[----:B--2---:R-:W-:Y:S01]  /*10d0*/  R2UR UR22, R2 ;  /* 0x00000000021672ca */ /* 0x004fe200000e0000 */
[----:B------:R-:W-:-:S14]  /*10e0*/  BRA `(.L_x_12) ;  /* 0x0000000000247947 */ /* 0x000fdc0003800000 */
.L_x_11:
[----:B------:R-:W-:Y:S02]  /*10f0*/  ULDC.64 UR4, c[0x0][0x688] ;  /* 0x0001a20000047ab9 */ /* 0x000fe40000000a00 */
[----:B------:R-:W-:-:S04]  /*1100*/  ISETP.NE.U32.AND P0, PT, RZ, UR4, PT ;  /* 0x00000004ff007c0c */ /* 0x000fc8000bf05070 */
[----:B------:R-:W-:-:S13]  /*1110*/  ISETP.NE.AND.EX P0, PT, RZ, UR5, PT, P0 ;  /* 0x00000005ff007c0c */ /* 0x000fda000bf05300 */
[----:B------:R-:W-:Y:S05]  /*1120*/  @!P0 BRA `(.L_x_13) ;  /* 0x0000000000108947 */ /* 0x000fea0003800000 */
[----:B------:R-:W1:Y:S02]  /*1130*/  LDC.64 R2, c[0x0][0x688] ;  /* 0x0001a200ff027b82 */ /* 0x000e640000000a00 */
[----:B-1----:R-:W2:Y:S02]  /*1140*/  LDG.E R2, desc[UR18][R2.64] ;  /* 0x0000001202027981 */ /* 0x002ea4000c1e1900 */
[----:B--2---:R-:W-:Y:S01]  /*1150*/  R2UR UR22, R2 ;  /* 0x00000000021672ca */ /* 0x004fe200000e0000 */
[----:B------:R-:W-:-:S14]  /*1160*/  BRA `(.L_x_12) ;  /* 0x0000000000047947 */ /* 0x000fdc0003800000 */
.L_x_13:
[----:B------:R-:W-:-:S05]  /*1170*/  ULDC UR22, c[0x0][0x680] ;  /* 0x0001a00000167ab9 */ /* 0x000fca0000000800 */
.L_x_12:
[----:B------:R-:W-:Y:S02]  /*1180*/  ULDC.64 UR4, c[0x0][0x6a0] ;  /* 0x0001a80000047ab9 */ /* 0x000fe40000000a00 */
        /* <DEDUP_REMOVED lines=11> */
.L_x_14:
        /* <DEDUP_REMOVED lines=8> */
.L_x_16:
[----:B------:R-:W-:-:S05]  /*12c0*/  ULDC UR23, c[0x0][0x684] ;  /* 0x0001a10000177ab9 */ /* 0x000fca0000000800 */
.L_x_15:
[----:B------:R-:W-:-:S13]  /*12d0*/  LOP3.LUT P0, RZ, R0, 0xff, RZ, 0xc0, !PT ;  /* 0x000000ff00ff7812 */ /* 0x000fda000780c0ff */
[----:B------:R-:W-:Y:S05]  /*12e0*/  @!P0 EXIT ;  /* 0x000000000000894d */ /* 0x000fea0003800000 */
[----:B------:R-:W-:Y:S01]  /*12f0*/  ULDC UR4, c[0x0][0x28c] ;  /* 0x0000a30000047ab9 */ /* 0x000fe20000000800 */
[----:B------:R-:W-:Y:S02]  /*1300*/  ULOP3.LUT UR24, UR6, 0x1, URZ, 0xfc, !UPT ;  /* 0x0000000106187892 */ /* 0x000fe4000f8efc3f */
[----:B------:R-:W-:-:S04]  /*1310*/  UIADD3 UR4, UR4, 0x7f, URZ ;  /* 0x0000007f04047890 */ /* 0x000fc8000fffe03f */
[----:B------:R-:W-:-:S04]  /*1320*/  USHF.R.S32.HI UR5, URZ, 0x1f, UR4 ;  /* 0x0000001f3f057899 */ /* 0x000fc80008011404 */
[----:B------:R-:W-:-:S03]  /*1330*/  ULEA.HI UR5, UR5, UR4, URZ, 0x7 ;  /* 0x0000000405057291 */ /* 0x000fc6000f8f383f */
[----:B------:R-:W-:Y:S01]  /*1340*/  UMOV UR4, URZ ;  /* 0x0000003f00047c82 */ /* 0x000fe20008000000 */
[----:B------:R-:W-:-:S03]  /*1350*/  USHF.R.S32.HI UR7, URZ, 0x7, UR5 ;  /* 0x000000073f077899 */ /* 0x000fc60008011405 */
[----:B------:R-:W-:-:S09]  /*1360*/  UMOV UR5, URZ ;  /* 0x0000003f00057c82 */ /* 0x000fd20008000000 */
.L_x_413:
[----:B------:R-:W-:Y:S01]  /*1370*/  STL [R1], RZ ;  /* 0x000000ff01007387 */ /* 0x000fe20000100800 */
[----:B------:R-:W-:Y:S01]  /*1380*/  UISETP.LT.AND UP0, UPT, URZ, UR7, UPT ;  /* 0x000000073f00728c */ /* 0x000fe2000bf01270 */
[----:B------:R-:W-:Y:S02]  /*1390*/  CS2R R150, SRZ ;  /* 0x0000000000967805 */ /* 0x000fe4000001ff00 */
[----:B------:R-:W-:Y:S01]  /*13a0*/  CS2R R24, SRZ ;  /* 0x0000000000187805 */ /* 0x000fe2000001ff00 */
[----:B------:R-:W-:Y:S01]  /*13b0*/  STL [R1+0x4], RZ ;  /* 0x000004ff01007387 */ /* 0x000fe20000100800 */
[----:B------:R-:W-:Y:S01]  /*13c0*/  USEL UR8, URZ, UR7, UP0 ;  /* 0x000000073f087287 */ /* 0x000fe20008000000 */
[----:B------:R-:W-:Y:S02]  /*13d0*/  CS2R R26, SRZ ;  /* 0x00000000001a7805 */ /* 0x000fe4000001ff00 */
[----:B------:R-:W-:Y:S01]  /*13e0*/  CS2R R28, SRZ ;  /* 0x00000000001c7805 */ /* 0x000fe2000001ff00 */
[----:B------:R-:W-:Y:S01]  /*13f0*/  STL [R1+0x8], RZ ;  /* 0x000008ff01007387 */ /* 0x000fe20000100800 */
[----:B------:R-:W-:Y:S01]  /*1400*/  UIADD3 UR16, UR7, -UR8, URZ ;  /* 0x8000000807107290 */ /* 0x000fe2000fffe03f */
[----:B------:R-:W-:-:S02]  /*1410*/  CS2R R30, SRZ ;  /* 0x00000000001e7805 */ /* 0x000fc4000001ff00 */
[----:B------:R-:W-:Y:S01]  /*1420*/  CS2R R32, SRZ ;  /* 0x0000000000207805 */ /* 0x000fe2000001ff00 */
[----:B------:R-:W-:Y:S01]  /*1430*/  STL [R1+0xc], RZ ;  /* 0x00000cff01007387 */ /* 0x000fe20000100800 */
[----:B------:R-:W-:Y:S01]  /*1440*/  UISETP.GE.AND UP0, UPT, UR16, 0x1, UPT ;  /* 0x000000011000788c */ /* 0x000fe2000bf06270 */
[----:B------:R-:W-:Y:S02]  /*1450*/  CS2R R34, SRZ ;  /* 0x0000000000227805 */ /* 0x000fe4000001ff00 */
[----:B------:R-:W-:Y:S01]  /*1460*/  CS2R R36, SRZ ;  /* 0x0000000000247805 */ /* 0x000fe2000001ff00 */
[----:B------:R-:W-:Y:S01]  /*1470*/  STL [R1+0x10], RZ ;  /* 0x000010ff01007387 */ /* 0x000fe20000100800 */
[----:B------:R-:W-:Y:S02]  /*1480*/  CS2R R38, SRZ ;  /* 0x0000000000267805 */ /* 0x000fe4000001ff00 */
[----:B------:R-:W-:Y:S02]  /*1490*/  CS2R R40, SRZ ;  /* 0x0000000000287805 */ /* 0x000fe4000001ff00 */
[----:B------:R-:W-:Y:S01]  /*14a0*/  PLOP3.LUT P0, PT, PT, PT, UP0, 0x80, 0x0 ;  /* 0x000000000000781c */ /* 0x000fe20003f0f008 */
[----:B------:R-:W-:Y:S01]  /*14b0*/  STL [R1+0x14], RZ ;  /* 0x000014ff01007387 */ /* 0x000fe20000100800 */
[----:B------:R-:W-:-:S02]  /*14c0*/  CS2R R42, SRZ ;  /* 0x00000000002a7805 */ /* 0x000fc4000001ff00 */
[----:B------:R-:W-:Y:S02]  /*14d0*/  CS2R R44, SRZ ;  /* 0x00000000002c7805 */ /* 0x000fe4000001ff00 */
[----:B------:R-:W-:Y:S01]  /*14e0*/  CS2R R46, SRZ ;  /* 0x00000000002e7805 */ /* 0x000fe2000001ff00 */
[----:B------:R-:W-:Y:S01]  /*14f0*/  STL [R1+0x18], RZ ;  /* 0x000018ff01007387 */ /* 0x000fe20000100800 */
[----:B------:R-:W-:Y:S02]  /*1500*/  CS2R R48, SRZ ;  /* 0x0000000000307805 */ /* 0x000fe4000001ff00 */
[----:B------:R-:W-:Y:S02]  /*1510*/  CS2R R50, SRZ ;  /* 0x0000000000327805 */ /* 0x000fe4000001ff00 */
[----:B------:R-:W-:Y:S01]  /*1520*/  CS2R R52, SRZ ;  /* 0x0000000000347805 */ /* 0x000fe2000001ff00 */
        /* <DEDUP_REMOVED lines=64> */
[----:B------:R-:W-:Y:S04]  /*1930*/  STL [R1+0x5c], RZ ;  /* 0x00005cff01007387 */ /* 0x000fe80000100800 */
        /* <DEDUP_REMOVED lines=53> */
[----:B------:R-:W-:Y:S01]  /*1c90*/  STL [R1+0x134], RZ ;  /* 0x000134ff01007387 */ /* 0x000fe20000100800 */
[----:B-1----:R-:W1:Y:S03]  /*1ca0*/  S2R R0, SR_TID.X ;  /* 0x0000000000007919 */ /* 0x002e660000002100 */
        /* <DEDUP_REMOVED lines=8> */
[----:B-1----:R-:W-:-:S03]  /*1d30*/  LOP3.LUT R0, R0, 0x80, RZ, 0xc0, !PT ;  /* 0x0000008000007812 */ /* 0x002fc600078ec0ff */
[----:B------:R-:W-:Y:S01]  /*1d40*/  STL [R1+0x158], RZ ;  /* 0x000158ff01007387 */ /* 0x000fe20000100800 */
[----:B------:R-:W-:-:S03]  /*1d50*/  SHF.R.U32.HI R0, RZ, 0x7, R0 ;  /* 0x00000007ff007819 */ /* 0x000fc60000011600 */
        /* <DEDUP_REMOVED lines=33> */
[----:B------:R-:W1:Y:S04]  /*1f70*/  SHFL.IDX PT, R0, R0, RZ, 0x1f ;  /* 0x00001fff00007589 */ /* 0x000e6800000e0000 */
[----:B------:R2:W-:Y:S04]  /*1f80*/  STL [R1+0x1e0], RZ ;  /* 0x0001e0ff01007387 */ /* 0x0005e80000100800 */
[----:B------:R2:W-:Y:S04]  /*1f90*/  STL [R1+0x1e4], RZ ;  /* 0x0001e4ff01007387 */ /* 0x0005e80000100800 */
[----:B------:R2:W-:Y:S04]  /*1fa0*/  STL [R1+0x1e8], RZ ;  /* 0x0001e8ff01007387 */ /* 0x0005e80000100800 */
[----:B------:R2:W-:Y:S04]  /*1fb0*/  STL [R1+0x1ec], RZ ;  /* 0x0001ecff01007387 */ /* 0x0005e80000100800 */
[----:B------:R2:W-:Y:S04]  /*1fc0*/  STL [R1+0x1f0], RZ ;  /* 0x0001f0ff01007387 */ /* 0x0005e80000100800 */
[----:B------:R2:W-:Y:S01]  /*1fd0*/  STL [R1+0x1f4], RZ ;  /* 0x0001f4ff01007387 */ /* 0x0005e20000100800 */
[----:B-1----:R-:W-:-:S03]  /*1fe0*/  R2UR UR9, R0 ;  /* 0x00000000000972ca */ /* 0x002fc600000e0000 */
[----:B------:R2:W-:Y:S04]  /*1ff0*/  STL [R1+0x1f8], RZ ;  /* 0x0001f8ff01007387 */ /* 0x0005e80000100800 */
[----:B------:R2:W-:Y:S01]  /*2000*/  STL [R1+0x1fc], RZ ;  /* 0x0001fcff01007387 */ /* 0x0005e20000100800 */
[----:B---34-:R-:W-:Y:S07]  /*2010*/  @!P0 BRA `(.L_x_17) ;  /* 0x00000054008c8947 */ /* 0x018fee0003800000 */
[----:B------:R-:W1:Y:S01]  /*2020*/  S2UR UR11, SR_CgaCtaId ;  /* 0x00000000000b79c3 */ /* 0x000e620000008800 */
[----:B------:R-:W-:Y:S01]  /*2030*/  ULEA.HI UR8, UR9, UR9, URZ, 0x1 ;  /* 0x0000000909087291 */ /* 0x000fe2000f8f083f */
[----:B------:R-:W-:Y:S01]  /*2040*/  MOV R2, UR4 ;  /* 0x0000000400027c02 */ /* 0x000fe20008000f00 */
[----:B------:R-:W-:Y:S01]  /*2050*/  UMOV UR10, 0x400 ;  /* 0x00000400000a7882 */ /* 0x000fe20000000000 */
[----:B------:R-:W-:Y:S02]  /*2060*/  UPLOP3.LUT UP0, UPT, UPT, UPT, UPT, 0x40, 0x0 ;  /* 0x000000000000789c */ /* 0x000fe40003f0e870 */
[----:B------:R-:W-:Y:S01]  /*2070*/  ULOP3.LUT UR8, UR8, 0x7fffe, URZ, 0xc0, !UPT ;  /* 0x0007fffe08087892 */ /* 0x000fe2000f8ec03f */
[----:B------:R-:W-:Y:S01]  /*2080*/  UMOV UR17, UR5 ;  /* 0x0000000500117c82 */ /* 0x000fe20008000000 */
[----:B------:R-:W-:Y:S02]  /*2090*/  UMOV UR20, UR5 ;  /* 0x0000000500147c82 */ /* 0x000fe40008000000 */
[----:B------:R-:W-:-:S02]  /*20a0*/  UIADD3 UR8, UR9, -UR8, URZ ;  /* 0x8000000809087290 */ /* 0x000fc4000fffe03f */
[----:B-1----:R-:W-:-:S04]  /*20b0*/  ULEA UR10, UR11, UR10, 0x18 ;  /* 0x0000000a0b0a7291 */ /* 0x002fc8000f8ec03f */
[----:B------:R-:W-:-:S04]  /*20c0*/  ULEA UR8, UR8, UR10, 0xd ;  /* 0x0000000a08087291 */ /* 0x000fc8000f8e683f */
[----:B------:R-:W-:-:S04]  /*20d0*/  UIADD3 UR8, UR8, 0x100, URZ ;  /* 0x0000010008087890 */ /* 0x000fc8000fffe03f */
[----:B------:R-:W-:-:S04]  /*20e0*/  USHF.R.U32.HI UR8, URZ, 0x4, UR8 ;  /* 0x000000043f087899 */ /* 0x000fc80008011608 */
[----:B------:R-:W-:-:S12]  /*20f0*/  ULOP3.LUT UR15, UR8, 0x3fff, URZ, 0xc0, !UPT ;  /* 0x00003fff080f7892 */ /* 0x000fd8000f8ec03f */
.L_x_24:
[----:B------:R-:W-:-:S06]  /*2100*/  UISETP.NE.AND UP1, UPT, UR24, 0x3, UPT ;  /* 0x000000031800788c */ /* 0x000fcc000bf25270 */
[----:B------:R-:W-:-:S13]  /*2110*/  PLOP3.LUT P1, PT, PT, PT, UP1, 0x80, 0x0 ;  /* 0x000000000000781c */ /* 0x000fda0003f2f018 */
[----:B------:R-:W-:Y:S05]  /*2120*/  @!P1 BRA `(.L_x_18) ;  /* 0x0000000000049947 */ /* 0x000fea0003800000 */
[----:B------:R-:W-:Y:S01]  /*2130*/  BPT.TRAP 0x1 ;  /* 0x000000040000795c */ /* 0x000fe20000300000 */
.L_x_18:
[----:B------:R-:W1:Y:S01]  /*2140*/  S2UR UR8, SR_CgaCtaId ;  /* 0x00000000000879c3 */ /* 0x000e620000008800 */
[----:B------:R-:W-:Y:S01]  /*2150*/  UMOV UR21, 0x400 ;  /* 0x0000040000157882 */ /* 0x000fe20000000000 */
[----:B------:R-:W-:Y:S01]  /*2160*/  SHF.L.U32 R0, R2, 0x1f, RZ ;  /* 0x0000001f02007819 */ /* 0x000fe200000006ff */
[----:B-1----:R-:W-:-:S04]  /*2170*/  ULEA UR21, UR8, UR21, 0x18 ;  /* 0x0000001508157291 */ /* 0x002fc8000f8ec03f */
[----:B------:R-:W-:-:S09]  /*2180*/  ULEA UR8, UR17, UR21, 0x3 ;  /* 0x0000001511087291 */ /* 0x000fd2000f8e183f */
[----:B------:R1:W3:Y:S01]  /*2190*/  SYNCS.PHASECHK.TRANS64.TRYWAIT P0, [UR8], R0 ;  /* 0x00000000ff0075a7 */ /* 0x0002e20008000148 */
[----:B------:R-:W-:Y:S05]  /*21a0*/  @!P1 BRA `(.L_x_19) ;  /* 0x0000000000049947 */ /* 0x000fea0003800000 */
[----:B------:R-:W-:Y:S01]  /*21b0*/  BPT.TRAP 0x1 ;  /* 0x000000040000795c */ /* 0x000fe20000300000 */
.L_x_19:
[----:B---3--:R-:W-:Y:S05]  /*21c0*/  @P0 BRA `(.L_x_20) ;  /* 0x0000000000080947 */ /* 0x008fea0003800000 */
[----:B------:R-:W3:Y:S02]  /*21d0*/  SYNCS.PHASECHK.TRANS64.TRYWAIT P0, [UR8], R0 ;  /* 0x00000000ff0075a7 */ /* 0x000ee40008000148 */
[----:B---3--:R-:W-:Y:S05]  /*21e0*/  @!P0 BRA `(.L_x_21) ;  /* 0x0000019c00d48947 */ /* 0x008fea0003800000 */
.L_x_20:
[----:B------:R-:W-:Y:S04]  /*21f0*/  STL.64 [R1+0xa60], R150 ;  /* 0x000a609601007387 */ /* 0x000fe80000100a00 */
        /* <DEDUP_REMOVED lines=62> */
[----:B------:R4:W-:Y:S04]  /*25e0*/  STL.64 [R1+0x868], R24 ;  /* 0x0008681801007387 */ /* 0x0009e80000100a00 */
[----:B----4-:R-:W4:Y:S04]  /*25f0*/  LDL.LU.64 R24, [R1] ;  /* 0x0000000001187983 */ /* 0x010f280000300a00 */
[----:B------:R-:W4:Y:S04]  /*2600*/  LDL.LU.64 R26, [R1+0x8] ;  /* 0x00000800011a7983 */ /* 0x000f280000300a00 */
        /* <DEDUP_REMOVED lines=61> */
[----:B------:R-:W4:Y:S01]  /*29e0*/  LDL.LU.64 R150, [R1+0x1f8] ;  /* 0x0001f80001967983 */ /* 0x000f220000300a00 */
[----:B------:R-:W-:-:S02]  /*29f0*/  USHF.L.U32 UR8, UR17, 0xc, URZ ;  /* 0x0000000c11087899 */ /* 0x000fc4000800063f */
[----:B------:R-:W-:Y:S01]  /*2a00*/  UIADD3 UR9, UR21, 0x10100, URZ ;  /* 0x0001010015097890 */ /* 0x000fe2000fffe03f */
[----:B---3--:R-:W3:Y:S01]  /*2a10*/  S2R R3, SR_TID.X ;  /* 0x0000000000037919 */ /* 0x008ee20000002100 */
[----:B------:R-:W-:Y:S02]  /*2a20*/  ULOP3.LUT UR25, UR15, 0x10000, URZ, 0xfc, !UPT ;  /* 0x000100000f197892 */ /* 0x000fe4000f8efc3f */
[----:B------:R-:W-:Y:S01]  /*2a30*/  USHF.R.U32.HI UR9, URZ, 0x4, UR9 ;  /* 0x000000043f097899 */ /* 0x000fe20008011609 */
[----:B------:R-:W-:Y:S01]  /*2a40*/  STL [R1+0x460], R161 ;  /* 0x000460a101007387 */ /* 0x000fe20000100800 */
[----:B------:R-:W-:Y:S02]  /*2a50*/  ULEA UR25, UR17, UR25, 0xb ;  /* 0x0000001911197291 */ /* 0x000fe4000f8e583f */
[----:B------:R-:W-:Y:S01]  /*2a60*/  ULOP3.LUT UR9, UR9, 0x3fff, URZ, 0xc0, !UPT ;  /* 0x00003fff09097892 */ /* 0x000fe2000f8ec03f */
[----:B------:R-:W-:Y:S01]  /*2a70*/  STL [R1+0x45c], R160 ;  /* 0x00045ca001007387 */ /* 0x000fe20000100800 */
[----:B------:R-:W-:-:S02]  /*2a80*/  UMOV UR11, 0x40000040 ;  /* 0x40000040000b7882 */ /* 0x000fc40000000000 */
[----:B------:R-:W-:Y:S01]  /*2a90*/  ULOP3.LUT UR9, UR9, 0x10000, URZ, 0xfc, !UPT ;  /* 0x0001000009097892 */ /* 0x000fe2000f8efc3f */
[----:B------:R-:W-:Y:S03]  /*2aa0*/  STL [R1+0x458], R2 ;  /* 0x0004580201007387 */ /* 0x000fe60000100800 */
[----:B------:R-:W-:-:S03]  /*2ab0*/  UIADD3 UR26, UR8, UR9, URZ ;  /* 0x00000009081a7290 */ /* 0x000fc6000fffe03f */
[----:B------:R-:W-:-:S04]  /*2ac0*/  UMOV UR9, 0x40000040 ;  /* 0x4000004000097882 */ /* 0x000fc80000000000 */
[----:B------:R-:W-:Y:S01]  /*2ad0*/  UMOV UR10, UR26 ;  /* 0x0000001a000a7c82 */ /* 0x000fe20008000000 */
[C---:B---3--:R-:W-:Y:S02]  /*2ae0*/  IMAD.SHL.U32 R152, R3.reuse, 0x40, RZ ;  /* 0x0000004003987824 */ /* 0x048fe400078e00ff */
[----:B-1----:R-:W-:-:S03]  /*2af0*/  IMAD.SHL.U32 R0, R3, 0x400, RZ ;  /* 0x0000040003007824 */ /* 0x002fc600078e00ff */
[----:B------:R-:W-:-:S04]  /*2b00*/  LOP3.LUT R152, R152, 0x3800, RZ, 0xc0, !PT ;  /* 0x0000380098987812 */ /* 0x000fc800078ec0ff */
[----:B------:R-:W-:Y:S01]  /*2b10*/  LOP3.LUT R152, R152, 0x400, R0, 0xf8, !PT ;  /* 0x0000040098987812 */ /* 0x000fe200078ef800 */
[----:B------:R-:W-:-:S05]  /*2b20*/  IMAD.SHL.U32 R0, R3, 0x20, RZ ;  /* 0x0000002003007824 */ /* 0x000fca00078e00ff */
[----:B------:R-:W-:-:S04]  /*2b30*/  LOP3.LUT R152, R152, 0x380, R0, 0xf8, !PT ;  /* 0x0000038098987812 */ /* 0x000fc800078ef800 */
[----:B------:R-:W-:Y:S01]  /*2b40*/  LEA.HI R152, R152, UR8, RZ, 0x1d ;  /* 0x0000000898987c11 */ /* 0x000fe2000f8fe8ff */
[----:B------:R-:W-:-:S04]  /*2b50*/  UMOV UR8, UR25 ;  /* 0x0000001900087c82 */ /* 0x000fc80008000000 */
[----:B------:R-:W4:Y:S04]  /*2b60*/  LDS.128 R156, [R152+UR21+0x30100] ;  /* 0x03010015989c7984 */ /* 0x000f280008000c00 */
[----:B------:R-:W1:Y:S01]  /*2b70*/  LDS.128 R152, [R152+UR21+0x30900] ;  /* 0x0309001598987984 */ /* 0x000e620008000c00 */
[----:B----4-:R-:W-:-:S06]  /*2b80*/  WARPGROUP.ARRIVE ;  /* 0x00000000000079c5 */ /* 0x010fcc0000000000 */
[----:B------:R-:W-:Y:S03]  /*2b90*/  HGMMA.SP.64x256x32.F32.BF16 R24, gdesc[UR8], R24, UP0, R156, 0x0, gsb0 ;  /* 0x0be09c00081879f0 */ /* 0x000fe6000b801a18 */
[----:B------:R-:W-:Y:S02]  /*2ba0*/  WARPGROUP.DEPBAR.LE gsb0, 0x0 ;  /* 0x00008000000079c5 */ /* 0x000fe40000010000 */
[----:B------:R-:W-:Y:S01]  /*2bb0*/  STL.64 [R1], R24 ;  /* 0x0000001801007387 */ /* 0x000fe20000100a00 */
[----:B------:R-:W-:Y:S01]  /*2bc0*/  IMAD.MOV.U32 R2, RZ, RZ, R150 ;  /* 0x000000ffff027224 */ /* 0x000fe200078e0096 */
[----:B------:R-:W-:Y:S01]  /*2bd0*/  MOV R3, R149 ;  /* 0x0000009500037202 */ /* 0x000fe20000000f00 */
[----:B------:R-:W-:Y:S01]  /*2be0*/  IMAD.MOV.U32 R0, RZ, RZ, R151 ;  /* 0x000000ffff007224 */ /* 0x000fe200078e0097 */
[----:B------:R-:W-:Y:S01]  /*2bf0*/  STL.64 [R1+0x8], R26 ;  /* 0x0000081a01007387 */ /* 0x000fe20000100a00 */
[----:B------:R-:W-:Y:S01]  /*2c00*/  IMAD.MOV.U32 R4, RZ, RZ, R148 ;  /* 0x000000ffff047224 */ /* 0x000fe200078e0094 */
[----:B0-----:R-:W-:Y:S01]  /*2c10*/  MOV R7, R145 ;  /* 0x0000009100077202 */ /* 0x001fe20000000f00 */
[----:B------:R-:W-:Y:S01]  /*2c20*/  IMAD.MOV.U32 R6, RZ, RZ, R146 ;  /* 0x000000ffff067224 */ /* 0x000fe200078e0092 */
[----:B------:R-:W-:Y:S01]  /*2c30*/  STL.64 [R1+0x10], R28 ;  /* 0x0000101c01007387 */ /* 0x000fe20000100a00 */
[----:B------:R-:W-:Y:S01]  /*2c40*/  IMAD.MOV.U32 R5, RZ, RZ, R147 ;  /* 0x000000ffff057224 */ /* 0x000fe200078e0093 */
[----:B------:R-:W-:Y:S01]  /*2c50*/  MOV R11, R141 ;  /* 0x0000008d000b7202 */ /* 0x000fe20000000f00 */
        /* <DEDUP_REMOVED lines=45> */
[----:B------:R0:W-:Y:S01]  /*2f30*/  STL [R1+0x70], R52 ;  /* 0x0000703401007387 */ /* 0x0001e20000100800 */
[----:B------:R-:W-:Y:S01]  /*2f40*/  IMAD.MOV.U32 R173, RZ, RZ, R115 ;  /* 0x000000ffffad7224 */ /* 0x000fe200078e0073 */
[----:B------:R-:W-:Y:S01]  /*2f50*/  MOV R195, R93 ;  /* 0x0000005d00c37202 */ /* 0x000fe20000000f00 */
[----:B------:R-:W-:Y:S01]  /*2f60*/  IMAD.MOV.U32 R176, RZ, RZ, R112 ;  /* 0x000000ffffb07224 */ /* 0x000fe200078e0070 */
[----:B------:R-:W3:Y:S01]  /*2f70*/  LDL.LU.64 R150, [R1+0xa60] ;  /* 0x000a600001967983 */ /* 0x000ee20000300a00 */
        /* <DEDUP_REMOVED lines=40> */
[----:B------:R-:W-:-:S02]  /*3200*/  IMAD.MOV.U32 R204, RZ, RZ, R84 ;  /* 0x000000ffffcc7224 */ /* 0x000fc400078e0054 */
[----:B------:R-:W-:Y:S01]  /*3210*/  IMAD.MOV.U32 R206, RZ, RZ, R82 ;  /* 0x000000ffffce7224 */ /* 0x000fe200078e0052 */
[----:B------:R-:W3:Y:S01]  /*3220*/  LDL.LU.64 R128, [R1+0xa08] ;  /* 0x000a080001807983 */ /* 0x000ee20000300a00 */
[----:B------:R-:W-:Y:S02]  /*3230*/  IMAD.MOV.U32 R205, RZ, RZ, R83 ;  /* 0x000000ffffcd7224 */ /* 0x000fe400078e0053 */
[----:B------:R-:W-:Y:S01]  /*3240*/  IMAD.MOV.U32 R208, RZ, RZ, R80 ;  /* 0x000000ffffd07224 */ /* 0x000fe200078e0050 */
[----:B------:R-:W3:Y:S01]  /*3250*/  LDL.LU.64 R126, [R1+0xa00] ;  /* 0x000a0000017e7983 */ /* 0x000ee20000300a00 */
[----:B------:R-:W-:Y:S02]  /*3260*/  IMAD.MOV.U32 R210, RZ, RZ, R78 ;  /* 0x000000ffffd27224 */ /* 0x000fe400078e004e */
        /* <DEDUP_REMOVED lines=28> */
[----:B------:R-:W3:Y:S04]  /*3430*/  LDL.LU.64 R106, [R1+0x9b0] ;  /* 0x0009b000016a7983 */ /* 0x000ee80000300a00 */
        /* <DEDUP_REMOVED lines=26> */
[----:B0-----:R-:W3:Y:S04]  /*35e0*/  LDL.LU.64 R52, [R1+0x8d8] ;  /* 0x0008d80001347983 */ /* 0x001ee80000300a00 */
        /* <DEDUP_REMOVED lines=13> */
[----:B------:R-:W3:Y:S01]  /*36c0*/  LDL.LU.64 R24, [R1+0x868] ;  /* 0x0008680001187983 */ /* 0x000ee20000300a00 */
[----:B------:R-:W-:Y:S01]  /*36d0*/  UIADD3 UR8, UR25, 0x400, URZ ;  /* 0x0000040019087890 */ /* 0x000fe2000fffe03f */
[----:B------:R-:W-:-:S02]  /*36e0*/  UMOV UR9, 0x40000040 ;  /* 0x4000004000097882 */ /* 0x000fc40000000000 */
[----:B-1----:R-:W-:Y:S04]  /*36f0*/  STL.64 [R1+0x860], R154 ;  /* 0x0008609a01007387 */ /* 0x002fe80000100a00 */
[----:B------:R-:W-:Y:S01]  /*3700*/  STL.64 [R1+0x858], R152 ;  /* 0x0008589801007387 */ /* 0x000fe20000100a00 */
[----:B---3--:R-:W-:-:S06]  /*3710*/  WARPGROUP.ARRIVE ;  /* 0x00000000000079c5 */ /* 0x008fcc0000000000 */
[----:B------:R-:W-:Y:S03]  /*3720*/  HGMMA.SP.64x256x32.F32.BF16 R24, gdesc[UR8], R24, UP0, R152, 0x0, gsb0 ;  /* 0x0be09800081879f0 */ /* 0x000fe6000b801a18 */
[----:B------:R-:W-:Y:S02]  /*3730*/  WARPGROUP.DEPBAR.LE gsb0, 0x0 ;  /* 0x00008000000079c5 */ /* 0x000fe40000010000 */
        /* <DEDUP_REMOVED lines=62> */
[----:B0-----:R-:W3:Y:S04]  /*3b20*/  LDL.LU R28, [R1] ;  /* 0x00000000011c7983 */ /* 0x001ee80000300800 */
[----:B------:R-:W3:Y:S04]  /*3b30*/  LDL.LU R29, [R1+0x4] ;  /* 0x00000400011d7983 */ /* 0x000ee80000300800 */
        /* <DEDUP_REMOVED lines=26> */
[----:B------:R-:W3:Y:S01]  /*3ce0*/  LDL.LU R56, [R1+0x70] ;  /* 0x0000700001387983 */ /* 0x000ee20000300800 */
[----:B------:R-:W-:Y:S01]  /*3cf0*/  IMAD.MOV.U32 R57, RZ, RZ, R235 ;  /* 0x000000ffff397224 */ /* 0x000fe200078e00eb */
[----:B------:R-:W-:Y:S01]  /*3d00*/  MOV R58, R234 ;  /* 0x000000ea003a7202 */ /* 0x000fe20000000f00 */
        /* <DEDUP_REMOVED lines=48> */
[----:B------:R-:W-:-:S02]  /*4010*/  IMAD.MOV.U32 R91, RZ, RZ, R201 ;  /* 0x000000ffff5b7224 */ /* 0x000fc400078e00c9 */
[----:B------:R-:W-:Y:S02]  /*4020*/  IMAD.MOV.U32 R92, RZ, RZ, R200 ;  /* 0x000000ffff5c7224 */ /* 0x000fe400078e00c8 */
[----:B------:R-:W-:Y:S02]  /*4030*/  IMAD.MOV.U32 R93, RZ, RZ, R199 ;  /* 0x000000ffff5d7224 */ /* 0x000fe400078e00c7 */
[----:B------:R-:W-:Y:S02]  /*4040*/  IMAD.MOV.U32 R95, RZ, RZ, R197 ;  /* 0x000000ffff5f7224 */ /* 0x000fe400078e00c5 */
[----:B------:R-:W-:Y:S02]  /*4050*/  IMAD.MOV.U32 R96, RZ, RZ, R196 ;  /* 0x000000ffff607224 */ /* 0x000fe400078e00c4 */
[----:B------:R-:W-:Y:S02]  /*4060*/  IMAD.MOV.U32 R97, RZ, RZ, R195 ;  /* 0x000000ffff617224 */ /* 0x000fe400078e00c3 */
        /* <DEDUP_REMOVED lines=42> */
[----:B------:R-:W-:Y:S01]  /*4310*/  IMAD.MOV.U32 R155, RZ, RZ, R0 ;  /* 0x000000ffff9b7224 */ /* 0x000fe200078e0000 */
[----:B------:R-:W-:-:S02]  /*4320*/  UIADD3 UR8, UR25, 0x2, URZ ;  /* 0x0000000219087890 */ /* 0x000fc4000fffe03f */
[----:B------:R-:W-:Y:S01]  /*4330*/  UIADD3 UR10, UR26, 0x4, URZ ;  /* 0x000000041a0a7890 */ /* 0x000fe2000fffe03f */
[----:B------:R-:W-:Y:S01]  /*4340*/  UMOV UR9, 0x40000040 ;  /* 0x4000004000097882 */ /* 0x000fe20000000000 */
[----:B------:R-:W-:Y:S01]  /*4350*/  UMOV UR11, 0x40000040 ;  /* 0x40000040000b7882 */ /* 0x000fe20000000000 */
[----:B---3--:R-:W-:-:S06]  /*4360*/  WARPGROUP.ARRIVE ;  /* 0x00000000000079c5 */ /* 0x008fcc0000000000 */
[----:B------:R-:W-:Y:S03]  /*4370*/  HGMMA.SP.64x256x32.F32.BF16 R28, gdesc[UR8], R28, R157, 0x0, gsb0 ;  /* 0x0be09d00081c79f0 */ /* 0x000fe60008001a1c */
[----:B------:R-:W-:Y:S02]  /*4380*/  WARPGROUP.DEPBAR.LE gsb0, 0x0 ;  /* 0x00008000000079c5 */ /* 0x000fe40000010000 */
[----:B------:R-:W-:Y:S04]  /*4390*/  STL.64 [R1], R28 ;  /* 0x0000001c01007387 */ /* 0x000fe80000100a00 */
        /* <DEDUP_REMOVED lines=63> */
[----:B0-----:R-:W3:Y:S04]  /*4790*/  LDL.LU.64 R154, [R1+0x860] ;  /* 0x00086000019a7983 */ /* 0x001ee80000300a00 */
        /* <DEDUP_REMOVED lines=63> */
[----:B------:R-:W-:Y:S01]  /*4b90*/  UIADD3 UR8, UR25, 0x402, URZ ;  /* 0x0000040219087890 */ /* 0x000fe2000fffe03f */
[----:B------:R-:W-:Y:S01]  /*4ba0*/  UMOV UR9, 0x40000040 ;  /* 0x4000004000097882 */ /* 0x000fe20000000000 */
[----:B----4-:R-:W-:-:S07]  /*4bb0*/  WARPGROUP.ARRIVE ;  /* 0x00000000000079c5 */ /* 0x010fce0000000000 */
[----:B------:R-:W-:Y:S03]  /*4bc0*/  HGMMA.SP.64x256x32.F32.BF16 R24, gdesc[UR8], R24, R153, 0x0, gsb0 ;  /* 0x0be09900081879f0 */ /* 0x000fe60008001a18 */
        /* <DEDUP_REMOVED lines=65> */
[----:B0-----:R-:W4:Y:S04]  /*4fe0*/  LDL.LU.64 R24, [R1] ;  /* 0x0000000001187983 */ /* 0x001f280000300a00 */
        /* <DEDUP_REMOVED lines=63> */
[----:B------:R-:W-:-:S02]  /*53e0*/  UIADD3 UR8, UR25, 0x4, URZ ;  /* 0x0000000419087890 */ /* 0x000fc4000fffe03f */
[----:B------:R-:W-:Y:S01]  /*53f0*/  UIADD3 UR10, UR26, 0x800, URZ ;  /* 0x000008001a0a7890 */ /* 0x000fe2000fffe03f */
[----:B------:R-:W-:Y:S01]  /*5400*/  UMOV UR9, 0x40000040 ;  /* 0x4000004000097882 */ /* 0x000fe20000000000 */
[----:B------:R-:W-:Y:S01]  /*5410*/  UMOV UR11, 0x40000040 ;  /* 0x40000040000b7882 */ /* 0x000fe20000000000 */
[----:B----4-:R-:W-:-:S06]  /*5420*/  WARPGROUP.ARRIVE ;  /* 0x00000000000079c5 */ /* 0x010fcc0000000000 */
        /* <DEDUP_REMOVED lines=10> */
[----:B------:R-:W-:Y:S01]  /*54d0*/  STL.64 [R1+0x40], R40 ;  /* 0x0000402801007387 */ /* 0x000fe20000100a00 */
[----:B------:R-:W-:-:S03]  /*54e0*/  IMAD.MOV.U32 R3, RZ, RZ, R150 ;  /* 0x000000ffff037224 */ /* 0x000fc600078e0096 */
[----:B------:R-:W-:Y:S01]  /*54f0*/  STL.64 [R1+0x48], R42 ;  /* 0x0000482a01007387 */ /* 0x000fe20000100a00 */
[----:B------:R-:W-:-:S03]  /*5500*/  MOV R0, R151 ;  /* 0x0000009700007202 */ /* 0x000fc60000000f00 */
[----:B------:R-:W-:Y:S01]  /*5510*/  STL.64 [R1+0x50], R44 ;  /* 0x0000502c01007387 */ /* 0x000fe20000100a00 */
[----:B------:R-:W-:-:S03]  /*5520*/  IMAD.MOV.U32 R5, RZ, RZ, R148 ;  /* 0x000000ffff057224 */ /* 0x000fc600078e0094 */
[----:B------:R-:W-:Y:S01]  /*5530*/  STL.64 [R1+0x58], R46 ;  /* 0x0000582e01007387 */ /* 0x000fe20000100a00 */
[----:B------:R-:W-:Y:S01]  /*5540*/  IMAD.MOV.U32 R4, RZ, RZ, R149 ;  /* 0x000000ffff047224 */ /* 0x000fe200078e0095 */
[----:B------:R-:W-:Y:S02]  /*5550*/  MOV R6, R147 ;  /* 0x0000009300067202 */ /* 0x000fe40000000f00 */
[----:B------:R0:W-:Y:S01]  /*5560*/  STL [R1+0x60], R48 ;  /* 0x0000603001007387 */ /* 0x0001e20000100800 */
[----:B------:R-:W-:-:S03]  /*5570*/  IMAD.MOV.U32 R7, RZ, RZ, R146 ;  /* 0x000000ffff077224 */ /* 0x000fc600078e0092 */
[----:B------:R-:W4:Y:S01]  /*5580*/  LDL.LU.64 R150, [R1+0x660] ;  /* 0x0006600001967983 */ /* 0x000f220000300a00 */
[----:B------:R-:W-:Y:S01]  /*5590*/  IMAD.MOV.U32 R9, RZ, RZ, R144 ;  /* 0x000000ffff097224 */ /* 0x000fe200078e0090 */
[----:B------:R-:W-:Y:S01]  /*55a0*/  MOV R10, R143 ;  /* 0x0000008f000a7202 */ /* 0x000fe20000000f00 */
[----:B------:R-:W-:Y:S01]  /*55b0*/  IMAD.MOV.U32 R8, RZ, RZ, R145 ;  /* 0x000000ffff087224 */ /* 0x000fe200078e0091 */
[----:B------:R-:W4:Y:S01]  /*55c0*/  LDL.LU.64 R148, [R1+0x658] ;  /* 0x0006580001947983 */ /* 0x000f220000300a00 */
        /* <DEDUP_REMOVED lines=140> */
[----:B------:R-:W-:-:S03]  /*5e90*/  IMAD.MOV.U32 R161, RZ, RZ, R49 ;  /* 0x000000ffffa17224 */ /* 0x000fc600078e0031 */
[----:B------:R-:W4:Y:S04]  /*5ea0*/  LDL.LU.64 R52, [R1+0x4d8] ;  /* 0x0004d80001347983 */ /* 0x000f280000300a00 */
[----:B------:R-:W4:Y:S04]  /*5eb0*/  LDL.LU.64 R50, [R1+0x4d0] ;  /* 0x0004d00001327983 */ /* 0x000f280000300a00 */
[----:B0-----:R-:W4:Y:S04]  /*5ec0*/  LDL.LU.64 R48, [R1+0x4c8] ;  /* 0x0004c80001307983 */ /* 0x001f280000300a00 */
        /* <DEDUP_REMOVED lines=13> */
[----:B------:R-:W-:-:S02]  /*5fa0*/  UMOV UR9, 0x40000040 ;  /* 0x4000004000097882 */ /* 0x000fc40000000000 */
[----:B---3--:R-:W-:Y:S01]  /*5fb0*/  STL.64 [R1+0x450], R154 ;  /* 0x0004509a01007387 */ /* 0x008fe20000100a00 */
[----:B----4-:R-:W-:-:S06]  /*5fc0*/  WARPGROUP.ARRIVE ;  /* 0x00000000000079c5 */ /* 0x010fcc0000000000 */
        /* <DEDUP_REMOVED lines=139> */
[----:B------:R-:W-:Y:S01]  /*6880*/  UIADD3 UR8, UR25, 0x6, URZ ;  /* 0x0000000619087890 */ /* 0x000fe2000fffe03f */
[----:B------:R-:W-:Y:S01]  /*6890*/  IMAD.MOV.U32 R85, RZ, RZ, R206 ;  /* 0x000000ffff557224 */ /* 0x000fe200078e00ce */
[----:B------:R-:W-:Y:S01]  /*68a0*/  UIADD3 UR10, UR26, 0x804, URZ ;  /* 0x000008041a0a7890 */ /* 0x000fe2000fffe03f */
[----:B------:R-:W-:Y:S01]  /*68b0*/  IMAD.MOV.U32 R86, RZ, RZ, R205 ;  /* 0x000000ffff567224 */ /* 0x000fe200078e00cd */
[----:B------:R-:W-:Y:S01]  /*68c0*/  UMOV UR9, 0x40000040 ;  /* 0x4000004000097882 */ /* 0x000fe20000000000 */
[----:B------:R-:W-:Y:S01]  /*68d0*/  IMAD.MOV.U32 R87, RZ, RZ, R204 ;  /* 0x000000ffff577224 */ /* 0x000fe200078e00cc */
[----:B------:R-:W-:Y:S01]  /*68e0*/  UMOV UR11, 0x40000040 ;  /* 0x40000040000b7882 */ /* 0x000fe20000000000 */
[----:B------:R-:W-:Y:S01]  /*68f0*/  IMAD.MOV.U32 R89, RZ, RZ, R202 ;  /* 0x000000ffff597224 */ /* 0x000fe200078e00ca */
[----:B------:R0:W5:Y:S01]  /*6900*/  LDL.LU R161, [R1+0x460] ;  /* 0x0004600001a17983 */ /* 0x0001620000300800 */
[----:B------:R-:W-:-:S02]  /*6910*/  IMAD.MOV.U32 R90, RZ, RZ, R201 ;  /* 0x000000ffff5a7224 */ /* 0x000fc400078e00c9 */
[----:B------:R-:W-:Y:S01]  /*6920*/  IMAD.MOV.U32 R91, RZ, RZ, R200 ;  /* 0x000000ffff5b7224 */ /* 0x000fe200078e00c8 */
[----:B------:R0:W5:Y:S01]  /*6930*/  LDL.LU R160, [R1+0x45c] ;  /* 0x00045c0001a07983 */ /* 0x0001620000300800 */
[----:B------:R-:W-:Y:S02]  /*6940*/  IMAD.MOV.U32 R93, RZ, RZ, R198 ;  /* 0x000000ffff5d7224 */ /* 0x000fe400078e00c6 */
[----:B------:R-:W-:Y:S01]  /*6950*/  IMAD.MOV.U32 R94, RZ, RZ, R197 ;  /* 0x000000ffff5e7224 */ /* 0x000fe200078e00c5 */
[----:B------:R0:W5:Y:S01]  /*6960*/  LDL.LU R2, [R1+0x458] ;  /* 0x0004580001027983 */ /* 0x0001620000300800 */
        /* <DEDUP_REMOVED lines=44> */
[----:B------:R-:W-:-:S06]  /*6c30*/  IMAD.MOV.U32 R155, RZ, RZ, R0 ;  /* 0x000000ffff9b7224 */ /* 0x000fcc00078e0000 */
        /* <DEDUP_REMOVED lines=67> */
[----:B-1----:R-:W3:Y:S04]  /*7070*/  LDL.LU.64 R154, [R1+0x450] ;  /* 0x00045000019a7983 */ /* 0x002ee80000300a00 */
        /* <DEDUP_REMOVED lines=63> */
[----:B------:R-:W-:Y:S01]  /*7470*/  UMOV UR9, 0x40000040 ;  /* 0x4000004000097882 */ /* 0x000fe20000000000 */
[----:B---3--:R-:W-:-:S07]  /*7480*/  WARPGROUP.ARRIVE ;  /* 0x00000000000079c5 */ /* 0x008fce0000000000 */
[----:B------:R-:W-:Y:S03]  /*7490*/  HGMMA.SP.64x256x32.F32.BF16 R24, gdesc[UR8], R24, R155, 0x0, gsb0 ;  /* 0x0be09b00081879f0 */ /* 0x000fe60008001a18 */
[----:B------:R-:W-:Y:S02]  /*74a0*/  WARPGROUP.DEPBAR.LE gsb0, 0x0 ;  /* 0x00008000000079c5 */ /* 0x000fe40000010000 */
[----:B0-----:R-:W-:Y:S05]  /*74b0*/  @!P1 BRA `(.L_x_22) ;  /* 0x0000000000049947 */ /* 0x001fea0003800000 */
[----:B------:R-:W-:Y:S01]  /*74c0*/  BPT.TRAP 0x1 ;  /* 0x000000040000795c */ /* 0x000fe20000300000 */
.L_x_22:
[----:B------:R-:W3:Y:S01]  /*74d0*/  LDL R0, [R1+0x200] ;  /* 0x0002000001007983 */ /* 0x000ee20000100800 */
[----:B------:R-:W-:Y:S01]  /*74e0*/  UISETP.GT.U32.AND UP0, UPT, UR6, 0x1, UPT ;  /* 0x000000010600788c */ /* 0x000fe2000bf04070 */
[----:B---3-5:R-:W-:Y:S02]  /*74f0*/  LOP3.LUT P0, RZ, R161, R0, RZ, 0xc0, !PT ;  /* 0x00000000a1ff7212 */ /* 0x028fe4000780c0ff */
[----:B------:R-:W-:-:S11]  /*7500*/  MOV R0, UR20 ;  /* 0x0000001400007c02 */ /* 0x000fd60008000f00 */
[----:B------:R-:W-:-:S05]  /*7510*/  @P0 LEA R0, R0, UR21, 0x3 ;  /* 0x0000001500000c11 */ /* 0x000fca000f8e18ff */
[----:B------:R-:W-:-:S05]  /*7520*/  @P0 VIADD R0, R0, 0x10 ;  /* 0x0000001000000836 */ /* 0x000fca0000000000 */
[----:B------:R-:W-:-:S04]  /*7530*/  @P0 PRMT R0, R160, 0x654, R0 ;  /* 0x00000654a0000816 */ /* 0x000fc80000000000 */
[----:B------:R0:W-:Y:S01]  /*7540*/  @P0 SYNCS.ARRIVE.TRANS64.RED.A1T0 RZ, [R0+URZ], RZ ;  /* 0x000000ff00ff09a7 */ /* 0x0001e2000810043f */
[----:B------:R-:W-:-:S13]  /*7550*/  PLOP3.LUT P0, PT, PT, PT, UP0, 0x80, 0x0 ;  /* 0x000000000000781c */ /* 0x000fda0003f0f008 */
[----:B0-----:R-:W-:Y:S05]  /*7560*/  @P0 BRA `(.L_x_23) ;  /* 0x0000000000040947 */ /* 0x001fea0003800000 */
[----:B------:R-:W-:Y:S01]  /*7570*/  BPT.TRAP 0x1 ;  /* 0x000000040000795c */ /* 0x000fe20000300000 */
.L_x_23:
[----:B------:R-:W-:Y:S02]  /*7580*/  UISETP.GT.AND UP3, UPT, UR16, 0x1, UPT ;  /* 0x000000011000788c */ /* 0x000fe4000bf64270 */
[----:B------:R-:W-:Y:S02]  /*7590*/  UIADD3 UR17, UR17, 0x1, URZ ;  /* 0x0000000111117890 */ /* 0x000fe4000fffe03f */
[----:B------:R-:W-:Y:S02]  /*75a0*/  UIADD3 UR20, UR20, 0x1, URZ ;  /* 0x0000000114147890 */ /* 0x000fe4000fffe03f */
[----:B------:R-:W-:Y:S01]  /*75b0*/  PLOP3.LUT P0, PT, PT, PT, UP3, 0x80, 0x0 ;  /* 0x000000000000781c */ /* 0x000fe20003f0f038 */
[----:B------:R-:W-:Y:S02]  /*75c0*/  UISETP.NE.AND UP0, UPT, UR17, 0x2, UPT ;  /* 0x000000021100788c */ /* 0x000fe4000bf05270 */
[----:B------:R-:W-:Y:S02]  /*75d0*/  UISETP.NE.AND UP1, UPT, UR20, 0x2, UPT ;  /* 0x000000021400788c */ /* 0x000fe4000bf25270 */
[----:B------:R-:W-:-:S02]  /*75e0*/  USEL UR8, URZ, 0x1, UP0 ;  /* 0x000000013f087887 */ /* 0x000fc40008000000 */
[----:B------:R-:W-:Y:S02]  /*75f0*/  USEL UR17, UR17, URZ, UP0 ;  /* 0x0000003f11117287 */ /* 0x000fe40008000000 */
[----:B------:R-:W-:Y:S02]  /*7600*/  UIADD3 UR16, UR16, -0x1, URZ ;  /* 0xffffffff10107890 */ /* 0x000fe4000fffe03f */
[----:B------:R-:W-:Y:S01]  /*7610*/  USEL UR20, UR20, URZ, UP1 ;  /* 0x0000003f14147287 */ /* 0x000fe20008800000 */
[----:B------:R-:W-:Y:S01]  /*7620*/  LOP3.LUT R2, R2, UR8, RZ, 0x3c, !PT ;  /* 0x0000000802027c12 */ /* 0x000fe2000f8e3cff */
[----:B------:R-:W-:Y:S01]  /*7630*/  UPLOP3.LUT UP0, UPT, UPT, UPT, UPT, 0x80, 0x0 ;  /* 0x000000000000789c */ /* 0x000fe20003f0f070 */
[----:B------:R-:W-:Y:S10]  /*7640*/  @P0 BRA `(.L_x_24) ;  /* 0xffffffa800ac0947 */ /* 0x000ff4000383ffff */
.L_x_17:
[----:B------:R-:W1:Y:S01]  /*7650*/  S2R R5, SR_TID.X ;  /* 0x0000000000057919 */ /* 0x000e620000002100 */
[----:B------:R-:W-:Y:S02]  /*7660*/  USHF.L.U32 UR14, UR14, 0x8, URZ ;  /* 0x000000080e0e7899 */ /* 0x000fe4000800063f */
[----:B------:R-:W-:Y:S01]  /*7670*/  USHF.R.S32.HI UR9, URZ, 0x1f, UR12 ;  /* 0x0000001f3f097899 */ /* 0x000fe2000801140c */
[----:B------:R-:W3:Y:S01]  /*7680*/  S2R R4, SR_TID.X ;  /* 0x0000000000047919 */ /* 0x000ee20000002100 */
[----:B------:R-:W-:Y:S01]  /*7690*/  ULDC.64 UR10, c[0x0][0x6d0] ;  /* 0x0001b400000a7ab9 */ /* 0x000fe20000000a00 */
[----:B------:R-:W-:Y:S01]  /*76a0*/  UIADD3 UR5, UR7, UR5, URZ ;  /* 0x0000000507057290 */ /* 0x000fe2000fffe03f */
[----:B------:R-:W-:Y:S01]  /*76b0*/  IMAD.U32 R12, RZ, RZ, UR10 ;  /* 0x0000000aff0c7e24 */ /* 0x000fe2000f8e00ff */
[----:B------:R-:W-:Y:S01]  /*76c0*/  UIMAD UR8, UR9, UR10, URZ ;  /* 0x0000000a090872a4 */ /* 0x000fe2000f8e023f */
[----:B------:R-:W-:Y:S02]  /*76d0*/  ULDC UR15, c[0x0][0x288] ;  /* 0x0000a200000f7ab9 */ /* 0x000fe40000000800 */
[----:B------:R-:W-:Y:S01]  /*76e0*/  ULDC UR10, c[0x0][0x284] ;  /* 0x0000a100000a7ab9 */ /* 0x000fe20000000800 */
[----:B------:R-:W-:Y:S01]  /*76f0*/  UIMAD UR8, UR12, UR11, UR8 ;  /* 0x0000000b0c0872a4 */ /* 0x000fe2000f8e0208 */
[----:B------:R-:W-:Y:S01]  /*7700*/  IMAD.U32 R231, RZ, RZ, UR10 ;  /* 0x0000000affe77e24 */ /* 0x000fe2000f8e00ff */
[----:B------:R-:W-:-:S02]  /*7710*/  USHF.L.U32 UR11, UR13, 0x8, URZ ;  /* 0x000000080d0b7899 */ /* 0x000fc4000800063f */
[----:B------:R-:W-:Y:S02]  /*7720*/  UISETP.GT.U32.AND UP0, UPT, UR5, 0x1, UPT ;  /* 0x000000010500788c */ /* 0x000fe4000bf04070 */
[----:B------:R-:W-:Y:S02]  /*7730*/  UISETP.GE.AND UP1, UPT, UR11, UR15, UPT ;  /* 0x0000000f0b00728c */ /* 0x000fe4000bf26270 */
[----:B------:R-:W-:Y:S02]  /*7740*/  UISETP.LT.U32.AND UP0, UPT, UR7, 0x2, UP0 ;  /* 0x000000020700788c */ /* 0x000fe40008701070 */
[----:B------:R-:W-:Y:S02]  /*7750*/  UISETP.GE.OR UP1, UPT, UR14, UR10, UP1 ;  /* 0x0000000a0e00728c */ /* 0x000fe40008f26670 */
[----:B------:R-:W-:-:S04]  /*7760*/  USEL UR10, URZ, 0x1, !UP0 ;  /* 0x000000013f0a7887 */ /* 0x000fc8000c000000 */
[----:B------:R-:W-:Y:S02]  /*7770*/  PLOP3.LUT P0, PT, PT, PT, UP1, 0x80, 0x0 ;  /* 0x000000000000781c */ /* 0x000fe40003f0f018 */
[----:B-1----:R-:W-:Y:S02]  /*7780*/  LOP3.LUT R3, R5, 0x60, RZ, 0xc0, !PT ;  /* 0x0000006005037812 */ /* 0x002fe400078ec0ff */
[----:B------:R-:W-:Y:S02]  /*7790*/  SHF.R.U32.HI R2, RZ, 0x2, R5 ;  /* 0x00000002ff027819 */ /* 0x000fe40000011605 */
[----:B------:R-:W-:Y:S02]  /*77a0*/  SHF.R.U32.HI R3, RZ, 0x5, R3 ;  /* 0x00000005ff037819 */ /* 0x000fe40000011603 */
[----:B------:R-:W-:Y:S02]  /*77b0*/  LOP3.LUT R2, R2, 0x7, RZ, 0xc0, !PT ;  /* 0x0000000702027812 */ /* 0x000fe400078ec0ff */
[----:B---3--:R-:W-:Y:S01]  /*77c0*/  SHF.R.U32.HI R4, RZ, 0x7, R4 ;  /* 0x00000007ff047819 */ /* 0x008fe20000011604 */
[----:B------:R-:W-:-:S02]  /*77d0*/  IMAD.SHL.U32 R0, R3, 0x10, RZ ;  /* 0x0000001003007824 */ /* 0x000fc400078e00ff */
[----:B------:R-:W-:-:S03]  /*77e0*/  IMAD R3, R3, -0x10, -R2 ;  /* 0xfffffff003037824 */ /* 0x000fc600078e0a02 */
[----:B------:R-:W-:Y:S02]  /*77f0*/  LOP3.LUT R0, R0, 0xfffffff0, R2, 0xe2, !PT ;  /* 0xfffffff000007812 */ /* 0x000fe400078ee202 */
[----:B------:R-:W-:-:S04]  /*7800*/  SHF.R.U32.HI R2, RZ, 0x1, R5 ;  /* 0x00000001ff027819 */ /* 0x000fc80000011605 */
[----:B------:R-:W-:Y:S02]  /*7810*/  LOP3.LUT R2, R0, 0x40, R2, 0xf8, !PT ;  /* 0x0000004000027812 */ /* 0x000fe400078ef802 */
[----:B------:R-:W-:Y:S01]  /*7820*/  LOP3.LUT R0, R4, 0x1, RZ, 0xc0, !PT ;  /* 0x0000000104007812 */ /* 0x000fe200078ec0ff */
[----:B------:R-:W-:Y:S01]  /*7830*/  IMAD.MOV.U32 R4, RZ, RZ, -0x2 ;  /* 0xfffffffeff047424 */ /* 0x000fe200078e00ff */
[----:B------:R-:W-:-:S03]  /*7840*/  LOP3.LUT R2, R2, UR14, RZ, 0xfc, !PT ;  /* 0x0000000e02027c12 */ /* 0x000fc6000f8efcff */
[----:B------:R-:W-:Y:S01]  /*7850*/  IMAD R0, R0, -0x40, R3 ;  /* 0xffffffc000007824 */ /* 0x000fe200078e0203 */
[----:B------:R-:W-:-:S04]  /*7860*/  SHF.R.S32.HI R3, RZ, 0x1f, R2 ;  /* 0x0000001fff037819 */ /* 0x000fc80000011402 */
[----:B------:R-:W-:Y:S01]  /*7870*/  IADD3 R231, R231, -UR14, R0 ;  /* 0x8000000ee7e77c10 */ /* 0x000fe2000fffe000 */
[----:B------:R-:W-:Y:S01]  /*7880*/  IMAD.WIDE.U32 R12, R12, UR12, R2 ;  /* 0x0000000c0c0c7c25 */ /* 0x000fe2000f8e0002 */
[----:B------:R-:W-:-:S04]  /*7890*/  LOP3.LUT R0, R5, 0x3, RZ, 0xc0, !PT ;  /* 0x0000000305007812 */ /* 0x000fc800078ec0ff */
[----:B------:R-:W-:Y:S01]  /*78a0*/  IADD3 R13, R13, UR8, RZ ;  /* 0x000000080d0d7c10 */ /* 0x000fe2000fffe0ff */
[----:B------:R-:W-:Y:S01]  /*78b0*/  USHF.R.U32.HI UR8, URZ, 0x1, UR5 ;  /* 0x000000013f087899 */ /* 0x000fe20008011605 */
[----:B------:R-:W-:Y:S01]  /*78c0*/  IMAD R0, R0, R4, UR15 ;  /* 0x0000000f00007e24 */ /* 0x000fe2000f8e0204 */
[----:B------:R-:W-:Y:S02]  /*78d0*/  ULOP3.LUT UR5, UR5, 0x1, URZ, 0xc0, !UPT ;  /* 0x0000000105057892 */ /* 0x000fe4000f8ec03f */
[----:B------:R-:W-:Y:S01]  /*78e0*/  ULOP3.LUT UR8, UR8, 0x1, URZ, 0xc0, !UPT ;  /* 0x0000000108087892 */ /* 0x000fe2000f8ec03f */
[----:B------:R-:W-:-:S03]  /*78f0*/  VIADD R0, R0, -UR11 ;  /* 0x8000000b00007c36 */ /* 0x000fc60008000000 */
[----:B------:R-:W-:-:S04]  /*7900*/  UISETP.NE.U32.AND UP3, UPT, UR8, 0x1, UPT ;  /* 0x000000010800788c */ /* 0x000fc8000bf65070 */
[----:B------:R-:W-:-:S04]  /*7910*/  UISETP.GT.U32.AND UP3, UPT, UR7, 0x1, !UP3 ;  /* 0x000000010700788c */ /* 0x000fc8000df64070 */
[----:B------:R-:W-:-:S04]  /*7920*/  USEL UR8, URZ, 0x1, !UP3 ;  /* 0x000000013f087887 */ /* 0x000fc8000d800000 */
[----:B------:R-:W-:Y:S01]  /*7930*/  ULOP3.LUT UR4, UR8, UR4, UR10, 0x96, !UPT ;  /* 0x0000000408047292 */ /* 0x000fe2000f8e960a */
[----:B------:R-:W-:Y:S11]  /*7940*/  @P0 BRA `(.L_x_25) ;  /* 0x0000012800600947 */ /* 0x000ff60003800000 */
[----:B------:R-:W-:Y:S01]  /*7950*/  UIMAD.WIDE UR10, UR13, 0x100, URZ ;  /* 0x000001000d0a78a5 */ /* 0x000fe2000f8e023f */
[----:B------:R-:W-:Y:S01]  /*7960*/  FSETP.NEU.AND P1, PT, RZ, UR23, PT ;  /* 0x00000017ff007c0b */ /* 0x000fe2000bf2d000 */
[----:B------:R-:W-:Y:S01]  /*7970*/  ULDC.64 UR28, c[0x0][0x6c8] ;  /* 0x0001b200001c7ab9 */ /* 0x000fe20000000a00 */
[----:B------:R-:W-:Y:S01]  /*7980*/  SHF.L.U32 R4, R5, 0x1, RZ ;  /* 0x0000000105047819 */ /* 0x000fe200000006ff */
[----:B------:R-:W-:Y:S01]  /*7990*/  UIMAD UR8, UR11, UR28, URZ ;  /* 0x0000001c0b0872a4 */ /* 0x000fe2000f8e023f */
[----:B------:R-:W-:Y:S01]  /*79a0*/  IMAD.U32 R18, RZ, RZ, UR29 ;  /* 0x0000001dff127e24 */ /* 0x000fe2000f8e00ff */
[----:B------:R-:W-:Y:S01]  /*79b0*/  ISETP.GT.AND P2, PT, R231, RZ, PT ;  /* 0x000000ffe700720c */ /* 0x000fe20003f44270 */
[----:B------:R-:W-:Y:S01]  /*79c0*/  IMAD.U32 R8, RZ, RZ, UR10 ;  /* 0x0000000aff087e24 */ /* 0x000fe2000f8e00ff */
[----:B------:R-:W-:Y:S02]  /*79d0*/  BSSY B0, `(.L_x_25) ;  /* 0x000128f000007945 */ /* 0x000fe40003800000 */
[----:B------:R-:W-:-:S02]  /*79e0*/  ISETP.GT.AND P0, PT, R0, RZ, P2 ;  /* 0x000000ff0000720c */ /* 0x000fc40001704270 */
[----:B------:R-:W-:-:S05]  /*79f0*/  LOP3.LUT R8, R8, 0x6, R4, 0xf8, !PT ;  /* 0x0000000608087812 */ /* 0x000fca00078ef804 */
[----:B------:R-:W-:-:S04]  /*7a00*/  IMAD.WIDE.U32 R12, R8, UR28, R12 ;  /* 0x0000001c080c7c25 */ /* 0x000fc8000f8e000c */
[----:B------:R-:W-:-:S04]  /*7a10*/  IMAD R18, R8, R18, UR8 ;  /* 0x0000000808127e24 */ /* 0x000fc8000f8e0212 */
[----:B------:R-:W-:Y:S01]  /*7a20*/  IMAD.IADD R18, R13, 0x1, R18 ;  /* 0x000000010d127824 */ /* 0x000fe200078e0212 */
[----:B------:R-:W-:Y:S06]  /*7a30*/  @!P1 BRA `(.L_x_26) ;  /* 0x000000d800949947 */ /* 0x000fec0003800000 */
[----:B------:R-:W-:Y:S01]  /*7a40*/  ULDC.64 UR16, c[0x0][0x6b8] ;  /* 0x0001ae0000107ab9 */ /* 0x000fe20000000a00 */
[----:B------:R-:W-:Y:S01]  /*7a50*/  ULDC.64 UR26, c[0x0][0x6b0] ;  /* 0x0001ac00001a7ab9 */ /* 0x000fe20000000a00 */
[----:B------:R-:W-:Y:S02]  /*7a60*/  UIMAD UR9, UR9, UR16, URZ ;  /* 0x00000010090972a4 */ /* 0x000fe4000f8e023f */
[----:B------:R-:W-:Y:S01]  /*7a70*/  MOV R10, UR16 ;  /* 0x00000010000a7c02 */ /* 0x000fe20008000f00 */
[----:B------:R-:W-:Y:S01]  /*7a80*/  ULDC.64 UR20, c[0x0][0x6a8] ;  /* 0x0001aa0000147ab9 */ /* 0x000fe20000000a00 */
[----:B------:R-:W3:Y:S01]  /*7a90*/  LDL.LU R19, [R1] ;  /* 0x0000000001137983 */ /* 0x000ee20000300800 */
[----:B------:R-:W-:Y:S02]  /*7aa0*/  UIMAD UR9, UR12, UR17, UR9 ;  /* 0x000000110c0972a4 */ /* 0x000fe4000f8e0209 */
[----:B0-----:R-:W-:Y:S01]  /*7ab0*/  IMAD.WIDE.U32 R6, R10, UR12, R2 ;  /* 0x0000000c0a067c25 */ /* 0x001fe2000f8e0002 */
[----:B------:R-:W-:Y:S01]  /*7ac0*/  UIMAD UR10, UR11, UR26, URZ ;  /* 0x0000001a0b0a72a4 */ /* 0x000fe2000f8e023f */
[----:B------:R-:W-:-:S02]  /*7ad0*/  ULDC.64 UR14, c[0x0][0x6b0] ;  /* 0x0001ac00000e7ab9 */ /* 0x000fc40000000a00 */
[----:B------:R-:W-:Y:S01]  /*7ae0*/  IMAD.U32 R9, RZ, RZ, UR27 ;  /* 0x0000001bff097e24 */ /* 0x000fe2000f8e00ff */
[----:B------:R-:W-:Y:S01]  /*7af0*/  ISETP.GT.AND P3, PT, R0, 0x1, P2 ;  /* 0x000000010000780c */ /* 0x000fe20001764270 */
[----:B------:R-:W-:Y:S01]  /*7b00*/  VIADD R5, R7, UR9 ;  /* 0x0000000907057c36 */ /* 0x000fe20008000000 */
[----:B------:R-:W4:Y:S01]  /*7b10*/  LDL.LU R21, [R1+0x4] ;  /* 0x0000040001157983 */ /* 0x000f220000300800 */
[----:B------:R-:W-:Y:S02]  /*7b20*/  IMAD.MOV.U32 R4, RZ, RZ, R6 ;  /* 0x000000ffff047224 */ /* 0x000fe400078e0006 */
[C---:B------:R-:W-:Y:S01]  /*7b30*/  IMAD R9, R8.reuse, R9, UR10 ;  /* 0x0000000a08097e24 */ /* 0x040fe2000f8e0209 */
[----:B------:R-:W-:Y:S01]  /*7b40*/  ULDC.64 UR10, c[0x0][0x6c0] ;  /* 0x0001b000000a7ab9 */ /* 0x000fe20000000a00 */
[----:B------:R-:W-:-:S05]  /*7b50*/  IMAD.WIDE.U32 R14, R8, UR26, R4 ;  /* 0x0000001a080e7c25 */ /* 0x000fca000f8e0004 */
[----:B------:R-:W-:Y:S02]  /*7b60*/  IADD3 R11, R15, R9, RZ ;  /* 0x000000090f0b7210 */ /* 0x000fe40007ffe0ff */
[----:B------:R-:W-:-:S04]  /*7b70*/  LEA R16, P1, R14, UR20, 0x2 ;  /* 0x000000140e107c11 */ /* 0x000fc8000f8210ff */
[----:B------:R-:W-:-:S05]  /*7b80*/  LEA.HI.X R17, R14, UR21, R11, 0x2, P1 ;  /* 0x000000150e117c11 */ /* 0x000fca00088f140b */
[----:B------:R0:W5:Y:S01]  /*7b90*/  @P0 LDG.E.LTC128B R11, desc[UR18][R16.64] ;  /* 0x00000012100b0981 */ /* 0x000162000c1e1920 */
[----:B------:R-:W-:-:S04]  /*7ba0*/  LEA R14, P1, R12, UR10, 0x2 ;  /* 0x0000000a0c0e7c11 */ /* 0x000fc8000f8210ff */
[----:B------:R-:W-:Y:S01]  /*7bb0*/  LEA.HI.X R15, R12, UR11, R18, 0x2, P1 ;  /* 0x0000000b0c0f7c11 */ /* 0x000fe200088f1412 */
[----:B0-----:R-:W-:-:S04]  /*7bc0*/  IMAD.U32 R16, RZ, RZ, UR26 ;  /* 0x0000001aff107e24 */ /* 0x001fc8000f8e00ff */
[----:B------:R-:W-:-:S04]  /*7bd0*/  IMAD.WIDE.U32 R16, R8, R16, UR14 ;  /* 0x0000000e08107e25 */ /* 0x000fc8000f8e0010 */
[----:B------:R-:W-:Y:S01]  /*7be0*/  IMAD.IADD R20, R9, 0x1, R17 ;  /* 0x0000000109147824 */ /* 0x000fe200078e0211 */
[----:B------:R-:W-:-:S05]  /*7bf0*/  IADD3 R13, P1, R6, R16, RZ ;  /* 0x00000010060d7210 */ /* 0x000fca0007f3e0ff */
[----:B------:R-:W-:Y:S02]  /*7c00*/  IMAD.X R18, R20, 0x1, R5, P1 ;  /* 0x0000000114127824 */ /* 0x000fe400008e0605 */
[----:B-----5:R-:W-:-:S04]  /*7c10*/  FMUL R12, R11, UR23 ;  /* 0x000000170b0c7c20 */ /* 0x020fc80008400000 */
[----:B---3--:R-:W-:Y:S01]  /*7c20*/  FFMA R19, R19, UR22, R12 ;  /* 0x0000001613137c23 */ /* 0x008fe2000800000c */
[----:B------:R-:W-:-:S04]  /*7c30*/  LEA R12, P1, R13, UR20, 0x2 ;  /* 0x000000140d0c7c11 */ /* 0x000fc8000f8210ff */
[----:B------:R-:W-:Y:S01]  /*7c40*/  LEA.HI.X R13, R13, UR21, R18, 0x2, P1 ;  /* 0x000000150d0d7c11 */ /* 0x000fe200088f1412 */
[----:B------:R-:W-:Y:S04]  /*7c50*/  @P0 STG.E desc[UR18][R14.64], R19 ;  /* 0x000000130e000986 */ /* 0x000fe8000c101912 */
[----:B------:R0:W3:Y:S01]  /*7c60*/  @P3 LDG.E.LTC128B R11, desc[UR18][R12.64] ;  /* 0x000000120c0b3981 */ /* 0x0000e2000c1e1920 */
[----:B------:R-:W-:Y:S01]  /*7c70*/  USHF.L.U64.HI UR8, UR28, 0x2, UR29 ;  /* 0x000000021c087899 */ /* 0x000fe2000801021d */
[----:B------:R-:W-:Y:S01]  /*7c80*/  BSSY B1, `(.L_x_27) ;  /* 0x0000015000017945 */ /* 0x000fe20003800000 */
[----:B0-----:R-:W-:-:S04]  /*7c90*/  MOV R12, UR28 ;  /* 0x0000001c000c7c02 */ /* 0x001fc80008000f00 */
[----:B------:R-:W-:-:S04]  /*7ca0*/  LEA R12, P0, R12, R14, 0x2 ;  /* 0x0000000e0c0c7211 */ /* 0x000fc800078010ff */
[----:B------:R-:W-:Y:S01]  /*7cb0*/  IADD3.X R13, R15, UR8, RZ, P0, !PT ;  /* 0x000000080f0d7c10 */ /* 0x000fe200087fe4ff */
[----:B---3--:R-:W-:-:S04]  /*7cc0*/  FMUL R18, R11, UR23 ;  /* 0x000000170b127c20 */ /* 0x008fc80008400000 */
[----:B----4-:R-:W-:-:S05]  /*7cd0*/  FFMA R18, R21, UR22, R18 ;  /* 0x0000001615127c23 */ /* 0x010fca0008000012 */
[----:B------:R0:W-:Y:S02]  /*7ce0*/  @P3 STG.E desc[UR18][R12.64], R18 ;  /* 0x000000120c003986 */ /* 0x0001e4000c101912 */
[----:B0-----:R-:W-:-:S04]  /*7cf0*/  IMAD.WIDE.U32 R18, R8, UR26, R2 ;  /* 0x0000001a08127c25 */ /* 0x001fc8000f8e0002 */
[----:B------:R-:W-:Y:S02]  /*7d00*/  IMAD.IADD R19, R9, 0x1, R19 ;  /* 0x0000000109137824 */ /* 0x000fe400078e0213 */
[----:B------:R-:W-:-:S04]  /*7d10*/  IMAD.WIDE.U32 R18, R10, UR12, R18 ;  /* 0x0000000c0a127c25 */ /* 0x000fc8000f8e0012 */
[----:B------:R-:W-:Y:S01]  /*7d20*/  VIADD R19, R19, UR9 ;  /* 0x0000000913137c36 */ /* 0x000fe20008000000 */
[----:B------:R-:W-:-:S04]  /*7d30*/  LEA R22, P0, R18, UR20, 0x2 ;  /* 0x0000001412167c11 */ /* 0x000fc8000f8010ff */
[----:B------:R-:W-:Y:S02]  /*7d40*/  LEA.HI.X R23, R18, UR21, R19, 0x2, P0 ;  /* 0x0000001512177c11 */ /* 0x000fe400080f1413 */
[----:B------:R-:W-:Y:S02]  /*7d50*/  ISETP.GT.AND P0, PT, R231, 0x8, PT ;  /* 0x00000008e700780c */ /* 0x000fe40003f04270 */
[----:B------:R-:W-:Y:S01]  /*7d60*/  IADD3 R18, P1, R2, R16, RZ ;  /* 0x0000001002127210 */ /* 0x000fe20007f3e0ff */
[----:B------:R0:W-:Y:S01]  /*7d70*/  STL.64 [R1+0x258], R22 ;  /* 0x0002581601007387 */ /* 0x0001e20000100a00 */
[----:B------:R-:W-:-:S03]  /*7d80*/  ISETP.GT.AND P3, PT, R0, RZ, P0 ;  /* 0x000000ff0000720c */ /* 0x000fc60000764270 */
[----:B------:R-:W-:Y:S02]  /*7d90*/  IMAD.X R19, R3, 0x1, R20, P1 ;  /* 0x0000000103137824 */ /* 0x000fe400008e0614 */
[----:B------:R-:W-:-:S08]  /*7da0*/  IMAD.WIDE.U32 R18, R10, UR12, R18 ;  /* 0x0000000c0a127c25 */ /* 0x000fd0000f8e0012 */
[----:B0-----:R-:W-:Y:S05]  /*7db0*/  @!P3 BRA `(.L_x_28) ;  /* 0x000000000004b947 */ /* 0x001fea0003800000 */
[----:B------:R0:W5:Y:S02]  /*7dc0*/  LDG.E.LTC128B R11, desc[UR18][R22.64+0x20] ;  /* 0x00002012160b7981 */ /* 0x000164000c1e1920 */
.L_x_28:
[----:B------:R-:W-:Y:S05]  /*7dd0*/  BSYNC B1 ;  /* 0x0000000000017941 */ /* 0x000fea0003800000 */
.L_x_27:
[----:B------:R-:W0:Y:S01]  /*7de0*/  LDL.LU R21, [R1+0x8] ;  /* 0x0000080001157983 */ /* 0x000e220000300800 */
[----:B-----5:R-:W-:Y:S01]  /*7df0*/  FMUL R17, R11, UR23 ;  /* 0x000000170b117c20 */ /* 0x020fe20008400000 */
[----:B------:R-:W-:Y:S01]  /*7e00*/  LEA R152, P1, R18, UR20, 0x2 ;  /* 0x0000001412987c11 */ /* 0x000fe2000f8210ff */
[----:B------:R-:W-:Y:S01]  /*7e10*/  UIMAD UR8, UR27, 0x7, URZ ;  /* 0x000000071b0878a4 */ /* 0x000fe2000f8e023f */
[----:B------:R-:W-:Y:S01]  /*7e20*/  ISETP.GT.AND P4, PT, R0, 0x1, P0 ;  /* 0x000000010000780c */ /* 0x000fe20000784270 */
[----:B------:R-:W-:Y:S01]  /*7e30*/  BSSY B1, `(.L_x_29) ;  /* 0x000000c000017945 */ /* 0x000fe20003800000 */
[----:B0-----:R-:W-:Y:S01]  /*7e40*/  FFMA R22, R21, UR22, R17 ;  /* 0x0000001615167c23 */ /* 0x001fe20008000011 */
[----:B------:R-:W-:Y:S01]  /*7e50*/  IADD3 R17, R19, UR9, RZ ;  /* 0x0000000913117c10 */ /* 0x000fe2000fffe0ff */
[----:B------:R-:W-:Y:S02]  /*7e60*/  IMAD.MOV.U32 R21, RZ, RZ, R20 ;  /* 0x000000ffff157224 */ /* 0x000fe400078e0014 */
[----:B------:R-:W-:Y:S01]  /*7e70*/  IMAD.MOV.U32 R20, RZ, RZ, R16 ;  /* 0x000000ffff147224 */ /* 0x000fe200078e0010 */
[----:B------:R-:W-:Y:S01]  /*7e80*/  LEA.HI.X R153, R18, UR21, R17, 0x2, P1 ;  /* 0x0000001512997c11 */ /* 0x000fe200088f1411 */
[----:B------:R0:W-:Y:S01]  /*7e90*/  @P3 STG.E desc[UR18][R14.64+0x20], R22 ;  /* 0x000020160e003986 */ /* 0x0001e2000c101912 */
[----:B------:R-:W-:-:S03]  /*7ea0*/  IMAD.U32 R16, RZ, RZ, UR26 ;  /* 0x0000001aff107e24 */ /* 0x000fc6000f8e00ff */
[----:B------:R0:W-:Y:S01]  /*7eb0*/  STL.64 [R1+0x250], R152 ;  /* 0x0002509801007387 */ /* 0x0001e20000100a00 */
[----:B------:R-:W-:Y:S01]  /*7ec0*/  IMAD.WIDE.U32 R20, R16, 0x7, R20 ;  /* 0x0000000710147825 */ /* 0x000fe200078e0014 */
[----:B------:R-:W-:Y:S06]  /*7ed0*/  @!P4 BRA `(.L_x_30) ;  /* 0x000000000004c947 */ /* 0x000fec0003800000 */
[----:B------:R1:W5:Y:S02]  /*7ee0*/  LDG.E.LTC128B R11, desc[UR18][R152.64+0x20] ;  /* 0x00002012980b7981 */ /* 0x000364000c1e1920 */
.L_x_30:
[----:B------:R-:W-:Y:S05]  /*7ef0*/  BSYNC B1 ;  /* 0x0000000000017941 */ /* 0x000fea0003800000 */
.L_x_29:
[----:B------:R-:W3:Y:S01]  /*7f00*/  LDL.LU R17, [R1+0xc] ;  /* 0x00000c0001117983 */ /* 0x000ee20000300800 */
[----:B-----5:R-:W-:Y:S01]  /*7f10*/  FMUL R16, R11, UR23 ;  /* 0x000000170b107c20 */ /* 0x020fe20008400000 */
[----:B------:R-:W-:Y:S02]  /*7f20*/  IADD3 R21, R21, UR8, RZ ;  /* 0x0000000815157c10 */ /* 0x000fe4000fffe0ff */
[----:B------:R-:W-:Y:S01]  /*7f30*/  ISETP.GT.AND P1, PT, R0, 0x8, P2 ;  /* 0x000000080000780c */ /* 0x000fe20001724270 */
[----:B01----:R-:W4:Y:S01]  /*7f40*/  LDL.LU R152, [R1+0x10] ;  /* 0x0000100001987983 */ /* 0x003f220000300800 */
[----:B------:R-:W-:-:S03]  /*7f50*/  UIMAD UR13, UR29, 0x1c, URZ ;  /* 0x0000001c1d0d78a4 */ /* 0x000fc6000f8e023f */
[----:B------:R-:W2:Y:S01]  /*7f60*/  LDL.LU R23, [R1+0x14] ;  /* 0x0000140001177983 */ /* 0x000ea20000300800 */
[----:B---3--:R-:W-:Y:S01]  /*7f70*/  FFMA R19, R17, UR22, R16 ;  /* 0x0000001611137c23 */ /* 0x008fe20008000010 */
[----:B------:R-:W-:-:S04]  /*7f80*/  IADD3 R17, P3, R6, R20, RZ ;  /* 0x0000001406117210 */ /* 0x000fc80007f7e0ff */
[----:B------:R0:W-:Y:S01]  /*7f90*/  @P4 STG.E desc[UR18][R12.64+0x20], R19 ;  /* 0x000020130c004986 */ /* 0x0001e2000c101912 */
[----:B------:R-:W-:Y:S01]  /*7fa0*/  IMAD.X R18, R21, 0x1, R5, P3 ;  /* 0x0000000115127824 */ /* 0x000fe200018e0605 */
[----:B------:R-:W-:-:S04]  /*7fb0*/  LEA R16, P3, R17, UR20, 0x2 ;  /* 0x0000001411107c11 */ /* 0x000fc8000f8610ff */
[----:B------:R-:W-:-:S05]  /*7fc0*/  LEA.HI.X R17, R17, UR21, R18, 0x2, P3 ;  /* 0x0000001511117c11 */ /* 0x000fca00098f1412 */
[----:B------:R1:W3:Y:S01]  /*7fd0*/  @P1 LDG.E.LTC128B R11, desc[UR18][R16.64] ;  /* 0x00000012100b1981 */ /* 0x0002e2000c1e1920 */
[----:B------:R-:W-:Y:S01]  /*7fe0*/  IADD3 R20, P3, R20, UR26, RZ ;  /* 0x0000001a14147c10 */ /* 0x000fe2000ff7e0ff */
[----:B------:R-:W-:-:S03]  /*7ff0*/  IMAD.U32 R18, RZ, RZ, UR28 ;  /* 0x0000001cff127e24 */ /* 0x000fc6000f8e00ff */
[----:B------:R-:W-:Y:S01]  /*8000*/  IADD3.X R21, R21, UR27, RZ, P3, !PT ;  /* 0x0000001b15157c10 */ /* 0x000fe20009ffe4ff */
[----:B0-----:R-:W-:Y:S01]  /*8010*/  IMAD.WIDE.U32 R18, R18, 0x1c, R12 ;  /* 0x0000001c12127825 */ /* 0x001fe200078e000c */
[----:B-1----:R-:W-:-:S04]  /*8020*/  IADD3 R17, P3, R20, R6, RZ ;  /* 0x0000000614117210 */ /* 0x002fc80007f7e0ff */
[----:B------:R-:W-:Y:S01]  /*8030*/  IADD3 R19, R19, UR13, RZ ;  /* 0x0000000d13137c10 */ /* 0x000fe2000fffe0ff */
[----:B------:R-:W-:Y:S01]  /*8040*/  IMAD.X R22, R21, 0x1, R5, P3 ;  /* 0x0000000115167824 */ /* 0x000fe200018e0605 */
[----:B------:R-:W-:-:S04]  /*8050*/  LEA R16, P3, R17, UR20, 0x2 ;  /* 0x0000001411107c11 */ /* 0x000fc8000f8610ff */
[----:B------:R-:W-:Y:S02]  /*8060*/  LEA.HI.X R17, R17, UR21, R22, 0x2, P3 ;  /* 0x0000001511117c11 */ /* 0x000fe400098f1416 */
[----:B------:R-:W-:Y:S01]  /*8070*/  ISETP.GT.AND P3, PT, R0, 0x9, P2 ;  /* 0x000000090000780c */ /* 0x000fe20001764270 */
[----:B---3--:R-:W-:-:S04]  /*8080*/  FMUL R22, R11, UR23 ;  /* 0x000000170b167c20 */ /* 0x008fc80008400000 */
[----:B----4-:R-:W-:-:S05]  /*8090*/  FFMA R22, R152, UR22, R22 ;  /* 0x0000001698167c23 */ /* 0x010fca0008000016 */
[----:B------:R2:W-:Y:S04]  /*80a0*/  @P1 STG.E desc[UR18][R18.64], R22 ;  /* 0x0000001612001986 */ /* 0x0005e8000c101912 */
[----:B------:R-:W3:Y:S01]  /*80b0*/  @P3 LDG.E.LTC128B R11, desc[UR18][R16.64] ;  /* 0x00000012100b3981 */ /* 0x000ee2000c1e1920 */
[----:B------:R-:W-:Y:S01]  /*80c0*/  USHF.L.U32 UR11, UR28, 0x5, URZ ;  /* 0x000000051c0b7899 */ /* 0x000fe2000800063f */
[----:B------:R-:W-:Y:S01]  /*80d0*/  BSSY B1, `(.L_x_31) ;  /* 0x0000016000017945 */ /* 0x000fe20003800000 */
[----:B------:R-:W-:Y:S02]  /*80e0*/  USHF.L.U64.HI UR10, UR28, 0x5, UR29 ;  /* 0x000000051c0a7899 */ /* 0x000fe4000801021d */
[----:B------:R-:W-:-:S04]  /*80f0*/  UIMAD.WIDE.U32 UR14, UR26, 0x7, UR14 ;  /* 0x000000071a0e78a5 */ /* 0x000fc8000f8e000e */
[----:B------:R-:W-:-:S03]  /*8100*/  UIADD3 UR17, UR8, UR15, URZ ;  /* 0x0000000f08117290 */ /* 0x000fc6000fffe03f */
[----:B------:R-:W-:Y:S01]  /*8110*/  UMOV UR16, UR14 ;  /* 0x0000000e00107c82 */ /* 0x000fe20008000000 */
[----:B---3--:R-:W-:-:S04]  /*8120*/  FMUL R16, R11, UR23 ;  /* 0x000000170b107c20 */ /* 0x008fc80008400000 */
[----:B--2---:R-:W-:Y:S01]  /*8130*/  FFMA R22, R23, UR22, R16 ;  /* 0x0000001617167c23 */ /* 0x004fe20008000010 */
[----:B------:R-:W-:-:S04]  /*8140*/  IADD3 R16, P1, R12, UR11, RZ ;  /* 0x0000000b0c107c10 */ /* 0x000fc8000ff3e0ff */
[----:B------:R-:W-:-:S05]  /*8150*/  IADD3.X R17, R13, UR10, RZ, P1, !PT ;  /* 0x0000000a0d117c10 */ /* 0x000fca0008ffe4ff */
[----:B------:R0:W-:Y:S02]  /*8160*/  @P3 STG.E desc[UR18][R16.64], R22 ;  /* 0x0000001610003986 */ /* 0x0001e4000c101912 */
[----:B0-----:R-:W-:-:S04]  /*8170*/  IMAD.U32 R22, RZ, RZ, UR26 ;  /* 0x0000001aff167e24 */ /* 0x001fc8000f8e00ff */
[----:B------:R-:W-:-:S03]  /*8180*/  IMAD.WIDE.U32 R22, R8, R22, UR16 ;  /* 0x0000001008167e25 */ /* 0x000fc6000f8e0016 */
[----:B------:R-:W-:-:S04]  /*8190*/  IADD3 R22, P1, R2, R22, RZ ;  /* 0x0000001602167210 */ /* 0x000fc80007f3e0ff */
[----:B------:R-:W-:-:S03]  /*81a0*/  IADD3.X R23, R3, R9, R23, P1, !PT ;  /* 0x0000000903177210 */ /* 0x000fc60000ffe417 */
[----:B------:R-:W-:-:S04]  /*81b0*/  IMAD.WIDE.U32 R22, R10, UR12, R22 ;  /* 0x0000000c0a167c25 */ /* 0x000fc8000f8e0016 */
[----:B------:R-:W-:Y:S01]  /*81c0*/  VIADD R23, R23, UR9 ;  /* 0x0000000917177c36 */ /* 0x000fe20008000000 */
[----:B------:R-:W-:-:S04]  /*81d0*/  LEA R152, P1, R22, UR20, 0x2 ;  /* 0x0000001416987c11 */ /* 0x000fc8000f8210ff */
[----:B------:R-:W-:Y:S02]  /*81e0*/  LEA.HI.X R153, R22, UR21, R23, 0x2, P1 ;  /* 0x0000001516997c11 */ /* 0x000fe400088f1417 */
[----:B------:R-:W-:-:S03]  /*81f0*/  ISETP.GT.AND P1, PT, R0, 0x8, P0 ;  /* 0x000000080000780c */ /* 0x000fc60000724270 */
[----:B------:R0:W-:Y:S10]  /*8200*/  STL.64 [R1+0x248], R152 ;  /* 0x0002489801007387 */ /* 0x0001f40000100a00 */
[----:B------:R-:W-:Y:S05]  /*8210*/  @!P1 BRA `(.L_x_32) ;  /* 0x0000000000049947 */ /* 0x000fea0003800000 */
[----:B------:R1:W5:Y:S02]  /*8220*/  LDG.E.LTC128B R11, desc[UR18][R152.64+0x20] ;  /* 0x00002012980b7981 */ /* 0x000364000c1e1920 */
.L_x_32:
[----:B------:R-:W-:Y:S05]  /*8230*/  BSYNC B1 ;  /* 0x0000000000017941 */ /* 0x000fea0003800000 */
.L_x_31:
[----:B------:R-:W2:Y:S01]  /*8240*/  LDL.LU R23, [R1+0x18] ;  /* 0x0000180001177983 */ /* 0x000ea20000300800 */
[----:B-----5:R-:W-:Y:S01]  /*8250*/  FMUL R22, R11, UR23 ;  /* 0x000000170b167c20 */ /* 0x020fe20008400000 */
[----:B------:R-:W-:Y:S01]  /*8260*/  UIADD3 UR14, UP0, UR14, UR26, URZ ;  /* 0x0000001a0e0e7290 */ /* 0x000fe2000ff1e03f */
[----:B------:R-:W-:Y:S01]  /*8270*/  ISETP.GT.AND P3, PT, R0, 0x9, P0 ;  /* 0x000000090000780c */ /* 0x000fe20000764270 */
[----:B------:R-:W-:Y:S02]  /*8280*/  BSSY B1, `(.L_x_33) ;  /* 0x0000011000017945 */ /* 0x000fe40003800000 */
[----:B------:R-:W-:Y:S01]  /*8290*/  UIADD3.X UR15, UR17, UR27, URZ, UP0, !UPT ;  /* 0x0000001b110f7290 */ /* 0x000fe200087fe43f */
[----:B--2---:R-:W-:-:S05]  /*82a0*/  FFMA R22, R23, UR22, R22 ;  /* 0x0000001617167c23 */ /* 0x004fca0008000016 */
[----:B------:R2:W-:Y:S02]  /*82b0*/  @P1 STG.E desc[UR18][R18.64+0x20], R22 ;  /* 0x0000201612001986 */ /* 0x0005e4000c101912 */
[----:B--2---:R-:W-:-:S04]  /*82c0*/  IMAD.U32 R18, RZ, RZ, UR26 ;  /* 0x0000001aff127e24 */ /* 0x004fc8000f8e00ff */
[----:B------:R-:W-:-:S03]  /*82d0*/  IMAD.WIDE.U32 R18, R8, R18, UR14 ;  /* 0x0000000e08127e25 */ /* 0x000fc6000f8e0012 */
[----:B------:R-:W-:-:S04]  /*82e0*/  IADD3 R18, P1, R2, R18, RZ ;  /* 0x0000001202127210 */ /* 0x000fc80007f3e0ff */
[----:B------:R-:W-:-:S03]  /*82f0*/  IADD3.X R19, R3, R9, R19, P1, !PT ;  /* 0x0000000903137210 */ /* 0x000fc60000ffe413 */
[----:B------:R-:W-:-:S05]  /*8300*/  IMAD.WIDE.U32 R18, R10, UR12, R18 ;  /* 0x0000000c0a127c25 */ /* 0x000fca000f8e0012 */
[----:B------:R-:W-:Y:S02]  /*8310*/  IADD3 R19, R19, UR9, RZ ;  /* 0x0000000913137c10 */ /* 0x000fe4000fffe0ff */
[----:B01----:R-:W-:-:S04]  /*8320*/  LEA R152, P1, R18, UR20, 0x2 ;  /* 0x0000001412987c11 */ /* 0x003fc8000f8210ff */
[----:B------:R-:W-:Y:S01]  /*8330*/  LEA.HI.X R153, R18, UR21, R19, 0x2, P1 ;  /* 0x0000001512997c11 */ /* 0x000fe200088f1413 */
[----:B------:R-:W-:-:S04]  /*8340*/  IMAD.U32 R18, RZ, RZ, UR26 ;  /* 0x0000001aff127e24 */ /* 0x000fc8000f8e00ff */
[----:B------:R0:W-:Y:S01]  /*8350*/  STL.64 [R1+0x240], R152 ;  /* 0x0002409801007387 */ /* 0x0001e20000100a00 */
[----:B------:R-:W-:Y:S01]  /*8360*/  IMAD.WIDE.U32 R20, R18, 0x7, R20 ;  /* 0x0000000712147825 */ /* 0x000fe200078e0014 */
[----:B------:R-:W-:Y:S06]  /*8370*/  @!P3 BRA `(.L_x_34) ;  /* 0x000000000004b947 */ /* 0x000fec0003800000 */
[----:B------:R1:W5:Y:S02]  /*8380*/  LDG.E.LTC128B R11, desc[UR18][R152.64+0x20] ;  /* 0x00002012980b7981 */ /* 0x000364000c1e1920 */
.L_x_34:
[----:B------:R-:W-:Y:S05]  /*8390*/  BSYNC B1 ;  /* 0x0000000000017941 */ /* 0x000fea0003800000 */
.L_x_33:
[----:B------:R-:W2:Y:S01]  /*83a0*/  LDL.LU R19, [R1+0x1c] ;  /* 0x00001c0001137983 */ /* 0x000ea20000300800 */
[----:B-----5:R-:W-:Y:S01]  /*83b0*/  FMUL R18, R11, UR23 ;  /* 0x000000170b127c20 */ /* 0x020fe20008400000 */
[----:B------:R-:W-:Y:S01]  /*83c0*/  VIADD R21, R21, UR8 ;  /* 0x0000000815157c36 */ /* 0x000fe20008000000 */
[----:B------:R-:W-:Y:S01]  /*83d0*/  ISETP.GT.AND P4, PT, R0, 0x10, P2 ;  /* 0x000000100000780c */ /* 0x000fe20001784270 */
[----:B01----:R-:W3:Y:S01]  /*83e0*/  LDL.LU R152, [R1+0x20] ;  /* 0x0000200001987983 */ /* 0x003ee20000300800 */
[----:B--2---:R-:W-:Y:S01]  /*83f0*/  FFMA R23, R19, UR22, R18 ;  /* 0x0000001613177c23 */ /* 0x004fe20008000012 */
[----:B------:R-:W-:-:S04]  /*8400*/  IADD3 R19, P1, R6, R20, RZ ;  /* 0x0000001406137210 */ /* 0x000fc80007f3e0ff */
[----:B------:R0:W-:Y:S01]  /*8410*/  @P3 STG.E desc[UR18][R16.64+0x20], R23 ;  /* 0x0000201710003986 */ /* 0x0001e2000c101912 */
[----:B------:R-:W-:Y:S01]  /*8420*/  IMAD.X R22, R21, 0x1, R5, P1 ;  /* 0x0000000115167824 */ /* 0x000fe200008e0605 */
[----:B------:R-:W-:-:S04]  /*8430*/  LEA R18, P1, R19, UR20, 0x2 ;  /* 0x0000001413127c11 */ /* 0x000fc8000f8210ff */
[----:B------:R-:W-:-:S05]  /*8440*/  LEA.HI.X R19, R19, UR21, R22, 0x2, P1 ;  /* 0x0000001513137c11 */ /* 0x000fca00088f1416 */
[----:B------:R1:W2:Y:S01]  /*8450*/  @P4 LDG.E.LTC128B R11, desc[UR18][R18.64] ;  /* 0x00000012120b4981 */ /* 0x0002a2000c1e1920 */
[----:B------:R-:W-:Y:S01]  /*8460*/  IADD3 R20, P1, R20, UR26, RZ ;  /* 0x0000001a14147c10 */ /* 0x000fe2000ff3e0ff */
[----:B------:R-:W-:Y:S01]  /*8470*/  BSSY B1, `(.L_x_35) ;  /* 0x000000f000017945 */ /* 0x000fe20003800000 */
[----:B------:R-:W-:Y:S02]  /*8480*/  ISETP.GT.AND P3, PT, R0, 0x11, P2 ;  /* 0x000000110000780c */ /* 0x000fe40001764270 */
[----:B------:R-:W-:Y:S02]  /*8490*/  IADD3.X R21, R21, UR27, RZ, P1, !PT ;  /* 0x0000001b15157c10 */ /* 0x000fe40008ffe4ff */
[----:B0-----:R-:W-:Y:S02]  /*84a0*/  IADD3 R23, P1, R20, R6, RZ ;  /* 0x0000000614177210 */ /* 0x001fe40007f3e0ff */
[----:B-1----:R-:W-:-:S05]  /*84b0*/  MOV R18, UR28 ;  /* 0x0000001c00127c02 */ /* 0x002fca0008000f00 */
[----:B------:R-:W-:-:S04]  /*84c0*/  IMAD.WIDE.U32 R18, R18, 0x1c, R16 ;  /* 0x0000001c12127825 */ /* 0x000fc800078e0010 */
[----:B------:R-:W-:Y:S02]  /*84d0*/  VIADD R19, R19, UR13 ;  /* 0x0000000d13137c36 */ /* 0x000fe40008000000 */
[----:B--2---:R-:W-:-:S04]  /*84e0*/  FMUL R22, R11, UR23 ;  /* 0x000000170b167c20 */ /* 0x004fc80008400000 */
[----:B---3--:R-:W-:Y:S01]  /*84f0*/  FFMA R22, R152, UR22, R22 ;  /* 0x0000001698167c23 */ /* 0x008fe20008000016 */
[----:B------:R-:W-:-:S04]  /*8500*/  IMAD.X R152, R21, 0x1, R5, P1 ;  /* 0x0000000115987824 */ /* 0x000fc800008e0605 */
[----:B------:R0:W-:Y:S02]  /*8510*/  @P4 STG.E desc[UR18][R18.64], R22 ;  /* 0x0000001612004986 */ /* 0x0001e4000c101912 */
[----:B0-----:R-:W-:-:S04]  /*8520*/  LEA R22, P1, R23, UR20, 0x2 ;  /* 0x0000001417167c11 */ /* 0x001fc8000f8210ff */
[----:B------:R-:W-:Y:S01]  /*8530*/  LEA.HI.X R23, R23, UR21, R152, 0x2, P1 ;  /* 0x0000001517177c11 */ /* 0x000fe200088f1498 */
[----:B------:R-:W-:Y:S08]  /*8540*/  @!P3 BRA `(.L_x_36) ;  /* 0x000000000004b947 */ /* 0x000ff00003800000 */
[----:B------:R0:W5:Y:S02]  /*8550*/  LDG.E.LTC128B R11, desc[UR18][R22.64] ;  /* 0x00000012160b7981 */ /* 0x000164000c1e1920 */
.L_x_36:
[----:B------:R-:W-:Y:S05]  /*8560*/  BSYNC B1 ;  /* 0x0000000000017941 */ /* 0x000fea0003800000 */
.L_x_35:
[----:B0-----:R-:W2:Y:S01]  /*8570*/  LDL.LU R23, [R1+0x24] ;  /* 0x0000240001177983 */ /* 0x001ea20000300800 */
[----:B------:R-:W-:Y:S01]  /*8580*/  IADD3 R16, P1, R16, UR11, RZ ;  /* 0x0000000b10107c10 */ /* 0x000fe2000ff3e0ff */
[----:B-----5:R-:W-:Y:S01]  /*8590*/  FMUL R22, R11, UR23 ;  /* 0x000000170b167c20 */ /* 0x020fe20008400000 */
[----:B------:R-:W-:Y:S01]  /*85a0*/  UIMAD.WIDE.U32 UR16, UR26, 0x7, UR16 ;  /* 0x000000071a1078a5 */ /* 0x000fe2000f8e0010 */
[----:B------:R-:W-:Y:S01]  /*85b0*/  BSSY B1, `(.L_x_37) ;  /* 0x0000012000017945 */ /* 0x000fe20003800000 */
[----:B------:R-:W-:Y:S02]  /*85c0*/  IADD3.X R17, R17, UR10, RZ, P1, !PT ;  /* 0x0000000a11117c10 */ /* 0x000fe40008ffe4ff */
[----:B------:R-:W-:-:S04]  /*85d0*/  UIADD3 UR16, UP0, UR16, UR26, URZ ;  /* 0x0000001a10107290 */ /* 0x000fc8000ff1e03f */
[----:B------:R-:W-:Y:S01]  /*85e0*/  UIADD3.X UR17, UR27, UR8, UR17, UP0, !UPT ;  /* 0x000000081b117290 */ /* 0x000fe200087fe411 */
[----:B--2---:R-:W-:-:S05]  /*85f0*/  FFMA R22, R23, UR22, R22 ;  /* 0x0000001617167c23 */ /* 0x004fca0008000016 */
[----:B------:R0:W-:Y:S02]  /*8600*/  @P3 STG.E desc[UR18][R16.64], R22 ;  /* 0x0000001610003986 */ /* 0x0001e4000c101912 */
[----:B0-----:R-:W-:-:S04]  /*8610*/  IMAD.U32 R22, RZ, RZ, UR26 ;  /* 0x0000001aff167e24 */ /* 0x001fc8000f8e00ff */
[----:B------:R-:W-:-:S03]  /*8620*/  IMAD.WIDE.U32 R22, R8, R22, UR16 ;  /* 0x0000001008167e25 */ /* 0x000fc6000f8e0016 */
[----:B------:R-:W-:-:S04]  /*8630*/  IADD3 R22, P1, R2, R22, RZ ;  /* 0x0000001602167210 */ /* 0x000fc80007f3e0ff */
[----:B------:R-:W-:-:S03]  /*8640*/  IADD3.X R23, R3, R9, R23, P1, !PT ;  /* 0x0000000903177210 */ /* 0x000fc60000ffe417 */
[----:B------:R-:W-:-:S05]  /*8650*/  IMAD.WIDE.U32 R22, R10, UR12, R22 ;  /* 0x0000000c0a167c25 */ /* 0x000fca000f8e0016 */
[----:B------:R-:W-:Y:S02]  /*8660*/  IADD3 R23, R23, UR9, RZ ;  /* 0x0000000917177c10 */ /* 0x000fe4000fffe0ff */
[----:B------:R-:W-:-:S04]  /*8670*/  LEA R152, P1, R22, UR20, 0x2 ;  /* 0x0000001416987c11 */ /* 0x000fc8000f8210ff */
[----:B------:R-:W-:Y:S02]  /*8680*/  LEA.HI.X R153, R22, UR21, R23, 0x2, P1 ;  /* 0x0000001516997c11 */ /* 0x000fe400088f1417 */
[----:B------:R-:W-:-:S03]  /*8690*/  ISETP.GT.AND P1, PT, R0, 0x10, P0 ;  /* 0x000000100000780c */ /* 0x000fc60000724270 */
[----:B------:R0:W-:Y:S10]  /*86a0*/  STL.64 [R1+0x238], R152 ;  /* 0x0002389801007387 */ /* 0x0001f40000100a00 */
[----:B------:R-:W-:Y:S05]  /*86b0*/  @!P1 BRA `(.L_x_38) ;  /* 0x0000000000049947 */ /* 0x000fea0003800000 */
[----:B------:R1:W5:Y:S02]  /*86c0*/  LDG.E.LTC128B R11, desc[UR18][R152.64+0x20] ;  /* 0x00002012980b7981 */ /* 0x000364000c1e1920 */
.L_x_38:
[----:B------:R-:W-:Y:S05]  /*86d0*/  BSYNC B1 ;  /* 0x0000000000017941 */ /* 0x000fea0003800000 */
.L_x_37:
[----:B------:R-:W2:Y:S01]  /*86e0*/  LDL.LU R23, [R1+0x28] ;  /* 0x0000280001177983 */ /* 0x000ea20000300800 */
[----:B-----5:R-:W-:Y:S01]  /*86f0*/  FMUL R22, R11, UR23 ;  /* 0x000000170b167c20 */ /* 0x020fe20008400000 */
[----:B------:R-:W-:Y:S01]  /*8700*/  UIMAD.WIDE.U32 UR14, UR26, 0x7, UR14 ;  /* 0x000000071a0e78a5 */ /* 0x000fe2000f8e000e */
[----:B------:R-:W-:Y:S01]  /*8710*/  ISETP.GT.AND P3, PT, R0, 0x11, P0 ;  /* 0x000000110000780c */ /* 0x000fe20000764270 */
[----:B------:R-:W-:Y:S02]  /*8720*/  BSSY B1, `(.L_x_39) ;  /* 0x0000012000017945 */ /* 0x000fe40003800000 */
[----:B------:R-:W-:-:S04]  /*8730*/  UIADD3 UR14, UP0, UR14, UR26, URZ ;  /* 0x0000001a0e0e7290 */ /* 0x000fc8000ff1e03f */
[----:B------:R-:W-:Y:S01]  /*8740*/  UIADD3.X UR15, UR27, UR8, UR15, UP0, !UPT ;  /* 0x000000081b0f7290 */ /* 0x000fe200087fe40f */
[----:B--2---:R-:W-:-:S05]  /*8750*/  FFMA R22, R23, UR22, R22 ;  /* 0x0000001617167c23 */ /* 0x004fca0008000016 */
[----:B------:R2:W-:Y:S02]  /*8760*/  @P1 STG.E desc[UR18][R18.64+0x20], R22 ;  /* 0x0000201612001986 */ /* 0x0005e4000c101912 */
[----:B--2---:R-:W-:-:S04]  /*8770*/  IMAD.U32 R18, RZ, RZ, UR26 ;  /* 0x0000001aff127e24 */ /* 0x004fc8000f8e00ff */
[----:B------:R-:W-:-:S03]  /*8780*/  IMAD.WIDE.U32 R18, R8, R18, UR14 ;  /* 0x0000000e08127e25 */ /* 0x000fc6000f8e0012 */
[----:B------:R-:W-:-:S04]  /*8790*/  IADD3 R18, P1, R2, R18, RZ ;  /* 0x0000001202127210 */ /* 0x000fc80007f3e0ff */
[----:B------:R-:W-:-:S03]  /*87a0*/  IADD3.X R19, R3, R9, R19, P1, !PT ;  /* 0x0000000903137210 */ /* 0x000fc60000ffe413 */
[----:B------:R-:W-:-:S04]  /*87b0*/  IMAD.WIDE.U32 R18, R10, UR12, R18 ;  /* 0x0000000c0a127c25 */ /* 0x000fc8000f8e0012 */
[----:B------:R-:W-:Y:S01]  /*87c0*/  VIADD R19, R19, UR9 ;  /* 0x0000000913137c36 */ /* 0x000fe20008000000 */
[----:B01----:R-:W-:-:S04]  /*87d0*/  LEA R152, P1, R18, UR20, 0x2 ;  /* 0x0000001412987c11 */ /* 0x003fc8000f8210ff */
[----:B------:R-:W-:Y:S01]  /*87e0*/  LEA.HI.X R153, R18, UR21, R19, 0x2, P1 ;  /* 0x0000001512997c11 */ /* 0x000fe200088f1413 */
[----:B------:R-:W-:-:S04]  /*87f0*/  IMAD.U32 R18, RZ, RZ, UR26 ;  /* 0x0000001aff127e24 */ /* 0x000fc8000f8e00ff */
[----:B------:R0:W-:Y:S01]  /*8800*/  STL.64 [R1+0x230], R152 ;  /* 0x0002309801007387 */ /* 0x0001e20000100a00 */
[----:B------:R-:W-:Y:S01]  /*8810*/  IMAD.WIDE.U32 R20, R18, 0x7, R20 ;  /* 0x0000000712147825 */ /* 0x000fe200078e0014 */
[----:B------:R-:W-:Y:S06]  /*8820*/  @!P3 BRA `(.L_x_40) ;  /* 0x000000000004b947 */ /* 0x000fec0003800000 */
[----:B------:R1:W5:Y:S02]  /*8830*/  LDG.E.LTC128B R11, desc[UR18][R152.64+0x20] ;  /* 0x00002012980b7981 */ /* 0x000364000c1e1920 */
.L_x_40:
[----:B------:R-:W-:Y:S05]  /*8840*/  BSYNC B1 ;  /* 0x0000000000017941 */ /* 0x000fea0003800000 */
.L_x_39:
[----:B------:R-:W2:Y:S01]  /*8850*/  LDL.LU R19, [R1+0x2c] ;  /* 0x00002c0001137983 */ /* 0x000ea20000300800 */
[----:B-----5:R-:W-:Y:S01]  /*8860*/  FMUL R18, R11, UR23 ;  /* 0x000000170b127c20 */ /* 0x020fe20008400000 */
[----:B------:R-:W-:Y:S02]  /*8870*/  IADD3 R21, R21, UR8, RZ ;  /* 0x0000000815157c10 */ /* 0x000fe4000fffe0ff */
        /* <DEDUP_REMOVED lines=9> */
[----:B------:R-:W-:Y:S01]  /*8910*/  ISETP.GT.AND P3, PT, R0, 0x19, P2 ;  /* 0x000000190000780c */ /* 0x000fe20001764270 */
[----:B------:R-:W-:Y:S01]  /*8920*/  BSSY B1, `(.L_x_41) ;  /* 0x000000f000017945 */ /* 0x000fe20003800000 */
[----:B------:R-:W-:-:S04]  /*8930*/  IADD3 R20, P1, R20, UR26, RZ ;  /* 0x0000001a14147c10 */ /* 0x000fc8000ff3e0ff */
[----:B------:R-:W-:Y:S02]  /*8940*/  IADD3.X R21, R21, UR27, RZ, P1, !PT ;  /* 0x0000001b15157c10 */ /* 0x000fe40008ffe4ff */
[----:B0-----:R-:W-:Y:S01]  /*8950*/  IADD3 R23, P1, R20, R6, RZ ;  /* 0x0000000614177210 */ /* 0x001fe20007f3e0ff */
[----:B-1----:R-:W-:-:S04]  /*8960*/  IMAD.U32 R18, RZ, RZ, UR28 ;  /* 0x0000001cff127e24 */ /* 0x002fc8000f8e00ff */
[----:B------:R-:W-:-:S04]  /*8970*/  IMAD.WIDE.U32 R18, R18, 0x1c, R16 ;  /* 0x0000001c12127825 */ /* 0x000fc800078e0010 */
[----:B------:R-:W-:Y:S02]  /*8980*/  VIADD R19, R19, UR13 ;  /* 0x0000000d13137c36 */ /* 0x000fe40008000000 */
[----:B--2---:R-:W-:-:S04]  /*8990*/  FMUL R22, R11, UR23 ;  /* 0x000000170b167c20 */ /* 0x004fc80008400000 */
[----:B---3--:R-:W-:Y:S01]  /*89a0*/  FFMA R22, R152, UR22, R22 ;  /* 0x0000001698167c23 */ /* 0x008fe20008000016 */
[----:B------:R-:W-:-:S04]  /*89b0*/  IADD3.X R152, R21, R5, RZ, P1, !PT ;  /* 0x0000000515987210 */ /* 0x000fc80000ffe4ff */
[----:B------:R0:W-:Y:S02]  /*89c0*/  @P4 STG.E desc[UR18][R18.64], R22 ;  /* 0x0000001612004986 */ /* 0x0001e4000c101912 */
[----:B0-----:R-:W-:-:S04]  /*89d0*/  LEA R22, P1, R23, UR20, 0x2 ;  /* 0x0000001417167c11 */ /* 0x001fc8000f8210ff */
[----:B------:R-:W-:Y:S01]  /*89e0*/  LEA.HI.X R23, R23, UR21, R152, 0x2, P1 ;  /* 0x0000001517177c11 */ /* 0x000fe200088f1498 */
[----:B------:R-:W-:Y:S08]  /*89f0*/  @!P3 BRA `(.L_x_42) ;  /* 0x000000000004b947 */ /* 0x000ff00003800000 */
[----:B------:R0:W5:Y:S02]  /*8a00*/  LDG.E.LTC128B R11, desc[UR18][R22.64] ;  /* 0x00000012160b7981 */ /* 0x000164000c1e1920 */
.L_x_42:
[----:B------:R-:W-:Y:S05]  /*8a10*/  BSYNC B1 ;  /* 0x0000000000017941 */ /* 0x000fea0003800000 */
.L_x_41:
        /* <DEDUP_REMOVED lines=22> */
.L_x_44:
[----:B------:R-:W-:Y:S05]  /*8b80*/  BSYNC B1 ;  /* 0x0000000000017941 */ /* 0x000fea0003800000 */
.L_x_43:
        /* <DEDUP_REMOVED lines=22> */
.L_x_46:
[----:B------:R-:W-:Y:S05]  /*8cf0*/  BSYNC B1 ;  /* 0x0000000000017941 */ /* 0x000fea0003800000 */
.L_x_45:
        /* <DEDUP_REMOVED lines=28> */
.L_x_48:
[----:B------:R-:W-:Y:S05]  /*8ec0*/  BSYNC B1 ;  /* 0x0000000000017941 */ /* 0x000fea0003800000 */
.L_x_47:
        /* <DEDUP_REMOVED lines=22> */
.L_x_50:
[----:B------:R-:W-:Y:S05]  /*9030*/  BSYNC B1 ;  /* 0x0000000000017941 */ /* 0x000fea0003800000 */
.L_x_49:
        /* <DEDUP_REMOVED lines=22> */
.L_x_52:
[----:B------:R-:W-:Y:S05]  /*91a0*/  BSYNC B1 ;  /* 0x0000000000017941 */ /* 0x000fea0003800000 */
.L_x_51:
        /* <DEDUP_REMOVED lines=28> */
.L_x_54:
[----:B------:R-:W-:Y:S05]  /*9370*/  BSYNC B1 ;  /* 0x0000000000017941 */ /* 0x000fea0003800000 */
.L_x_53:
        /* <DEDUP_REMOVED lines=22> */
.L_x_56:
[----:B------:R-:W-:Y:S05]  /*94e0*/  BSYNC B1 ;  /* 0x0000000000017941 */ /* 0x000fea0003800000 */
.L_x_55:
        /* <DEDUP_REMOVED lines=22> */
.L_x_58:
[----:B------:R-:W-:Y:S05]  /*9650*/  BSYNC B1 ;  /* 0x0000000000017941 */ /* 0x000fea0003800000 */
.L_x_57:
        /* <DEDUP_REMOVED lines=28> */
.L_x_60:
[----:B------:R-:W-:Y:S05]  /*9820*/  BSYNC B1 ;  /* 0x0000000000017941 */ /* 0x000fea0003800000 */
.L_x_59:
        /* <DEDUP_REMOVED lines=22> */
.L_x_62:
[----:B------:R-:W-:Y:S05]  /*9990*/  BSYNC B1 ;  /* 0x0000000000017941 */ /* 0x000fea0003800000 */
.L_x_61:
        /* <DEDUP_REMOVED lines=22> */
.L_x_64:
[----:B------:R-:W-:Y:S05]  /*9b00*/  BSYNC B1 ;  /* 0x0000000000017941 */ /* 0x000fea0003800000 */
.L_x_63:
        /* <DEDUP_REMOVED lines=28> */
.L_x_66:
[----:B------:R-:W-:Y:S05]  /*9cd0*/  BSYNC B1 ;  /* 0x0000000000017941 */ /* 0x000fea0003800000 */
.L_x_65:
        /* <DEDUP_REMOVED lines=22> */
.L_x_68:
[----:B------:R-:W-:Y:S05]  /*9e40*/  BSYNC B1 ;  /* 0x0000000000017941 */ /* 0x000fea0003800000 */
.L_x_67:
        /* <DEDUP_REMOVED lines=22> */
.L_x_70:
[----:B------:R-:W-:Y:S05]  /*9fb0*/  BSYNC B1 ;  /* 0x0000000000017941 */ /* 0x000fea0003800000 */
.L_x_69:
        /* <DEDUP_REMOVED lines=28> */
.L_x_72:
[----:B------:R-:W-:Y:S05]  /*a180*/  BSYNC B1 ;  /* 0x0000000000017941 */ /* 0x000fea0003800000 */
.L_x_71:
        /* <DEDUP_REMOVED lines=22> */
.L_x_74:
[----:B------:R-:W-:Y:S05]  /*a2f0*/  BSYNC B1 ;  /* 0x0000000000017941 */ /* 0x000fea0003800000 */
.L_x_73:
        /* <DEDUP_REMOVED lines=22> */
.L_x_76:
[----:B------:R-:W-:Y:S05]  /*a460*/  BSYNC B1 ;  /* 0x0000000000017941 */ /* 0x000fea0003800000 */
.L_x_75:
        /* <DEDUP_REMOVED lines=28> */
.L_x_78:
[----:B------:R-:W-:Y:S05]  /*a630*/  BSYNC B1 ;  /* 0x0000000000017941 */ /* 0x000fea0003800000 */
.L_x_77:
        /* <DEDUP_REMOVED lines=22> */
.L_x_80:
[----:B------:R-:W-:Y:S05]  /*a7a0*/  BSYNC B1 ;  /* 0x0000000000017941 */ /* 0x000fea0003800000 */
.L_x_79:
        /* <DEDUP_REMOVED lines=18> */
[----:B------:R0:W-:Y:S01]  /*a8d0*/  STL.64 [R1], R152 ;  /* 0x0000009801007387 */ /* 0x0001e20000100a00 */
[----:B------:R-:W-:Y:S01]  /*a8e0*/  IMAD.WIDE.U32 R20, R18, 0x7, R20 ;  /* 0x0000000712147825 */ /* 0x000fe200078e0014 */
[----:B------:R-:W-:Y:S06]  /*a8f0*/  @!P3 BRA `(.L_x_82) ;  /* 0x000000000004b947 */ /* 0x000fec0003800000 */
[----:B------:R1:W5:Y:S02]  /*a900*/  LDG.E.LTC128B R11, desc[UR18][R152.64+0x20] ;  /* 0x00002012980b7981 */ /* 0x000364000c1e1920 */
.L_x_82:
[----:B------:R-:W-:Y:S05]  /*a910*/  BSYNC B1 ;  /* 0x0000000000017941 */ /* 0x000fea0003800000 */
.L_x_81:
        /* <DEDUP_REMOVED lines=28> */
.L_x_84:
[----:B------:R-:W-:Y:S05]  /*aae0*/  BSYNC B1 ;  /* 0x0000000000017941 */ /* 0x000fea0003800000 */
.L_x_83:
        /* <DEDUP_REMOVED lines=18> */
[----:B------:R-:W-:-:S13]  /*ac10*/  ISETP.GT.AND P1, PT, R0, 0x50, P0 ;  /* 0x000000500000780c */ /* 0x000fda0000724270 */
[----:B------:R-:W-:Y:S05]  /*ac20*/  @!P1 BRA `(.L_x_86) ;  /* 0x0000000000049947 */ /* 0x000fea0003800000 */
[----:B------:R0:W5:Y:S02]  /*ac30*/  LDG.E.LTC128B R11, desc[UR18][R236.64+0x20] ;  /* 0x00002012ec0b7981 */ /* 0x000164000c1e1920 */
.L_x_86:
[----:B------:R-:W-:Y:S05]  /*ac40*/  BSYNC B1 ;  /* 0x0000000000017941 */ /* 0x000fea0003800000 */
.L_x_85:
        /* <DEDUP_REMOVED lines=9> */
[----:B-1----:R-:W-:-:S04]  /*ace0*/  IMAD.U32 R18, RZ, RZ, UR26 ;  /* 0x0000001aff127e24 */ /* 0x002fc8000f8e00ff */
[----:B------:R-:W-:-:S03]  /*acf0*/  IMAD.WIDE.U32 R18, R8, R18, UR14 ;  /* 0x0000000e08127e25 */ /* 0x000fc6000f8e0012 */
[----:B------:R-:W-:-:S04]  /*ad00*/  IADD3 R18, P1, R2, R18, RZ ;  /* 0x0000001202127210 */ /* 0x000fc80007f3e0ff */
[----:B------:R-:W-:-:S03]  /*ad10*/  IADD3.X R19, R3, R9, R19, P1, !PT ;  /* 0x0000000903137210 */ /* 0x000fc60000ffe413 */
[----:B------:R-:W-:-:S04]  /*ad20*/  IMAD.WIDE.U32 R18, R10, UR12, R18 ;  /* 0x0000000c0a127c25 */ /* 0x000fc8000f8e0012 */
[----:B------:R-:W-:Y:S01]  /*ad30*/  VIADD R19, R19, UR9 ;  /* 0x0000000913137c36 */ /* 0x000fe20008000000 */
[----:B------:R-:W-:-:S04]  /*ad40*/  LEA R234, P1, R18, UR20, 0x2 ;  /* 0x0000001412ea7c11 */ /* 0x000fc8000f8210ff */
[----:B------:R-:W-:Y:S01]  /*ad50*/  LEA.HI.X R235, R18, UR21, R19, 0x2, P1 ;  /* 0x0000001512eb7c11 */ /* 0x000fe200088f1413 */
[----:B------:R-:W-:-:S04]  /*ad60*/  IMAD.U32 R18, RZ, RZ, UR26 ;  /* 0x0000001aff127e24 */ /* 0x000fc8000f8e00ff */
[----:B------:R-:W-:Y:S01]  /*ad70*/  IMAD.WIDE.U32 R20, R18, 0x7, R20 ;  /* 0x0000000712147825 */ /* 0x000fe200078e0014 */
[----:B------:R-:W-:Y:S06]  /*ad80*/  @!P3 BRA `(.L_x_88) ;  /* 0x000000000004b947 */ /* 0x000fec0003800000 */
[----:B------:R1:W5:Y:S02]  /*ad90*/  LDG.E.LTC128B R11, desc[UR18][R234.64+0x20] ;  /* 0x00002012ea0b7981 */ /* 0x000364000c1e1920 */
.L_x_88:
[----:B------:R-:W-:Y:S05]  /*ada0*/  BSYNC B1 ;  /* 0x0000000000017941 */ /* 0x000fea0003800000 */
.L_x_87:
[----:B------:R-:W2:Y:S01]  /*adb0*/  LDL.LU R18, [R1+0xac] ;  /* 0x0000ac0001127983 */ /* 0x000ea20000300800 */
[----:B------:R-:W-:Y:S01]  /*adc0*/  IADD3 R21, R21, UR8, RZ ;  /* 0x0000000815157c10 */ /* 0x000fe2000fffe0ff */
[----:B-----5:R-:W-:Y:S01]  /*add0*/  FMUL R23, R11, UR23 ;  /* 0x000000170b177c20 */ /* 0x020fe20008400000 */
[----:B------:R-:W-:Y:S01]  /*ade0*/  IADD3 R19, P1, R6, R20, RZ ;  /* 0x0000001406137210 */ /* 0x000fe20007f3e0ff */
[----:B------:R-:W3:Y:S01]  /*adf0*/  LDL.LU R152, [R1+0xb0] ;  /* 0x0000b00001987983 */ /* 0x000ee20000300800 */
[----:B------:R-:W-:-:S03]  /*ae00*/  ISETP.GT.AND P4, PT, R0, 0x58, P2 ;  /* 0x000000580000780c */ /* 0x000fc60001784270 */
[----:B------:R-:W-:Y:S02]  /*ae10*/  IMAD.X R22, R21, 0x1, R5, P1 ;  /* 0x0000000115167824 */ /* 0x000fe400008e0605 */
[----:B--2---:R-:W-:Y:S01]  /*ae20*/  FFMA R23, R18, UR22, R23 ;  /* 0x0000001612177c23 */ /* 0x004fe20008000017 */
[----:B------:R-:W-:-:S04]  /*ae30*/  LEA R18, P1, R19, UR20, 0x2 ;  /* 0x0000001413127c11 */ /* 0x000fc8000f8210ff */
[----:B------:R-:W-:Y:S01]  /*ae40*/  LEA.HI.X R19, R19, UR21, R22, 0x2, P1 ;  /* 0x0000001513137c11 */ /* 0x000fe200088f1416 */
[----:B------:R2:W-:Y:S04]  /*ae50*/  @P3 STG.E desc[UR18][R16.64+0x20], R23 ;  /* 0x0000201710003986 */ /* 0x0005e8000c101912 */
[----:B------:R4:W3:Y:S01]  /*ae60*/  @P4 LDG.E.LTC128B R11, desc[UR18][R18.64] ;  /* 0x00000012120b4981 */ /* 0x0008e2000c1e1920 */
[----:B------:R-:W-:Y:S01]  /*ae70*/  ISETP.GT.AND P3, PT, R0, 0x59, P2 ;  /* 0x000000590000780c */ /* 0x000fe20001764270 */
[----:B------:R-:W-:Y:S01]  /*ae80*/  BSSY B1, `(.L_x_89) ;  /* 0x000000f000017945 */ /* 0x000fe20003800000 */
[----:B------:R-:W-:-:S04]  /*ae90*/  IADD3 R20, P1, R20, UR26, RZ ;  /* 0x0000001a14147c10 */ /* 0x000fc8000ff3e0ff */
[----:B------:R-:W-:Y:S02]  /*aea0*/  IADD3.X R21, R21, UR27, RZ, P1, !PT ;  /* 0x0000001b15157c10 */ /* 0x000fe40008ffe4ff */
[----:B--2---:R-:W-:Y:S01]  /*aeb0*/  IADD3 R23, P1, R20, R6, RZ ;  /* 0x0000000614177210 */ /* 0x004fe20007f3e0ff */
[----:B----4-:R-:W-:-:S04]  /*aec0*/  IMAD.U32 R18, RZ, RZ, UR28 ;  /* 0x0000001cff127e24 */ /* 0x010fc8000f8e00ff */
[----:B------:R-:W-:-:S04]  /*aed0*/  IMAD.WIDE.U32 R18, R18, 0x1c, R16 ;  /* 0x0000001c12127825 */ /* 0x000fc800078e0010 */
[----:B------:R-:W-:Y:S02]  /*aee0*/  VIADD R19, R19, UR13 ;  /* 0x0000000d13137c36 */ /* 0x000fe40008000000 */
[----:B---3--:R-:W-:-:S04]  /*aef0*/  FMUL R22, R11, UR23 ;  /* 0x000000170b167c20 */ /* 0x008fc80008400000 */
[----:B------:R-:W-:Y:S01]  /*af00*/  FFMA R22, R152, UR22, R22 ;  /* 0x0000001698167c23 */ /* 0x000fe20008000016 */
[----:B------:R-:W-:-:S04]  /*af10*/  IADD3.X R152, R21, R5, RZ, P1, !PT ;  /* 0x0000000515987210 */ /* 0x000fc80000ffe4ff */
[----:B------:R2:W-:Y:S02]  /*af20*/  @P4 STG.E desc[UR18][R18.64], R22 ;  /* 0x0000001612004986 */ /* 0x0005e4000c101912 */
[----:B--2---:R-:W-:-:S04]  /*af30*/  LEA R22, P1, R23, UR20, 0x2 ;  /* 0x0000001417167c11 */ /* 0x004fc8000f8210ff */
[----:B------:R-:W-:Y:S01]  /*af40*/  LEA.HI.X R23, R23, UR21, R152, 0x2, P1 ;  /* 0x0000001517177c11 */ /* 0x000fe200088f1498 */
[----:B------:R-:W-:Y:S08]  /*af50*/  @!P3 BRA `(.L_x_90) ;  /* 0x000000000004b947 */ /* 0x000ff00003800000 */
[----:B------:R2:W5:Y:S02]  /*af60*/  LDG.E.LTC128B R11, desc[UR18][R22.64] ;  /* 0x00000012160b7981 */ /* 0x000564000c1e1920 */
.L_x_90:
[----:B------:R-:W-:Y:S05]  /*af70*/  BSYNC B1 ;  /* 0x0000000000017941 */ /* 0x000fea0003800000 */
.L_x_89:
[----:B--2---:R-:W2:Y:S01]  /*af80*/  LDL.LU R23, [R1+0xb4] ;  /* 0x0000b40001177983 */ /* 0x004ea20000300800 */
        /* <DEDUP_REMOVED lines=15> */
[----:B------:R-:W-:-:S04]  /*b080*/  LEA R232, P1, R22, UR20, 0x2 ;  /* 0x0000001416e87c11 */ /* 0x000fc8000f8210ff */
[----:B------:R-:W-:Y:S02]  /*b090*/  LEA.HI.X R233, R22, UR21, R23, 0x2, P1 ;  /* 0x0000001516e97c11 */ /* 0x000fe400088f1417 */
[----:B------:R-:W-:-:S13]  /*b0a0*/  ISETP.GT.AND P1, PT, R0, 0x58, P0 ;  /* 0x000000580000780c */ /* 0x000fda0000724270 */
[----:B------:R-:W-:Y:S05]  /*b0b0*/  @!P1 BRA `(.L_x_92) ;  /* 0x0000000000049947 */ /* 0x000fea0003800000 */
[----:B------:R2:W5:Y:S02]  /*b0c0*/  LDG.E.LTC128B R11, desc[UR18][R232.64+0x20] ;  /* 0x00002012e80b7981 */ /* 0x000564000c1e1920 */
.L_x_92:
[----:B------:R-:W-:Y:S05]  /*b0d0*/  BSYNC B1 ;  /* 0x0000000000017941 */ /* 0x000fea0003800000 */
.L_x_91:
[----:B------:R-:W3:Y:S01]  /*b0e0*/  LDL.LU R23, [R1+0xb8] ;  /* 0x0000b80001177983 */ /* 0x000ee20000300800 */
[----:B-----5:R-:W-:Y:S01]  /*b0f0*/  FMUL R22, R11, UR23 ;  /* 0x000000170b167c20 */ /* 0x020fe20008400000 */
[----:B------:R-:W-:Y:S01]  /*b100*/  UIMAD.WIDE.U32 UR14, UR26, 0x7, UR14 ;  /* 0x000000071a0e78a5 */ /* 0x000fe2000f8e000e */
[----:B------:R-:W-:Y:S01]  /*b110*/  ISETP.GT.AND P3, PT, R0, 0x59, P0 ;  /* 0x000000590000780c */ /* 0x000fe20000764270 */
[----:B------:R-:W-:Y:S02]  /*b120*/  BSSY B1, `(.L_x_93) ;  /* 0x0000011000017945 */ /* 0x000fe40003800000 */
[----:B------:R-:W-:-:S04]  /*b130*/  UIADD3 UR14, UP0, UR14, UR26, URZ ;  /* 0x0000001a0e0e7290 */ /* 0x000fc8000ff1e03f */
[----:B------:R-:W-:Y:S01]  /*b140*/  UIADD3.X UR15, UR27, UR8, UR15, UP0, !UPT ;  /* 0x000000081b0f7290 */ /* 0x000fe200087fe40f */
[----:B---3--:R-:W-:-:S05]  /*b150*/  FFMA R22, R23, UR22, R22 ;  /* 0x0000001617167c23 */ /* 0x008fca0008000016 */
[----:B------:R3:W-:Y:S02]  /*b160*/  @P1 STG.E desc[UR18][R18.64+0x20], R22 ;  /* 0x0000201612001986 */ /* 0x0007e4000c101912 */
[----:B---3--:R-:W-:-:S04]  /*b170*/  IMAD.U32 R18, RZ, RZ, UR26 ;  /* 0x0000001aff127e24 */ /* 0x008fc8000f8e00ff */
[----:B------:R-:W-:-:S03]  /*b180*/  IMAD.WIDE.U32 R18, R8, R18, UR14 ;  /* 0x0000000e08127e25 */ /* 0x000fc6000f8e0012 */
[----:B------:R-:W-:-:S04]  /*b190*/  IADD3 R18, P1, R2, R18, RZ ;  /* 0x0000001202127210 */ /* 0x000fc80007f3e0ff */
[----:B------:R-:W-:-:S03]  /*b1a0*/  IADD3.X R19, R3, R9, R19, P1, !PT ;  /* 0x0000000903137210 */ /* 0x000fc60000ffe413 */
[----:B------:R-:W-:-:S05]  /*b1b0*/  IMAD.WIDE.U32 R18, R10, UR12, R18 ;  /* 0x0000000c0a127c25 */ /* 0x000fca000f8e0012 */
[----:B------:R-:W-:Y:S02]  /*b1c0*/  IADD3 R19, R19, UR9, RZ ;  /* 0x0000000913137c10 */ /* 0x000fe4000fffe0ff */
[----:B------:R-:W-:-:S04]  /*b1d0*/  LEA R228, P1, R18, UR20, 0x2 ;  /* 0x0000001412e47c11 */ /* 0x000fc8000f8210ff */
[----:B------:R-:W-:Y:S01]  /*b1e0*/  LEA.HI.X R229, R18, UR21, R19, 0x2, P1 ;  /* 0x0000001512e57c11 */ /* 0x000fe200088f1413 */
[----:B------:R-:W-:-:S04]  /*b1f0*/  IMAD.U32 R18, RZ, RZ, UR26 ;  /* 0x0000001aff127e24 */ /* 0x000fc8000f8e00ff */
[----:B------:R-:W-:Y:S01]  /*b200*/  IMAD.WIDE.U32 R18, R18, 0x7, R20 ;  /* 0x0000000712127825 */ /* 0x000fe200078e0014 */
[----:B------:R-:W-:Y:S06]  /*b210*/  @!P3 BRA `(.L_x_94) ;  /* 0x000000000004b947 */ /* 0x000fec0003800000 */
[----:B------:R3:W5:Y:S02]  /*b220*/  LDG.E.LTC128B R11, desc[UR18][R228.64+0x20] ;  /* 0x00002012e40b7981 */ /* 0x000764000c1e1920 */
.L_x_94:
[----:B------:R-:W-:Y:S05]  /*b230*/  BSYNC B1 ;  /* 0x0000000000017941 */ /* 0x000fea0003800000 */
.L_x_93:
[----:B------:R-:W4:Y:S01]  /*b240*/  LDL.LU R20, [R1+0xbc] ;  /* 0x0000bc0001147983 */ /* 0x000f220000300800 */
[----:B------:R-:W-:Y:S01]  /*b250*/  IADD3 R21, P1, R6, R18, RZ ;  /* 0x0000001206157210 */ /* 0x000fe20007f3e0ff */
[----:B-----5:R-:W-:Y:S01]  /*b260*/  FMUL R23, R11, UR23 ;  /* 0x000000170b177c20 */ /* 0x020fe20008400000 */
[----:B------:R-:W-:Y:S01]  /*b270*/  VIADD R19, R19, UR8 ;  /* 0x0000000813137c36 */ /* 0x000fe20008000000 */
[----:B------:R-:W-:Y:S01]  /*b280*/  ISETP.GT.AND P4, PT, R0, 0x60, P2 ;  /* 0x000000600000780c */ /* 0x000fe20001784270 */
[----:B------:R-:W2:Y:S02]  /*b290*/  LDL.LU R152, [R1+0xc0] ;  /* 0x0000c00001987983 */ /* 0x000ea40000300800 */
[----:B------:R-:W-:Y:S02]  /*b2a0*/  IMAD.X R22, R19, 0x1, R5, P1 ;  /* 0x0000000113167824 */ /* 0x000fe400008e0605 */
[----:B----4-:R-:W-:Y:S01]  /*b2b0*/  FFMA R23, R20, UR22, R23 ;  /* 0x0000001614177c23 */ /* 0x010fe20008000017 */
[----:B------:R-:W-:-:S04]  /*b2c0*/  LEA R20, P1, R21, UR20, 0x2 ;  /* 0x0000001415147c11 */ /* 0x000fc8000f8210ff */
[----:B------:R-:W-:Y:S01]  /*b2d0*/  LEA.HI.X R21, R21, UR21, R22, 0x2, P1 ;  /* 0x0000001515157c11 */ /* 0x000fe200088f1416 */
[----:B------:R4:W-:Y:S04]  /*b2e0*/  @P3 STG.E desc[UR18][R16.64+0x20], R23 ;  /* 0x0000201710003986 */ /* 0x0009e8000c101912 */
[----:B------:R0:W3:Y:S01]  /*b2f0*/  @P4 LDG.E.LTC128B R11, desc[UR18][R20.64] ;  /* 0x00000012140b4981 */ /* 0x0000e2000c1e1920 */
[----:B------:R-:W-:Y:S01]  /*b300*/  IADD3 R18, P1, R18, UR26, RZ ;  /* 0x0000001a12127c10 */ /* 0x000fe2000ff3e0ff */
[----:B------:R-:W-:Y:S01]  /*b310*/  BSSY B1, `(.L_x_95) ;  /* 0x000000f000017945 */ /* 0x000fe20003800000 */
[----:B------:R-:W-:Y:S02]  /*b320*/  ISETP.GT.AND P3, PT, R0, 0x61, P2 ;  /* 0x000000610000780c */ /* 0x000fe40001764270 */
[----:B------:R-:W-:-:S02]  /*b330*/  IADD3.X R19, R19, UR27, RZ, P1, !PT ;  /* 0x0000001b13137c10 */ /* 0x000fc40008ffe4ff */
[----:B----4-:R-:W-:Y:S02]  /*b340*/  IADD3 R23, P1, R18, R6, RZ ;  /* 0x0000000612177210 */ /* 0x010fe40007f3e0ff */
[----:B0-----:R-:W-:-:S05]  /*b350*/  MOV R20, UR28 ;  /* 0x0000001c00147c02 */ /* 0x001fca0008000f00 */
[----:B------:R-:W-:-:S04]  /*b360*/  IMAD.WIDE.U32 R20, R20, 0x1c, R16 ;  /* 0x0000001c14147825 */ /* 0x000fc800078e0010 */
[----:B------:R-:W-:Y:S02]  /*b370*/  VIADD R21, R21, UR13 ;  /* 0x0000000d15157c36 */ /* 0x000fe40008000000 */
[----:B---3--:R-:W-:-:S04]  /*b380*/  FMUL R22, R11, UR23 ;  /* 0x000000170b167c20 */ /* 0x008fc80008400000 */
[----:B--2---:R-:W-:Y:S01]  /*b390*/  FFMA R22, R152, UR22, R22 ;  /* 0x0000001698167c23 */ /* 0x004fe20008000016 */
[----:B------:R-:W-:-:S04]  /*b3a0*/  IMAD.X R152, R19, 0x1, R5, P1 ;  /* 0x0000000113987824 */ /* 0x000fc800008e0605 */
[----:B------:R0:W-:Y:S02]  /*b3b0*/  @P4 STG.E desc[UR18][R20.64], R22 ;  /* 0x0000001614004986 */ /* 0x0001e4000c101912 */
[----:B0-----:R-:W-:-:S04]  /*b3c0*/  LEA R22, P1, R23, UR20, 0x2 ;  /* 0x0000001417167c11 */ /* 0x001fc8000f8210ff */
[----:B------:R-:W-:Y:S01]  /*b3d0*/  LEA.HI.X R23, R23, UR21, R152, 0x2, P1 ;  /* 0x0000001517177c11 */ /* 0x000fe200088f1498 */
[----:B------:R-:W-:Y:S08]  /*b3e0*/  @!P3 BRA `(.L_x_96) ;  /* 0x000000000004b947 */ /* 0x000ff00003800000 */
[----:B------:R0:W5:Y:S02]  /*b3f0*/  LDG.E.LTC128B R11, desc[UR18][R22.64] ;  /* 0x00000012160b7981 */ /* 0x000164000c1e1920 */
.L_x_96:
[----:B------:R-:W-:Y:S05]  /*b400*/  BSYNC B1 ;  /* 0x0000000000017941 */ /* 0x000fea0003800000 */
.L_x_95:
        /* <DEDUP_REMOVED lines=21> */
.L_x_98:
[----:B------:R-:W-:Y:S05]  /*b560*/  BSYNC B1 ;  /* 0x0000000000017941 */ /* 0x000fea0003800000 */
.L_x_97:
        /* <DEDUP_REMOVED lines=21> */
.L_x_100:
[----:B------:R-:W-:Y:S05]  /*b6c0*/  BSYNC B1 ;  /* 0x0000000000017941 */ /* 0x000fea0003800000 */
.L_x_99:
[----:B------:R-:W3:Y:S01]  /*b6d0*/  LDL.LU R22, [R1+0xcc] ;  /* 0x0000cc0001167983 */ /* 0x000ee20000300800 */
[----:B------:R-:W-:Y:S01]  /*b6e0*/  IADD3 R152, R19, UR8, RZ ;  /* 0x0000000813987c10 */ /* 0x000fe2000fffe0ff */
[----:B-----5:R-:W-:Y:S01]  /*b6f0*/  FMUL R153, R11, UR23 ;  /* 0x000000170b997c20 */ /* 0x020fe20008400000 */
[----:B------:R-:W-:Y:S01]  /*b700*/  IADD3 R19, P1, R6, R18, RZ ;  /* 0x0000001206137210 */ /* 0x000fe20007f3e0ff */
[----:B------:R-:W4:Y:S01]  /*b710*/  LDL.LU R154, [R1+0xd0] ;  /* 0x0000d000019a7983 */ /* 0x000f220000300800 */
[----:B------:R-:W-:-:S03]  /*b720*/  ISETP.GT.AND P4, PT, R0, 0x68, P2 ;  /* 0x000000680000780c */ /* 0x000fc60001784270 */
[----:B------:R-:W-:Y:S02]  /*b730*/  IMAD.X R23, R152, 0x1, R5, P1 ;  /* 0x0000000198177824 */ /* 0x000fe400008e0605 */
[----:B---3--:R-:W-:Y:S01]  /*b740*/  FFMA R153, R22, UR22, R153 ;  /* 0x0000001616997c23 */ /* 0x008fe20008000099 */
[----:B------:R-:W-:-:S04]  /*b750*/  LEA R22, P1, R19, UR20, 0x2 ;  /* 0x0000001413167c11 */ /* 0x000fc8000f8210ff */
[----:B------:R-:W-:Y:S01]  /*b760*/  LEA.HI.X R23, R19, UR21, R23, 0x2, P1 ;  /* 0x0000001513177c11 */ /* 0x000fe200088f1417 */
[----:B------:R-:W-:Y:S04]  /*b770*/  @P3 STG.E desc[UR18][R16.64+0x20], R153 ;  /* 0x0000209910003986 */ /* 0x000fe8000c101912 */
[----:B------:R3:W2:Y:S01]  /*b780*/  @P4 LDG.E.LTC128B R11, desc[UR18][R22.64] ;  /* 0x00000012160b4981 */ /* 0x0006a2000c1e1920 */
[----:B------:R-:W-:Y:S01]  /*b790*/  ISETP.GT.AND P3, PT, R0, 0x69, P2 ;  /* 0x000000690000780c */ /* 0x000fe20001764270 */
[----:B------:R-:W-:Y:S01]  /*b7a0*/  BSSY B1, `(.L_x_101) ;  /* 0x000000f000017945 */ /* 0x000fe20003800000 */
[----:B---3--:R-:W-:Y:S01]  /*b7b0*/  IADD3 R22, P1, R18, UR26, RZ ;  /* 0x0000001a12167c10 */ /* 0x008fe2000ff3e0ff */
[----:B------:R-:W-:-:S04]  /*b7c0*/  IMAD.U32 R18, RZ, RZ, UR28 ;  /* 0x0000001cff127e24 */ /* 0x000fc8000f8e00ff */
[----:B------:R-:W-:-:S04]  /*b7d0*/  IMAD.WIDE.U32 R18, R18, 0x1c, R16 ;  /* 0x0000001c12127825 */ /* 0x000fc800078e0010 */
[----:B------:R-:W-:Y:S02]  /*b7e0*/  VIADD R19, R19, UR13 ;  /* 0x0000000d13137c36 */ /* 0x000fe40008000000 */
[----:B--2---:R-:W-:-:S04]  /*b7f0*/  FMUL R23, R11, UR23 ;  /* 0x000000170b177c20 */ /* 0x004fc80008400000 */
[----:B----4-:R-:W-:-:S05]  /*b800*/  FFMA R23, R154, UR22, R23 ;  /* 0x000000169a177c23 */ /* 0x010fca0008000017 */
[----:B------:R2:W-:Y:S02]  /*b810*/  @P4 STG.E desc[UR18][R18.64], R23 ;  /* 0x0000001712004986 */ /* 0x0005e4000c101912 */
[----:B--2---:R-:W-:Y:S02]  /*b820*/  IADD3.X R23, R152, UR27, RZ, P1, !PT ;  /* 0x0000001b98177c10 */ /* 0x004fe40008ffe4ff */
[----:B------:R-:W-:-:S04]  /*b830*/  IADD3 R153, P1, R22, R6, RZ ;  /* 0x0000000616997210 */ /* 0x000fc80007f3e0ff */
[----:B------:R-:W-:Y:S02]  /*b840*/  IADD3.X R154, R23, R5, RZ, P1, !PT ;  /* 0x00000005179a7210 */ /* 0x000fe40000ffe4ff */
[----:B------:R-:W-:-:S04]  /*b850*/  LEA R152, P1, R153, UR20, 0x2 ;  /* 0x0000001499987c11 */ /* 0x000fc8000f8210ff */
[----:B------:R-:W-:Y:S01]  /*b860*/  LEA.HI.X R153, R153, UR21, R154, 0x2, P1 ;  /* 0x0000001599997c11 */ /* 0x000fe200088f149a */
[----:B------:R-:W-:Y:S08]  /*b870*/  @!P3 BRA `(.L_x_102) ;  /* 0x000000000004b947 */ /* 0x000ff00003800000 */
[----:B------:R2:W5:Y:S02]  /*b880*/  LDG.E.LTC128B R11, desc[UR18][R152.64] ;  /* 0x00000012980b7981 */ /* 0x000564000c1e1920 */
.L_x_102:
[----:B------:R-:W-:Y:S05]  /*b890*/  BSYNC B1 ;  /* 0x0000000000017941 */ /* 0x000fea0003800000 */
.L_x_101:
        /* <DEDUP_REMOVED lines=21> */
.L_x_104:
[----:B------:R-:W-:Y:S05]  /*b9f0*/  BSYNC B1 ;  /* 0x0000000000017941 */ /* 0x000fea0003800000 */
.L_x_103:
        /* <DEDUP_REMOVED lines=21> */
.L_x_106:
[----:B------:R-:W-:Y:S05]  /*bb50*/  BSYNC B1 ;  /* 0x0000000000017941 */ /* 0x000fea0003800000 */
.L_x_105:
[----:B------:R-:W4:Y:S01]  /*bb60*/  LDL.LU R154, [R1+0xdc] ;  /* 0x0000dc00019a7983 */ /* 0x000f220000300800 */
[----:B------:R-:W-:Y:S01]  /*bb70*/  VIADD R156, R23, UR8 ;  /* 0x00000008179c7c36 */ /* 0x000fe20008000000 */
[----:B------:R-:W-:Y:S01]  /*bb80*/  IADD3 R23, P1, R6, R22, RZ ;  /* 0x0000001606177210 */ /* 0x000fe20007f3e0ff */
[----:B-----5:R-:W-:Y:S01]  /*bb90*/  FMUL R157, R11, UR23 ;  /* 0x000000170b9d7c20 */ /* 0x020fe20008400000 */
[----:B------:R-:W-:Y:S01]  /*bba0*/  ISETP.GT.AND P4, PT, R0, 0x70, P2 ;  /* 0x000000700000780c */ /* 0x000fe20001784270 */
[----:B------:R-:W2:Y:S02]  /*bbb0*/  LDL.LU R158, [R1+0xe0] ;  /* 0x0000e000019e7983 */ /* 0x000ea40000300800 */
[----:B------:R-:W-:Y:S02]  /*bbc0*/  IMAD.X R155, R156, 0x1, R5, P1 ;  /* 0x000000019c9b7824 */ /* 0x000fe400008e0605 */
[----:B----4-:R-:W-:Y:S01]  /*bbd0*/  FFMA R157, R154, UR22, R157 ;  /* 0x000000169a9d7c23 */ /* 0x010fe2000800009d */
[----:B------:R-:W-:-:S04]  /*bbe0*/  LEA R154, P1, R23, UR20, 0x2 ;  /* 0x00000014179a7c11 */ /* 0x000fc8000f8210ff */
[----:B------:R-:W-:Y:S01]  /*bbf0*/  LEA.HI.X R155, R23, UR21, R155, 0x2, P1 ;  /* 0x00000015179b7c11 */ /* 0x000fe200088f149b */
[----:B------:R-:W-:Y:S04]  /*bc00*/  @P3 STG.E desc[UR18][R16.64+0x20], R157 ;  /* 0x0000209d10003986 */ /* 0x000fe8000c101912 */
[----:B------:R4:W3:Y:S01]  /*bc10*/  @P4 LDG.E.LTC128B R11, desc[UR18][R154.64] ;  /* 0x000000129a0b4981 */ /* 0x0008e2000c1e1920 */
[----:B------:R-:W-:Y:S01]  /*bc20*/  ISETP.GT.AND P3, PT, R0, 0x71, P2 ;  /* 0x000000710000780c */ /* 0x000fe20001764270 */
[----:B------:R-:W-:Y:S01]  /*bc30*/  BSSY B1, `(.L_x_107) ;  /* 0x000000f000017945 */ /* 0x000fe20003800000 */
[----:B----4-:R-:W-:Y:S02]  /*bc40*/  IADD3 R154, P1, R22, UR26, RZ ;  /* 0x0000001a169a7c10 */ /* 0x010fe4000ff3e0ff */
[----:B------:R-:W-:-:S05]  /*bc50*/  MOV R22, UR28 ;  /* 0x0000001c00167c02 */ /* 0x000fca0008000f00 */
[----:B------:R-:W-:-:S04]  /*bc60*/  IMAD.WIDE.U32 R22, R22, 0x1c, R16 ;  /* 0x0000001c16167825 */ /* 0x000fc800078e0010 */
[----:B------:R-:W-:Y:S02]  /*bc70*/  VIADD R23, R23, UR13 ;  /* 0x0000000d17177c36 */ /* 0x000fe40008000000 */
[----:B---3--:R-:W-:-:S04]  /*bc80*/  FMUL R155, R11, UR23 ;  /* 0x000000170b9b7c20 */ /* 0x008fc80008400000 */
[----:B--2---:R-:W-:-:S05]  /*bc90*/  FFMA R155, R158, UR22, R155 ;  /* 0x000000169e9b7c23 */ /* 0x004fca000800009b */
[----:B------:R2:W-:Y:S02]  /*bca0*/  @P4 STG.E desc[UR18][R22.64], R155 ;  /* 0x0000009b16004986 */ /* 0x0005e4000c101912 */
[----:B--2---:R-:W-:Y:S02]  /*bcb0*/  IADD3.X R155, R156, UR27, RZ, P1, !PT ;  /* 0x0000001b9c9b7c10 */ /* 0x004fe40008ffe4ff */
[----:B------:R-:W-:-:S05]  /*bcc0*/  IADD3 R157, P1, R154, R6, RZ ;  /* 0x000000069a9d7210 */ /* 0x000fca0007f3e0ff */
[----:B------:R-:W-:Y:S01]  /*bcd0*/  IMAD.X R158, R155, 0x1, R5, P1 ;  /* 0x000000019b9e7824 */ /* 0x000fe200008e0605 */
[----:B------:R-:W-:-:S04]  /*bce0*/  LEA R156, P1, R157, UR20, 0x2 ;  /* 0x000000149d9c7c11 */ /* 0x000fc8000f8210ff */
[----:B------:R-:W-:Y:S01]  /*bcf0*/  LEA.HI.X R157, R157, UR21, R158, 0x2, P1 ;  /* 0x000000159d9d7c11 */ /* 0x000fe200088f149e */
[----:B------:R-:W-:Y:S08]  /*bd00*/  @!P3 BRA `(.L_x_108) ;  /* 0x000000000004b947 */ /* 0x000ff00003800000 */
[----:B------:R2:W5:Y:S02]  /*bd10*/  LDG.E.LTC128B R11, desc[UR18][R156.64] ;  /* 0x000000129c0b7981 */ /* 0x000564000c1e1920 */
.L_x_108:
[----:B------:R-:W-:Y:S05]  /*bd20*/  BSYNC B1 ;  /* 0x0000000000017941 */ /* 0x000fea0003800000 */
.L_x_107:
        /* <DEDUP_REMOVED lines=21> */
.L_x_110:
[----:B------:R-:W-:Y:S05]  /*be80*/  BSYNC B1 ;  /* 0x0000000000017941 */ /* 0x000fea0003800000 */
.L_x_109:
        /* <DEDUP_REMOVED lines=21> */
.L_x_112:
[----:B------:R-:W-:Y:S05]  /*bfe0*/  BSYNC B1 ;  /* 0x0000000000017941 */ /* 0x000fea0003800000 */
.L_x_111:
[----:B------:R-:W4:Y:S01]  /*bff0*/  LDL.LU R158, [R1+0xec] ;  /* 0x0000ec00019e7983 */ /* 0x000f220000300800 */
[----:B------:R-:W-:Y:S01]  /*c000*/  IADD3 R162, R155, UR8, RZ ;  /* 0x000000089ba27c10 */ /* 0x000fe2000fffe0ff */
[----:B-----5:R-:W-:Y:S01]  /*c010*/  FMUL R163, R11, UR23 ;  /* 0x000000170ba37c20 */ /* 0x020fe20008400000 */
[----:B------:R-:W-:Y:S01]  /*c020*/  IADD3 R155, P1, R6, R154, RZ ;  /* 0x0000009a069b7210 */ /* 0x000fe20007f3e0ff */
[----:B------:R-:W2:Y:S01]  /*c030*/  LDL.LU R164, [R1+0xf0] ;  /* 0x0000f00001a47983 */ /* 0x000ea20000300800 */
[----:B------:R-:W-:-:S03]  /*c040*/  ISETP.GT.AND P4, PT, R0, 0x78, P2 ;  /* 0x000000780000780c */ /* 0x000fc60001784270 */
        /* <DEDUP_REMOVED lines=8> */
[----:B----4-:R-:W-:Y:S01]  /*c0d0*/  IADD3 R158, P1, R154, UR26, RZ ;  /* 0x0000001a9a9e7c10 */ /* 0x010fe2000ff3e0ff */
[----:B------:R-:W-:-:S04]  /*c0e0*/  IMAD.U32 R154, RZ, RZ, UR28 ;  /* 0x0000001cff9a7e24 */ /* 0x000fc8000f8e00ff */
[----:B------:R-:W-:-:S04]  /*c0f0*/  IMAD.WIDE.U32 R154, R154, 0x1c, R16 ;  /* 0x0000001c9a9a7825 */ /* 0x000fc800078e0010 */
[----:B------:R-:W-:Y:S02]  /*c100*/  VIADD R155, R155, UR13 ;  /* 0x0000000d9b9b7c36 */ /* 0x000fe40008000000 */
[----:B---3--:R-:W-:-:S04]  /*c110*/  FMUL R159, R11, UR23 ;  /* 0x000000170b9f7c20 */ /* 0x008fc80008400000 */
[----:B--2---:R-:W-:-:S05]  /*c120*/  FFMA R159, R164, UR22, R159 ;  /* 0x00000016a49f7c23 */ /* 0x004fca000800009f */
        /* <DEDUP_REMOVED lines=8> */
.L_x_114:
[----:B------:R-:W-:Y:S05]  /*c1b0*/  BSYNC B1 ;  /* 0x0000000000017941 */ /* 0x000fea0003800000 */
.L_x_113:
        /* <DEDUP_REMOVED lines=21> */
.L_x_116:
[----:B------:R-:W-:Y:S05]  /*c310*/  BSYNC B1 ;  /* 0x0000000000017941 */ /* 0x000fea0003800000 */
.L_x_115:
        /* <DEDUP_REMOVED lines=21> */
.L_x_118:
[----:B------:R-:W-:Y:S05]  /*c470*/  BSYNC B1 ;  /* 0x0000000000017941 */ /* 0x000fea0003800000 */
.L_x_117:
        /* <DEDUP_REMOVED lines=28> */
.L_x_120:
[----:B------:R-:W-:Y:S05]  /*c640*/  BSYNC B1 ;  /* 0x0000000000017941 */ /* 0x000fea0003800000 */
.L_x_119:
        /* <DEDUP_REMOVED lines=21> */
.L_x_122:
[----:B------:R-:W-:Y:S05]  /*c7a0*/  BSYNC B1 ;  /* 0x0000000000017941 */ /* 0x000fea0003800000 */
.L_x_121:
        /* <DEDUP_REMOVED lines=21> */
.L_x_124:
[----:B------:R-:W-:Y:S05]  /*c900*/  BSYNC B1 ;  /* 0x0000000000017941 */ /* 0x000fea0003800000 */
.L_x_123:
        /* <DEDUP_REMOVED lines=28> */
.L_x_126:
[----:B------:R-:W-:Y:S05]  /*cad0*/  BSYNC B1 ;  /* 0x0000000000017941 */ /* 0x000fea0003800000 */
.L_x_125:
        /* <DEDUP_REMOVED lines=21> */
.L_x_128:
[----:B------:R-:W-:Y:S05]  /*cc30*/  BSYNC B1 ;  /* 0x0000000000017941 */ /* 0x000fea0003800000 */
.L_x_127:
        /* <DEDUP_REMOVED lines=21> */
.L_x_130:
[----:B------:R-:W-:Y:S05]  /*cd90*/  BSYNC B1 ;  /* 0x0000000000017941 */ /* 0x000fea0003800000 */
.L_x_129:
        /* <DEDUP_REMOVED lines=28> */
.L_x_132:
[----:B------:R-:W-:Y:S05]  /*cf60*/  BSYNC B1 ;  /* 0x0000000000017941 */ /* 0x000fea0003800000 */
.L_x_131:
        /* <DEDUP_REMOVED lines=21> */
.L_x_134:
[----:B------:R-:W-:Y:S05]  /*d0c0*/  BSYNC B1 ;  /* 0x0000000000017941 */ /* 0x000fea0003800000 */
.L_x_133:
        /* <DEDUP_REMOVED lines=21> */
.L_x_136:
[----:B------:R-:W-:Y:S05]  /*d220*/  BSYNC B1 ;  /* 0x0000000000017941 */ /* 0x000fea0003800000 */
.L_x_135:
        /* <DEDUP_REMOVED lines=28> */
.L_x_138:
[----:B------:R-:W-:Y:S05]  /*d3f0*/  BSYNC B1 ;  /* 0x0000000000017941 */ /* 0x000fea0003800000 */
.L_x_137:
        /* <DEDUP_REMOVED lines=21> */
.L_x_140:
[----:B------:R-:W-:Y:S05]  /*d550*/  BSYNC B1 ;  /* 0x0000000000017941 */ /* 0x000fea0003800000 */
.L_x_139:
        /* <DEDUP_REMOVED lines=21> */
.L_x_142:
[----:B------:R-:W-:Y:S05]  /*d6b0*/  BSYNC B1 ;  /* 0x0000000000017941 */ /* 0x000fea0003800000 */
.L_x_141:
        /* <DEDUP_REMOVED lines=28> */
.L_x_144:
[----:B------:R-:W-:Y:S05]  /*d880*/  BSYNC B1 ;  /* 0x0000000000017941 */ /* 0x000fea0003800000 */
.L_x_143:
        /* <DEDUP_REMOVED lines=21> */
.L_x_146:
[----:B------:R-:W-:Y:S05]  /*d9e0*/  BSYNC B1 ;  /* 0x0000000000017941 */ /* 0x000fea0003800000 */
.L_x_145:
        /* <DEDUP_REMOVED lines=21> */
.L_x_148:
[----:B------:R-:W-:Y:S05]  /*db40*/  BSYNC B1 ;  /* 0x0000000000017941 */ /* 0x000fea0003800000 */
.L_x_147:
        /* <DEDUP_REMOVED lines=28> */
.L_x_150:
[----:B------:R-:W-:Y:S05]  /*dd10*/  BSYNC B1 ;  /* 0x0000000000017941 */ /* 0x000fea0003800000 */
.L_x_149:
        /* <DEDUP_REMOVED lines=21> */
.L_x_152:
[----:B------:R-:W-:Y:S05]  /*de70*/  BSYNC B1 ;  /* 0x0000000000017941 */ /* 0x000fea0003800000 */
.L_x_151:
        /* <DEDUP_REMOVED lines=21> */
.L_x_154:
[----:B------:R-:W-:Y:S05]  /*dfd0*/  BSYNC B1 ;  /* 0x0000000000017941 */ /* 0x000fea0003800000 */
.L_x_153:
        /* <DEDUP_REMOVED lines=28> */
.L_x_156:
[----:B------:R-:W-:Y:S05]  /*e1a0*/  BSYNC B1 ;  /* 0x0000000000017941 */ /* 0x000fea0003800000 */
.L_x_155:
        /* <DEDUP_REMOVED lines=21> */
.L_x_158:
[----:B------:R-:W-:Y:S05]  /*e300*/  BSYNC B1 ;  /* 0x0000000000017941 */ /* 0x000fea0003800000 */
.L_x_157:
        /* <DEDUP_REMOVED lines=21> */
.L_x_160:
[----:B------:R-:W-:Y:S05]  /*e460*/  BSYNC B1 ;  /* 0x0000000000017941 */ /* 0x000fea0003800000 */
.L_x_159:
        /* <DEDUP_REMOVED lines=28> */
.L_x_162:
[----:B------:R-:W-:Y:S05]  /*e630*/  BSYNC B1 ;  /* 0x0000000000017941 */ /* 0x000fea0003800000 */
.L_x_161:
        /* <DEDUP_REMOVED lines=21> */
.L_x_164:
[----:B------:R-:W-:Y:S05]  /*e790*/  BSYNC B1 ;  /* 0x0000000000017941 */ /* 0x000fea0003800000 */
.L_x_163:
        /* <DEDUP_REMOVED lines=21> */
.L_x_166:
[----:B------:R-:W-:Y:S05]  /*e8f0*/  BSYNC B1 ;  /* 0x0000000000017941 */ /* 0x000fea0003800000 */
.L_x_165:
        /* <DEDUP_REMOVED lines=28> */
.L_x_168:
[----:B------:R-:W-:Y:S05]  /*eac0*/  BSYNC B1 ;  /* 0x0000000000017941 */ /* 0x000fea0003800000 */
.L_x_167:
        /* <DEDUP_REMOVED lines=21> */
.L_x_170:
[----:B------:R-:W-:Y:S05]  /*ec20*/  BSYNC B1 ;  /* 0x0000000000017941 */ /* 0x000fea0003800000 */
.L_x_169:
        /* <DEDUP_REMOVED lines=21> */
.L_x_172:
[----:B------:R-:W-:Y:S05]  /*ed80*/  BSYNC B1 ;  /* 0x0000000000017941 */ /* 0x000fea0003800000 */
.L_x_171:
        /* <DEDUP_REMOVED lines=28> */
.L_x_174:
[----:B------:R-:W-:Y:S05]  /*ef50*/  BSYNC B1 ;  /* 0x0000000000017941 */ /* 0x000fea0003800000 */
.L_x_173:
        /* <DEDUP_REMOVED lines=21> */
.L_x_176:
[----:B------:R-:W-:Y:S05]  /*f0b0*/  BSYNC B1 ;  /* 0x0000000000017941 */ /* 0x000fea0003800000 */
.L_x_175:
        /* <DEDUP_REMOVED lines=21> */
.L_x_178:
[----:B------:R-:W-:Y:S05]  /*f210*/  BSYNC B1 ;  /* 0x0000000000017941 */ /* 0x000fea0003800000 */
.L_x_177:
        /* <DEDUP_REMOVED lines=28> */
.L_x_180:
[----:B------:R-:W-:Y:S05]  /*f3e0*/  BSYNC B1 ;  /* 0x0000000000017941 */ /* 0x000fea0003800000 */
.L_x_179:
        /* <DEDUP_REMOVED lines=21> */
.L_x_182:
[----:B------:R-:W-:Y:S05]  /*f540*/  BSYNC B1 ;  /* 0x0000000000017941 */ /* 0x000fea0003800000 */
.L_x_181:
        /* <DEDUP_REMOVED lines=21> */
.L_x_184:
[----:B------:R-:W-:Y:S05]  /*f6a0*/  BSYNC B1 ;  /* 0x0000000000017941 */ /* 0x000fea0003800000 */
.L_x_183:
        /* <DEDUP_REMOVED lines=28> */
.L_x_186:
[----:B------:R-:W-:Y:S05]  /*f870*/  BSYNC B1 ;  /* 0x0000000000017941 */ /* 0x000fea0003800000 */
.L_x_185:
        /* <DEDUP_REMOVED lines=21> */
.L_x_188:
[----:B------:R-:W-:Y:S05]  /*f9d0*/  BSYNC B1 ;  /* 0x0000000000017941 */ /* 0x000fea0003800000 */
.L_x_187:
        /* <DEDUP_REMOVED lines=21> */
.L_x_190:
[----:B------:R-:W-:Y:S05]  /*fb30*/  BSYNC B1 ;  /* 0x0000000000017941 */ /* 0x000fea0003800000 */
.L_x_189:
        /* <DEDUP_REMOVED lines=28> */
.L_x_192:
[----:B------:R-:W-:Y:S05]  /*fd00*/  BSYNC B1 ;  /* 0x0000000000017941 */ /* 0x000fea0003800000 */
.L_x_191:
        /* <DEDUP_REMOVED lines=10> */
[----:B--2---:R-:W-:-:S05]  /*fdb0*/  MOV R214, UR26 ;  /* 0x0000001a00d67c02 */ /* 0x004fca0008000f00 */
        /* <DEDUP_REMOVED lines=10> */
.L_x_194:
[----:B------:R-:W-:Y:S05]  /*fe60*/  BSYNC B1 ;  /* 0x0000000000017941 */ /* 0x000fea0003800000 */
.L_x_193:
        /* <DEDUP_REMOVED lines=21> */
.L_x_196:
[----:B------:R-:W-:Y:S05]  /*ffc0*/  BSYNC B1 ;  /* 0x0000000000017941 */ /* 0x000fea0003800000 */
.L_x_195:
[----:B------:R-:W4:Y:S01]  /*ffd0*/  LDL.LU R216, [R1+0x1cc] ;  /* 0x0001cc0001d87983 */ /* 0x000f220000300800 */
[----:B------:R-:W-:Y:S02]  /*ffe0*/  VIADD R218, R213, UR8 ;  /* 0x00000008d5da7c36 */ /* 0x000fe40008000000 */
[----:B-----5:R-:W-:Y:S01]  /*fff0*/  FMUL R219, R11, UR23 ;  /* 0x000000170bdb7c20 */ /* 0x020fe20008400000 */
[----:B------:R-:W-:Y:S01]  /*10000*/  IADD3 R213, P1, R6, R212, RZ ;  /* 0x000000d406d57210 */ /* 0x000fe20007f3e0ff */
[----:B------:R-:W2:Y:S01]  /*10010*/  LDL.LU R220, [R1+0x1d0] ;  /* 0x0001d00001dc7983 */ /* 0x000ea20000300800 */
[----:B------:R-:W-:Y:S02]  /*10020*/  ISETP.GT.AND P4, PT, R0, 0xe8, P2 ;  /* 0x000000e80000780c */ /* 0x000fe40001784270 */
[----:B------:R-:W-:Y:S01]  /*10030*/  IADD3.X R217, R218, R5, RZ, P1, !PT ;  /* 0x00000005dad97210 */ /* 0x000fe20000ffe4ff */
        /* <DEDUP_REMOVED lines=21> */
.L_x_198:
[----:B------:R-:W-:Y:S05]  /*10190*/  BSYNC B1 ;  /* 0x0000000000017941 */ /* 0x000fea0003800000 */
.L_x_197:
        /* <DEDUP_REMOVED lines=21> */
.L_x_200:
[----:B------:R-:W-:Y:S05]  /*102f0*/  BSYNC B1 ;  /* 0x0000000000017941 */ /* 0x000fea0003800000 */
.L_x_199:
        /* <DEDUP_REMOVED lines=9> */
[----:B---3--:R-:W-:-:S05]  /*10390*/  MOV R212, UR26 ;  /* 0x0000001a00d47c02 */ /* 0x008fca0008000f00 */
        /* <DEDUP_REMOVED lines=11> */
.L_x_202:
[----:B------:R-:W-:Y:S05]  /*10450*/  BSYNC B1 ;  /* 0x0000000000017941 */ /* 0x000fea0003800000 */
.L_x_201:
        /* <DEDUP_REMOVED lines=16> */
[----:B----4-:R-:W-:Y:S01]  /*10560*/  IADD3 R223, P1, R216, R6, RZ ;  /* 0x00000006d8df7210 */ /* 0x010fe20007f3e0ff */
[----:B0-----:R-:W-:-:S04]  /*10570*/  IMAD.U32 R220, RZ, RZ, UR28 ;  /* 0x0000001cffdc7e24 */ /* 0x001fc8000f8e00ff */
[----:B------:R-:W-:-:S05]  /*10580*/  IMAD.WIDE.U32 R220, R220, 0x1c, R16 ;  /* 0x0000001cdcdc7825 */ /* 0x000fca00078e0010 */
[----:B------:R-:W-:Y:S01]  /*10590*/  IADD3 R221, R221, UR13, RZ ;  /* 0x0000000ddddd7c10 */ /* 0x000fe2000fffe0ff */
        /* <DEDUP_REMOVED lines=8> */
.L_x_204:
[----:B------:R-:W-:Y:S05]  /*10620*/  BSYNC B1 ;  /* 0x0000000000017941 */ /* 0x000fea0003800000 */
.L_x_203:
        /* <DEDUP_REMOVED lines=21> */
.L_x_206:
[----:B------:R-:W-:Y:S05]  /*10780*/  BSYNC B1 ;  /* 0x0000000000017941 */ /* 0x000fea0003800000 */
.L_x_205:
        /* <DEDUP_REMOVED lines=17> */
[----:B------:R-:W-:-:S05]  /*108a0*/  MOV R224, UR26 ;  /* 0x0000001a00e07c02 */ /* 0x000fca0008000f00 */
[----:B------:R-:W-:Y:S01]  /*108b0*/  IMAD.WIDE.U32 R216, R224, 0x7, R216 ;  /* 0x00000007e0d87825 */ /* 0x000fe200078e00d8 */
[----:B------:R-:W-:Y:S06]  /*108c0*/  @!P5 BRA `(.L_x_208) ;  /* 0x000000000004d947 */ /* 0x000fec0003800000 */
[----:B------:R2:W5:Y:S02]  /*108d0*/  LDG.E.LTC128B R11, desc[UR18][R220.64+0x20] ;  /* 0x00002012dc0b7981 */ /* 0x000564000c1e1920 */
.L_x_208:
[----:B------:R-:W-:Y:S05]  /*108e0*/  BSYNC B1 ;  /* 0x0000000000017941 */ /* 0x000fea0003800000 */
.L_x_207:
[----:B------:R-:W3:Y:S01]  /*108f0*/  LDL.LU R224, [R1+0x1ec] ;  /* 0x0001ec0001e07983 */ /* 0x000ee20000300800 */
[----:B------:R-:W-:Y:S01]  /*10900*/  IADD3 R4, P3, R6, R216, RZ ;  /* 0x000000d806047210 */ /* 0x000fe20007f7e0ff */
[----:B-----5:R-:W-:Y:S01]  /*10910*/  FMUL R230, R11, UR23 ;  /* 0x000000170be67c20 */ /* 0x020fe20008400000 */
[----:B------:R-:W-:Y:S01]  /*10920*/  VIADD R7, R217, UR8 ;  /* 0x00000008d9077c36 */ /* 0x000fe20008000000 */
[----:B------:R-:W-:-:S03]  /*10930*/  ISETP.GT.AND P1, PT, R0, 0xf8, P2 ;  /* 0x000000f80000780c */ /* 0x000fc60001724270 */
[----:B------:R-:W-:Y:S02]  /*10940*/  IMAD.X R217, R7, 0x1, R5, P3 ;  /* 0x0000000107d97824 */ /* 0x000fe400018e0605 */
[----:B---3--:R-:W-:Y:S01]  /*10950*/  FFMA R230, R224, UR22, R230 ;  /* 0x00000016e0e67c23 */ /* 0x008fe200080000e6 */
[----:B------:R-:W-:-:S04]  /*10960*/  LEA R224, P4, R4, UR20, 0x2 ;  /* 0x0000001404e07c11 */ /* 0x000fc8000f8810ff */
[----:B------:R-:W-:Y:S01]  /*10970*/  LEA.HI.X R225, R4, UR21, R217, 0x2, P4 ;  /* 0x0000001504e17c11 */ /* 0x000fe2000a0f14d9 */
[----:B------:R3:W-:Y:S01]  /*10980*/  @P5 STG.E desc[UR18][R16.64+0x20], R230 ;  /* 0x000020e610005986 */ /* 0x0007e2000c101912 */
[----:B------:R-:W-:-:S06]  /*10990*/  MOV R4, R11 ;  /* 0x0000000b00047202 */ /* 0x000fcc0000000f00 */
[----:B------:R-:W4:Y:S04]  /*109a0*/  @P1 LDG.E.LTC128B R4, desc[UR18][R224.64] ;  /* 0x00000012e0041981 */ /* 0x000f28000c1e1920 */
[----:B---3--:R-:W3:Y:S01]  /*109b0*/  LDL.LU R230, [R1+0x1f0] ;  /* 0x0001f00001e67983 */ /* 0x008ee20000300800 */
[----:B------:R-:W-:Y:S01]  /*109c0*/  IADD3 R217, P3, P4, R6, UR26, R216 ;  /* 0x0000001a06d97c10 */ /* 0x000fe2000fc7e0d8 */
[----:B------:R-:W-:Y:S01]  /*109d0*/  IMAD.U32 R6, RZ, RZ, UR28 ;  /* 0x0000001cff067e24 */ /* 0x000fe2000f8e00ff */
[----:B------:R-:W-:Y:S02]  /*109e0*/  ISETP.GT.AND P2, PT, R0, 0xf9, P2 ;  /* 0x000000f90000780c */ /* 0x000fe40001744270 */
[----:B------:R-:W-:Y:S01]  /*109f0*/  IADD3.X R5, R5, UR27, R7, P3, P4 ;  /* 0x0000001b05057c10 */ /* 0x000fe20009fe8407 */
[----:B------:R-:W-:-:S04]  /*10a00*/  IMAD.WIDE.U32 R6, R6, 0x1c, R16 ;  /* 0x0000001c06067825 */ /* 0x000fc800078e0010 */
[----:B------:R-:W-:Y:S01]  /*10a10*/  VIADD R7, R7, UR13 ;  /* 0x0000000d07077c36 */ /* 0x000fe20008000000 */
[----:B------:R-:W-:Y:S01]  /*10a20*/  BSSY B1, `(.L_x_209) ;  /* 0x0000008000017945 */ /* 0x000fe20003800000 */
[----:B----4-:R-:W-:-:S04]  /*10a30*/  FMUL R11, R4, UR23 ;  /* 0x00000017040b7c20 */ /* 0x010fc80008400000 */
[----:B---3--:R-:W-:-:S05]  /*10a40*/  FFMA R11, R230, UR22, R11 ;  /* 0x00000016e60b7c23 */ /* 0x008fca000800000b */
[----:B------:R3:W-:Y:S01]  /*10a50*/  @P1 STG.E desc[UR18][R6.64], R11 ;  /* 0x0000000b06001986 */ /* 0x0007e2000c101912 */
[----:B------:R-:W-:-:S04]  /*10a60*/  LEA R216, P1, R217, UR20, 0x2 ;  /* 0x00000014d9d87c11 */ /* 0x000fc8000f8210ff */
[----:B------:R-:W-:Y:S01]  /*10a70*/  LEA.HI.X R217, R217, UR21, R5, 0x2, P1 ;  /* 0x00000015d9d97c11 */ /* 0x000fe200088f1405 */
[----:B------:R-:W-:Y:S08]  /*10a80*/  @!P2 BRA `(.L_x_210) ;  /* 0x000000000004a947 */ /* 0x000ff00003800000 */
[----:B------:R4:W5:Y:S02]  /*10a90*/  LDG.E.LTC128B R4, desc[UR18][R216.64] ;  /* 0x00000012d8047981 */ /* 0x000964000c1e1920 */
.L_x_210:
[----:B------:R-:W-:Y:S05]  /*10aa0*/  BSYNC B1 ;  /* 0x0000000000017941 */ /* 0x000fea0003800000 */
.L_x_209:
[----:B---3--:R-:W3:Y:S01]  /*10ab0*/  LDL.LU R11, [R1+0x1f4] ;  /* 0x0001f400010b7983 */ /* 0x008ee20000300800 */
[----:B------:R-:W-:Y:S01]  /*10ac0*/  UIMAD.WIDE.U32 UR16, UR26, 0x7, UR16 ;  /* 0x000000071a1078a5 */ /* 0x000fe2000f8e0010 */
[----:B------:R-:W-:Y:S01]  /*10ad0*/  ISETP.GT.AND P3, PT, R0, 0xf8, P0 ;  /* 0x000000f80000780c */ /* 0x000fe20000764270 */
[----:B------:R-:W-:Y:S02]  /*10ae0*/  BSSY B1, `(.L_x_211) ;  /* 0x0000014000017945 */ /* 0x000fe40003800000 */
[----:B------:R-:W-:-:S04]  /*10af0*/  UIADD3 UR25, UP0, UR16, UR26, URZ ;  /* 0x0000001a10197290 */ /* 0x000fc8000ff1e03f */
[----:B------:R-:W-:Y:S02]  /*10b00*/  UIADD3.X UR16, UR27, UR8, UR17, UP0, !UPT ;  /* 0x000000081b107290 */ /* 0x000fe400087fe411 */
[----:B----4-:R-:W-:-:S04]  /*10b10*/  MOV R216, UR25 ;  /* 0x0000001900d87c02 */ /* 0x010fc80008000f00 */
[----:B------:R-:W-:Y:S02]  /*10b20*/  IMAD.U32 R217, RZ, RZ, UR16 ;  /* 0x00000010ffd97e24 */ /* 0x000fe4000f8e00ff */
[----:B------:R-:W-:-:S03]  /*10b30*/  IMAD.WIDE.U32 R216, R8, UR26, R216 ;  /* 0x0000001a08d87c25 */ /* 0x000fc6000f8e00d8 */
[----:B------:R-:W-:-:S04]  /*10b40*/  IADD3 R224, P1, R2, R216, RZ ;  /* 0x000000d802e07210 */ /* 0x000fc80007f3e0ff */
[----:B------:R-:W-:-:S03]  /*10b50*/  IADD3.X R225, R3, R9, R217, P1, !PT ;  /* 0x0000000903e17210 */ /* 0x000fc60000ffe4d9 */
[----:B------:R-:W-:-:S04]  /*10b60*/  IMAD.WIDE.U32 R224, R10, UR12, R224 ;  /* 0x0000000c0ae07c25 */ /* 0x000fc8000f8e00e0 */
[----:B------:R-:W-:Y:S01]  /*10b70*/  VIADD R5, R225, UR9 ;  /* 0x00000009e1057c36 */ /* 0x000fe20008000000 */
[----:B------:R-:W-:-:S04]  /*10b80*/  LEA R216, P1, R224, UR20, 0x2 ;  /* 0x00000014e0d87c11 */ /* 0x000fc8000f8210ff */
[----:B------:R-:W-:Y:S01]  /*10b90*/  LEA.HI.X R217, R224, UR21, R5, 0x2, P1 ;  /* 0x00000015e0d97c11 */ /* 0x000fe200088f1405 */
[----:B-----5:R-:W-:Y:S01]  /*10ba0*/  FMUL R5, R4, UR23 ;  /* 0x0000001704057c20 */ /* 0x020fe20008400000 */
[----:B------:R-:W-:-:S04]  /*10bb0*/  IADD3 R16, P1, R16, UR11, RZ ;  /* 0x0000000b10107c10 */ /* 0x000fc8000ff3e0ff */
[----:B------:R-:W-:Y:S01]  /*10bc0*/  IADD3.X R17, R17, UR10, RZ, P1, !PT ;  /* 0x0000000a11117c10 */ /* 0x000fe20008ffe4ff */
[----:B---3--:R-:W-:Y:S01]  /*10bd0*/  FFMA R5, R11, UR22, R5 ;  /* 0x000000160b057c23 */ /* 0x008fe20008000005 */
[----:B------:R-:W-:-:S04]  /*10be0*/  MOV R11, R4 ;  /* 0x00000004000b7202 */ /* 0x000fc80000000f00 */
[----:B------:R3:W-:Y:S01]  /*10bf0*/  @P2 STG.E desc[UR18][R16.64], R5 ;  /* 0x0000000510002986 */ /* 0x0007e2000c101912 */
[----:B------:R-:W-:Y:S05]  /*10c00*/  @!P3 BRA `(.L_x_212) ;  /* 0x000000000004b947 */ /* 0x000fea0003800000 */
[----:B------:R4:W5:Y:S02]  /*10c10*/  LDG.E.LTC128B R11, desc[UR18][R216.64+0x20] ;  /* 0x00002012d80b7981 */ /* 0x000964000c1e1920 */
.L_x_212:
[----:B------:R-:W-:Y:S05]  /*10c20*/  BSYNC B1 ;  /* 0x0000000000017941 */ /* 0x000fea0003800000 */
.L_x_211:
[----:B------:R-:W2:Y:S01]  /*10c30*/  LDL.LU R224, [R1+0x1f8] ;  /* 0x0001f80001e07983 */ /* 0x000ea20000300800 */
[----:B------:R-:W-:Y:S01]  /*10c40*/  UIMAD.WIDE.U32 UR14, UR26, 0x7, UR14 ;  /* 0x000000071a0e78a5 */ /* 0x000fe2000f8e000e */
[----:B------:R-:W-:Y:S03]  /*10c50*/  BSSY B1, `(.L_x_213) ;  /* 0x0000013000017945 */ /* 0x000fe60003800000 */
[----:B------:R-:W-:-:S04]  /*10c60*/  UIADD3 UR14, UP0, UR14, UR26, URZ ;  /* 0x0000001a0e0e7290 */ /* 0x000fc8000ff1e03f */
[----:B------:R-:W-:Y:S02]  /*10c70*/  UIADD3.X UR8, UR27, UR8, UR15, UP0, !UPT ;  /* 0x000000081b087290 */ /* 0x000fe400087fe40f */
[----:B------:R-:W-:-:S04]  /*10c80*/  IMAD.U32 R4, RZ, RZ, UR14 ;  /* 0x0000000eff047e24 */ /* 0x000fc8000f8e00ff */
[----:B---3--:R-:W-:Y:S02]  /*10c90*/  IMAD.U32 R5, RZ, RZ, UR8 ;  /* 0x00000008ff057e24 */ /* 0x008fe4000f8e00ff */
[----:B------:R-:W-:-:S03]  /*10ca0*/  IMAD.WIDE.U32 R4, R8, UR26, R4 ;  /* 0x0000001a08047c25 */ /* 0x000fc6000f8e0004 */
[----:B------:R-:W-:-:S04]  /*10cb0*/  IADD3 R2, P1, R2, R4, RZ ;  /* 0x0000000402027210 */ /* 0x000fc80007f3e0ff */
[----:B------:R-:W-:-:S03]  /*10cc0*/  IADD3.X R3, R3, R9, R5, P1, !PT ;  /* 0x0000000903037210 */ /* 0x000fc60000ffe405 */
[----:B------:R-:W-:-:S05]  /*10cd0*/  IMAD.WIDE.U32 R4, R10, UR12, R2 ;  /* 0x0000000c0a047c25 */ /* 0x000fca000f8e0002 */
[----:B------:R-:W-:Y:S02]  /*10ce0*/  IADD3 R3, R5, UR9, RZ ;  /* 0x0000000905037c10 */ /* 0x000fe4000fffe0ff */
[----:B------:R-:W-:-:S04]  /*10cf0*/  LEA R2, P1, R4, UR20, 0x2 ;  /* 0x0000001404027c11 */ /* 0x000fc8000f8210ff */
[----:B------:R-:W-:Y:S01]  /*10d00*/  LEA.HI.X R3, R4, UR21, R3, 0x2, P1 ;  /* 0x0000001504037c11 */ /* 0x000fe200088f1403 */
[----:B-----5:R-:W-:Y:S01]  /*10d10*/  FMUL R4, R11, UR23 ;  /* 0x000000170b047c20 */ /* 0x020fe20008400000 */
[----:B------:R-:W-:Y:S02]  /*10d20*/  ISETP.GT.AND P1, PT, R0, 0xf9, P0 ;  /* 0x000000f90000780c */ /* 0x000fe40000724270 */
[----:B------:R-:W-:Y:S01]  /*10d30*/  ISETP.GT.AND P0, PT, R231, 0x80, PT ;  /* 0x00000080e700780c */ /* 0x000fe20003f04270 */
[----:B--2---:R-:W-:-:S05]  /*10d40*/  FFMA R4, R224, UR22, R4 ;  /* 0x00000016e0047c23 */ /* 0x004fca0008000004 */
[----:B------:R2:W-:Y:S05]  /*10d50*/  @P3 STG.E desc[UR18][R6.64+0x20], R4 ;  /* 0x0000200406003986 */ /* 0x0005ea000c101912 */
[----:B------:R-:W-:Y:S05]  /*10d60*/  @!P1 BRA `(.L_x_214) ;  /* 0x0000000000049947 */ /* 0x000fea0003800000 */
[----:B------:R3:W5:Y:S02]  /*10d70*/  LDG.E.LTC128B R11, desc[UR18][R2.64+0x20] ;  /* 0x00002012020b7981 */ /* 0x000764000c1e1920 */
.L_x_214:
[----:B------:R-:W-:Y:S05]  /*10d80*/  BSYNC B1 ;  /* 0x0000000000017941 */ /* 0x000fea0003800000 */
.L_x_213:
[----:B------:R-:W4:Y:S01]  /*10d90*/  LDL.LU R5, [R1+0x1fc] ;  /* 0x0001fc0001057983 */ /* 0x000f220000300800 */
[----:B--2--5:R-:W-:Y:S01]  /*10da0*/  FMUL R4, R11, UR23 ;  /* 0x000000170b047c20 */ /* 0x024fe20008400000 */
[----:B------:R-:W-:Y:S01]  /*10db0*/  ISETP.GT.AND P2, PT, R0, RZ, P0 ;  /* 0x000000ff0000720c */ /* 0x000fe20000744270 */
[----:B------:R-:W-:Y:S02]  /*10dc0*/  BSSY B1, `(.L_x_215) ;  /* 0x0000006000017945 */ /* 0x000fe40003800000 */
[----:B----4-:R-:W-:-:S05]  /*10dd0*/  FFMA R4, R5, UR22, R4 ;  /* 0x0000001605047c23 */ /* 0x010fca0008000004 */
[----:B------:R2:W-:Y:S05]  /*10de0*/  @P1 STG.E desc[UR18][R16.64+0x20], R4 ;  /* 0x0000200410001986 */ /* 0x0005ea000c101912 */
[----:B------:R-:W-:Y:S05]  /*10df0*/  @!P2 BRA `(.L_x_216) ;  /* 0x000000000008a947 */ /* 0x000fea0003800000 */
[----:B------:R-:W4:Y:S04]  /*10e00*/  LDL.64 R6, [R1+0x258] ;  /* 0x0002580001067983 */ /* 0x000f280000100a00 */
[----:B----4-:R4:W5:Y:S02]  /*10e10*/  LDG.E.LTC128B R11, desc[UR18][R6.64+0x200] ;  /* 0x00020012060b7981 */ /* 0x010964000c1e1920 */
.L_x_216:
[----:B------:R-:W-:Y:S05]  /*10e20*/  BSYNC B1 ;  /* 0x0000000000017941 */ /* 0x000fea0003800000 */
.L_x_215:
[----:B--2--5:R-:W-:Y:S01]  /*10e30*/  FMUL R4, R11, UR23 ;  /* 0x000000170b047c20 */ /* 0x024fe20008400000 */
[----:B------:R-:W-:Y:S01]  /*10e40*/  ISETP.GT.AND P3, PT, R0, 0x1, P0 ;  /* 0x000000010000780c */ /* 0x000fe20000764270 */
[----:B------:R-:W-:Y:S01]  /*10e50*/  BSSY B1, `(.L_x_217) ;  /* 0x0000007000017945 */ /* 0x000fe20003800000 */
[----:B------:R-:W-:Y:S01]  /*10e60*/  ISETP.GT.AND P1, PT, R231, 0x88, PT ;  /* 0x00000088e700780c */ /* 0x000fe20003f24270 */
[----:B------:R-:W-:-:S05]  /*10e70*/  FFMA R4, R24, UR22, R4 ;  /* 0x0000001618047c23 */ /* 0x000fca0008000004 */
[----:B------:R2:W-:Y:S05]  /*10e80*/  @P2 STG.E desc[UR18][R14.64+0x200], R4 ;  /* 0x000200040e002986 */ /* 0x0005ea000c101912 */
[----:B------:R-:W-:Y:S05]  /*10e90*/  @!P3 BRA `(.L_x_218) ;  /* 0x000000000008b947 */ /* 0x000fea0003800000 */
[----:B----4-:R-:W4:Y:S04]  /*10ea0*/  LDL.64 R6, [R1+0x250] ;  /* 0x0002500001067983 */ /* 0x010f280000100a00 */
[----:B----4-:R4:W5:Y:S02]  /*10eb0*/  LDG.E.LTC128B R11, desc[UR18][R6.64+0x200] ;  /* 0x00020012060b7981 */ /* 0x010964000c1e1920 */
.L_x_218:
[----:B------:R-:W-:Y:S05]  /*10ec0*/  BSYNC B1 ;  /* 0x0000000000017941 */ /* 0x000fea0003800000 */
.L_x_217:
[----:B--2--5:R-:W-:Y:S01]  /*10ed0*/  FMUL R4, R11, UR23 ;  /* 0x000000170b047c20 */ /* 0x024fe20008400000 */
[----:B------:R-:W-:Y:S01]  /*10ee0*/  @P3 IMAD.MOV.U32 R5, RZ, RZ, R13 ;  /* 0x000000ffff053224 */ /* 0x000fe200078e000d */
[----:B------:R-:W-:Y:S01]  /*10ef0*/  ISETP.GT.AND P2, PT, R0, RZ, P1 ;  /* 0x000000ff0000720c */ /* 0x000fe20000f44270 */
[----:B------:R-:W-:Y:S01]  /*10f00*/  BSSY B1, `(.L_x_219) ;  /* 0x0000007000017945 */ /* 0x000fe20003800000 */
[----:B------:R-:W-:Y:S01]  /*10f10*/  FFMA R25, R25, UR22, R4 ;  /* 0x0000001619197c23 */ /* 0x000fe20008000004 */
[----:B------:R-:W-:-:S05]  /*10f20*/  @P3 IMAD.MOV.U32 R4, RZ, RZ, R12 ;  /* 0x000000ffff043224 */ /* 0x000fca00078e000c */
[----:B------:R2:W-:Y:S05]  /*10f30*/  @P3 STG.E desc[UR18][R4.64+0x200], R25 ;  /* 0x0002001904003986 */ /* 0x0005ea000c101912 */
[----:B------:R-:W-:Y:S05]  /*10f40*/  @!P2 BRA `(.L_x_220) ;  /* 0x000000000008a947 */ /* 0x000fea0003800000 */
[----:B----4-:R-:W4:Y:S04]  /*10f50*/  LDL.LU.64 R6, [R1+0x258] ;  /* 0x0002580001067983 */ /* 0x010f280000300a00 */
[----:B----4-:R4:W5:Y:S02]  /*10f60*/  LDG.E.LTC128B R11, desc[UR18][R6.64+0x220] ;  /* 0x00022012060b7981 */ /* 0x010964000c1e1920 */
.L_x_220:
[----:B------:R-:W-:Y:S05]  /*10f70*/  BSYNC B1 ;  /* 0x0000000000017941 */ /* 0x000fea0003800000 */
.L_x_219:
[----:B--2--5:R-:W-:Y:S01]  /*10f80*/  FMUL R4, R11, UR23 ;  /* 0x000000170b047c20 */ /* 0x024fe20008400000 */
[C---:B------:R-:W-:Y:S01]  /*10f90*/  ISETP.GT.AND P3, PT, R0.reuse, 0x1, P1 ;  /* 0x000000010000780c */ /* 0x040fe20000f64270 */
[----:B------:R-:W-:Y:S01]  /*10fa0*/  BSSY B1, `(.L_x_221) ;  /* 0x0000008000017945 */ /* 0x000fe20003800000 */
[----:B------:R-:W-:Y:S01]  /*10fb0*/  ISETP.GT.AND P4, PT, R0, 0x8, P0 ;  /* 0x000000080000780c */ /* 0x000fe20000784270 */
[----:B------:R-:W-:Y:S01]  /*10fc0*/  FFMA R4, R26, UR22, R4 ;  /* 0x000000161a047c23 */ /* 0x000fe20008000004 */
[----:B------:R-:W-:-:S04]  /*10fd0*/  MOV R8, R11 ;  /* 0x0000000b00087202 */ /* 0x000fc80000000f00 */
[----:B------:R2:W-:Y:S05]  /*10fe0*/  @P2 STG.E desc[UR18][R14.64+0x220], R4 ;  /* 0x000220040e002986 */ /* 0x0005ea000c101912 */
[----:B------:R-:W-:Y:S05]  /*10ff0*/  @!P3 BRA `(.L_x_222) ;  /* 0x000000000008b947 */ /* 0x000fea0003800000 */
[----:B----4-:R-:W4:Y:S04]  /*11000*/  LDL.LU.64 R6, [R1+0x250] ;  /* 0x0002500001067983 */ /* 0x010f280000300a00 */
[----:B----4-:R4:W5:Y:S02]  /*11010*/  LDG.E.LTC128B R8, desc[UR18][R6.64+0x220] ;  /* 0x0002201206087981 */ /* 0x010964000c1e1920 */
.L_x_222:
[----:B------:R-:W-:Y:S05]  /*11020*/  BSYNC B1 ;  /* 0x0000000000017941 */ /* 0x000fea0003800000 */
.L_x_221:
[----:B------:R-:W3:Y:S01]  /*11030*/  LDL.64 R10, [R1+0x248] ;  /* 0x00024800010a7983 */ /* 0x000ee20000100a00 */
[----:B--2--5:R-:W-:Y:S01]  /*11040*/  FMUL R4, R8, UR23 ;  /* 0x0000001708047c20 */ /* 0x024fe20008400000 */
[----:B----4-:R-:W-:Y:S02]  /*11050*/  IMAD.MOV.U32 R6, RZ, RZ, R12 ;  /* 0x000000ffff067224 */ /* 0x010fe400078e000c */
[----:B------:R-:W-:Y:S02]  /*11060*/  IMAD.MOV.U32 R7, RZ, RZ, R13 ;  /* 0x000000ffff077224 */ /* 0x000fe400078e000d */
[----:B------:R-:W-:-:S05]  /*11070*/  FFMA R27, R27, UR22, R4 ;  /* 0x000000161b1b7c23 */ /* 0x000fca0008000004 */
[----:B------:R2:W-:Y:S04]  /*11080*/  @P3 STG.E desc[UR18][R6.64+0x220], R27 ;  /* 0x0002201b06003986 */ /* 0x0005e8000c101912 */
[----:B---3--:R-:W3:Y:S01]  /*11090*/  @P4 LDG.E.LTC128B R8, desc[UR18][R10.64+0x200] ;  /* 0x000200120a084981 */ /* 0x008ee2000c1e1920 */
[----:B------:R-:W-:Y:S01]  /*110a0*/  MOV R4, UR28 ;  /* 0x0000001c00047c02 */ /* 0x000fe20008000f00 */
[----:B------:R-:W-:Y:S01]  /*110b0*/  BSSY B1, `(.L_x_223) ;  /* 0x000000b000017945 */ /* 0x000fe20003800000 */
[----:B------:R-:W-:-:S03]  /*110c0*/  ISETP.GT.AND P3, PT, R0, 0x9, P0 ;  /* 0x000000090000780c */ /* 0x000fc60000764270 */
[----:B--2---:R-:W-:Y:S01]  /*110d0*/  IMAD.WIDE.U32 R6, R4, 0x1c, R6 ;  /* 0x0000001c04067825 */ /* 0x004fe200078e0006 */
[----:B------:R-:W-:-:S03]  /*110e0*/  IADD3 R4, P2, R12, UR11, RZ ;  /* 0x0000000b0c047c10 */ /* 0x000fc6000ff5e0ff */
[----:B------:R-:W-:Y:S02]  /*110f0*/  VIADD R7, R7, UR13 ;  /* 0x0000000d07077c36 */ /* 0x000fe40008000000 */
[----:B---3--:R-:W-:-:S04]  /*11100*/  FMUL R5, R8, UR23 ;  /* 0x0000001708057c20 */ /* 0x008fc80008400000 */
[----:B------:R-:W-:-:S05]  /*11110*/  FFMA R28, R28, UR22, R5 ;  /* 0x000000161c1c7c23 */ /* 0x000fca0008000005 */
[----:B------:R2:W-:Y:S01]  /*11120*/  @P4 STG.E desc[UR18][R6.64+0x200], R28 ;  /* 0x0002001c06004986 */ /* 0x0005e2000c101912 */
[----:B------:R-:W-:Y:S05]  /*11130*/  @!P3 BRA `(.L_x_224) ;  /* 0x000000000008b947 */ /* 0x000fea0003800000 */
[----:B------:R-:W3:Y:S04]  /*11140*/  LDL.64 R14, [R1+0x240] ;  /* 0x00024000010e7983 */ /* 0x000ee80000100a00 */
[----:B---3--:R3:W5:Y:S02]  /*11150*/  LDG.E.LTC128B R8, desc[UR18][R14.64+0x200] ;  /* 0x000200120e087981 */ /* 0x008764000c1e1920 */
.L_x_224:
[----:B------:R-:W-:Y:S05]  /*11160*/  BSYNC B1 ;  /* 0x0000000000017941 */ /* 0x000fea0003800000 */
.L_x_223:
[----:B-----5:R-:W-:Y:S01]  /*11170*/  FMUL R9, R8, UR23 ;  /* 0x0000001708097c20 */ /* 0x020fe20008400000 */
[----:B------:R-:W-:Y:S01]  /*11180*/  IADD3.X R5, R13, UR10, RZ, P2, !PT ;  /* 0x0000000a0d057c10 */ /* 0x000fe200097fe4ff */
[----:B------:R-:W-:Y:S01]  /*11190*/  BSSY B1, `(.L_x_225) ;  /* 0x0000006000017945 */ /* 0x000fe20003800000 */
[----:B------:R-:W-:Y:S01]  /*111a0*/  ISETP.GT.AND P4, PT, R0, 0x8, P1 ;  /* 0x000000080000780c */ /* 0x000fe20000f84270 */
[----:B------:R-:W-:-:S05]  /*111b0*/  FFMA R9, R29, UR22, R9 ;  /* 0x000000161d097c23 */ /* 0x000fca0008000009 */
[----:B------:R4:W-:Y:S07]  /*111c0*/  @P3 STG.E desc[UR18][R4.64+0x200], R9 ;  /* 0x0002000904003986 */ /* 0x0009ee000c101912 */
[----:B------:R-:W-:Y:S05]  /*111d0*/  @!P4 BRA `(.L_x_226) ;  /* 0x000000000004c947 */ /* 0x000fea0003800000 */
[----:B------:R0:W5:Y:S02]  /*111e0*/  LDG.E.LTC128B R8, desc[UR18][R10.64+0x220] ;  /* 0x000220120a087981 */ /* 0x000164000c1e1920 */
.L_x_226:
[----:B------:R-:W-:Y:S05]  /*111f0*/  BSYNC B1 ;  /* 0x0000000000017941 */ /* 0x000fea0003800000 */
.L_x_225:
[----:B----45:R-:W-:Y:S01]  /*11200*/  FMUL R9, R8, UR23 ;  /* 0x0000001708097c20 */ /* 0x030fe20008400000 */
[C---:B------:R-:W-:Y:S01]  /*11210*/  ISETP.GT.AND P2, PT, R0.reuse, 0x9, P1 ;  /* 0x000000090000780c */ /* 0x040fe20000f44270 */
[----:B------:R-:W-:Y:S01]  /*11220*/  BSSY B1, `(.L_x_227) ;  /* 0x0000007000017945 */ /* 0x000fe20003800000 */
[----:B------:R-:W-:Y:S01]  /*11230*/  ISETP.GT.AND P3, PT, R0, 0x10, P0 ;  /* 0x000000100000780c */ /* 0x000fe20000764270 */
[----:B------:R-:W-:-:S05]  /*11240*/  FFMA R9, R30, UR22, R9 ;  /* 0x000000161e097c23 */ /* 0x000fca0008000009 */
[----:B------:R4:W-:Y:S05]  /*11250*/  @P4 STG.E desc[UR18][R6.64+0x220], R9 ;  /* 0x0002200906004986 */ /* 0x0009ea000c101912 */
[----:B------:R-:W-:Y:S05]  /*11260*/  @!P2 BRA `(.L_x_228) ;  /* 0x000000000008a947 */ /* 0x000fea0003800000 */
[----:B0-----:R-:W2:Y:S04]  /*11270*/  LDL.LU.64 R10, [R1+0x240] ;  /* 0x00024000010a7983 */ /* 0x001ea80000300a00 */
[----:B--2---:R0:W5:Y:S02]  /*11280*/  LDG.E.LTC128B R8, desc[UR18][R10.64+0x220] ;  /* 0x000220120a087981 */ /* 0x004164000c1e1920 */
.L_x_228:
[----:B------:R-:W-:Y:S05]  /*11290*/  BSYNC B1 ;  /* 0x0000000000017941 */ /* 0x000fea0003800000 */
.L_x_227:
[----:B------:R-:W3:Y:S01]  /*112a0*/  LDL.64 R12, [R1+0x238] ;  /* 0x00023800010c7983 */ /* 0x000ee20000100a00 */
[----:B--2-45:R-:W-:Y:S01]  /*112b0*/  FMUL R6, R8, UR23 ;  /* 0x0000001708067c20 */ /* 0x034fe20008400000 */
[----:B0-----:R-:W-:Y:S01]  /*112c0*/  IMAD.MOV.U32 R10, RZ, RZ, R8 ;  /* 0x000000ffff0a7224 */ /* 0x001fe200078e0008 */
[----:B------:R-:W-:Y:S01]  /*112d0*/  MOV R8, R4 ;  /* 0x0000000400087202 */ /* 0x000fe20000000f00 */
[----:B------:R-:W-:Y:S02]  /*112e0*/  IMAD.MOV.U32 R9, RZ, RZ, R5 ;  /* 0x000000ffff097224 */ /* 0x000fe400078e0005 */
[----:B------:R-:W-:-:S05]  /*112f0*/  FFMA R31, R31, UR22, R6 ;  /* 0x000000161f1f7c23 */ /* 0x000fca0008000006 */
[----:B------:R0:W-:Y:S04]  /*11300*/  @P2 STG.E desc[UR18][R8.64+0x220], R31 ;  /* 0x0002201f08002986 */ /* 0x0001e8000c101912 */
[----:B---3--:R-:W2:Y:S01]  /*11310*/  @P3 LDG.E.LTC128B R10, desc[UR18][R12.64+0x200] ;  /* 0x000200120c0a3981 */ /* 0x008ea2000c1e1920 */
[----:B------:R-:W-:Y:S01]  /*11320*/  IMAD.U32 R6, RZ, RZ, UR28 ;  /* 0x0000001cff067e24 */ /* 0x000fe2000f8e00ff */
[----:B------:R-:W-:Y:S01]  /*11330*/  ISETP.GT.AND P4, PT, R0, 0x11, P0 ;  /* 0x000000110000780c */ /* 0x000fe20000784270 */
[----:B------:R-:W-:Y:S02]  /*11340*/  BSSY B1, `(.L_x_229) ;  /* 0x000000a000017945 */ /* 0x000fe40003800000 */
[----:B0-----:R-:W-:Y:S01]  /*11350*/  IMAD.WIDE.U32 R8, R6, 0x1c, R8 ;  /* 0x0000001c06087825 */ /* 0x001fe200078e0008 */
[----:B------:R-:W-:-:S04]  /*11360*/  IADD3 R6, P2, R4, UR11, RZ ;  /* 0x0000000b04067c10 */ /* 0x000fc8000ff5e0ff */
[----:B------:R-:W-:Y:S01]  /*11370*/  IADD3 R9, R9, UR13, RZ ;  /* 0x0000000d09097c10 */ /* 0x000fe2000fffe0ff */
[----:B--2---:R-:W-:-:S04]  /*11380*/  FMUL R7, R10, UR23 ;  /* 0x000000170a077c20 */ /* 0x004fc80008400000 */
[----:B------:R-:W-:-:S05]  /*11390*/  FFMA R32, R32, UR22, R7 ;  /* 0x0000001620207c23 */ /* 0x000fca0008000007 */
[----:B------:R0:W-:Y:S01]  /*113a0*/  @P3 STG.E desc[UR18][R8.64+0x200], R32 ;  /* 0x0002002008003986 */ /* 0x0001e2000c101912 */
[----:B------:R-:W-:Y:S05]  /*113b0*/  @!P4 BRA `(.L_x_230) ;  /* 0x000000000008c947 */ /* 0x000fea0003800000 */
[----:B------:R-:W2:Y:S04]  /*113c0*/  LDL.64 R14, [R1+0x230] ;  /* 0x00023000010e7983 */ /* 0x000ea80000100a00 */
[----:B--2---:R2:W5:Y:S02]  /*113d0*/  LDG.E.LTC128B R10, desc[UR18][R14.64+0x200] ;  /* 0x000200120e0a7981 */ /* 0x004564000c1e1920 */
.L_x_230:
[----:B------:R-:W-:Y:S05]  /*113e0*/  BSYNC B1 ;  /* 0x0000000000017941 */ /* 0x000fea0003800000 */
.L_x_229:
        /* <DEDUP_REMOVED lines=8> */
.L_x_232:
[----:B------:R-:W-:Y:S05]  /*11470*/  BSYNC B1 ;  /* 0x0000000000017941 */ /* 0x000fea0003800000 */
.L_x_231:
[----:B---3-5:R-:W-:Y:S01]  /*11480*/  FMUL R4, R10, UR23 ;  /* 0x000000170a047c20 */ /* 0x028fe20008400000 */
[C---:B------:R-:W-:Y:S01]  /*11490*/  ISETP.GT.AND P2, PT, R0.reuse, 0x11, P1 ;  /* 0x000000110000780c */ /* 0x040fe20000f44270 */
[----:B------:R-:W-:Y:S01]  /*114a0*/  BSSY B1, `(.L_x_233) ;  /* 0x0000007000017945 */ /* 0x000fe20003800000 */
[----:B------:R-:W-:Y:S01]  /*114b0*/  ISETP.GT.AND P4, PT, R0, 0x18, P0 ;  /* 0x000000180000780c */ /* 0x000fe20000784270 */
[----:B------:R-:W-:-:S05]  /*114c0*/  FFMA R4, R34, UR22, R4 ;  /* 0x0000001622047c23 */ /* 0x000fca0008000004 */
[----:B------:R3:W-:Y:S05]  /*114d0*/  @P3 STG.E desc[UR18][R8.64+0x220], R4 ;  /* 0x0002200408003986 */ /* 0x0007ea000c101912 */
[----:B------:R-:W-:Y:S05]  /*114e0*/  @!P2 BRA `(.L_x_234) ;  /* 0x000000000008a947 */ /* 0x000fea0003800000 */
[----:B----4-:R-:W4:Y:S04]  /*114f0*/  LDL.LU.64 R12, [R1+0x230] ;  /* 0x00023000010c7983 */ /* 0x010f280000300a00 */
[----:B----4-:R4:W5:Y:S02]  /*11500*/  LDG.E.LTC128B R10, desc[UR18][R12.64+0x220] ;  /* 0x000220120c0a7981 */ /* 0x010964000c1e1920 */
.L_x_234:
[----:B------:R-:W-:Y:S05]  /*11510*/  BSYNC B1 ;  /* 0x0000000000017941 */ /* 0x000fea0003800000 */
.L_x_233:
[----:B----4-:R-:W4:Y:S01]  /*11520*/  LDL.64 R12, [R1+0x228] ;  /* 0x00022800010c7983 */ /* 0x010f220000100a00 */
[----:B---3-5:R-:W-:Y:S01]  /*11530*/  FMUL R4, R10, UR23 ;  /* 0x000000170a047c20 */ /* 0x028fe20008400000 */
[----:B0-----:R-:W-:Y:S02]  /*11540*/  IMAD.MOV.U32 R8, RZ, RZ, R6 ;  /* 0x000000ffff087224 */ /* 0x001fe400078e0006 */
[----:B------:R-:W-:Y:S02]  /*11550*/  IMAD.MOV.U32 R9, RZ, RZ, R7 ;  /* 0x000000ffff097224 */ /* 0x000fe400078e0007 */
[----:B------:R-:W-:-:S05]  /*11560*/  FFMA R35, R35, UR22, R4 ;  /* 0x0000001623237c23 */ /* 0x000fca0008000004 */
[----:B------:R0:W-:Y:S04]  /*11570*/  @P2 STG.E desc[UR18][R8.64+0x220], R35 ;  /* 0x0002202308002986 */ /* 0x0001e8000c101912 */
[----:B----4-:R-:W3:Y:S01]  /*11580*/  @P4 LDG.E.LTC128B R10, desc[UR18][R12.64+0x200] ;  /* 0x000200120c0a4981 */ /* 0x010ee2000c1e1920 */
[----:B------:R-:W-:Y:S01]  /*11590*/  MOV R4, UR28 ;  /* 0x0000001c00047c02 */ /* 0x000fe20008000f00 */
[----:B------:R-:W-:Y:S01]  /*115a0*/  BSSY B1, `(.L_x_235) ;  /* 0x000000b000017945 */ /* 0x000fe20003800000 */
[----:B------:R-:W-:-:S03]  /*115b0*/  ISETP.GT.AND P3, PT, R0, 0x19, P0 ;  /* 0x000000190000780c */ /* 0x000fc60000764270 */
[----:B0-----:R-:W-:Y:S01]  /*115c0*/  IMAD.WIDE.U32 R8, R4, 0x1c, R8 ;  /* 0x0000001c04087825 */ /* 0x001fe200078e0008 */
[----:B------:R-:W-:-:S03]  /*115d0*/  IADD3 R4, P2, R6, UR11, RZ ;  /* 0x0000000b06047c10 */ /* 0x000fc6000ff5e0ff */
[----:B------:R-:W-:Y:S02]  /*115e0*/  VIADD R9, R9, UR13 ;  /* 0x0000000d09097c36 */ /* 0x000fe40008000000 */
[----:B---3--:R-:W-:-:S04]  /*115f0*/  FMUL R5, R10, UR23 ;  /* 0x000000170a057c20 */ /* 0x008fc80008400000 */
[----:B------:R-:W-:-:S05]  /*11600*/  FFMA R36, R36, UR22, R5 ;  /* 0x0000001624247c23 */ /* 0x000fca0008000005 */
[----:B------:R0:W-:Y:S01]  /*11610*/  @P4 STG.E desc[UR18][R8.64+0x200], R36 ;  /* 0x0002002408004986 */ /* 0x0001e2000c101912 */
[----:B------:R-:W-:Y:S05]  /*11620*/  @!P3 BRA `(.L_x_236) ;  /* 0x000000000008b947 */ /* 0x000fea0003800000 */
[----:B--2---:R-:W2:Y:S04]  /*11630*/  LDL.64 R14, [R1+0x220] ;  /* 0x00022000010e7983 */ /* 0x004ea80000100a00 */
[----:B--2---:R3:W5:Y:S02]  /*11640*/  LDG.E.LTC128B R10, desc[UR18][R14.64+0x200] ;  /* 0x000200120e0a7981 */ /* 0x004764000c1e1920 */
.L_x_236:
[----:B------:R-:W-:Y:S05]  /*11650*/  BSYNC B1 ;  /* 0x0000000000017941 */ /* 0x000fea0003800000 */
.L_x_235:
        /* <DEDUP_REMOVED lines=8> */
.L_x_238:
[----:B------:R-:W-:Y:S05]  /*116e0*/  BSYNC B1 ;  /* 0x0000000000017941 */ /* 0x000fea0003800000 */
.L_x_237:
        /* <DEDUP_REMOVED lines=9> */
.L_x_240:
[----:B------:R-:W-:Y:S05]  /*11780*/  BSYNC B1 ;  /* 0x0000000000017941 */ /* 0x000fea0003800000 */
.L_x_239:
[----:B0-----:R-:W2:Y:S01]  /*11790*/  LDL.64 R12, [R1+0x218] ;  /* 0x00021800010c7983 */ /* 0x001ea20000100a00 */
[----:B----45:R-:W-:Y:S01]  /*117a0*/  FMUL R6, R10, UR23 ;  /* 0x000000170a067c20 */ /* 0x030fe20008400000 */
[----:B------:R-:W-:Y:S01]  /*117b0*/  IMAD.MOV.U32 R8, RZ, RZ, R4 ;  /* 0x000000ffff087224 */ /* 0x000fe200078e0004 */
[----:B------:R-:W-:Y:S02]  /*117c0*/  MOV R9, R5 ;  /* 0x0000000500097202 */ /* 0x000fe40000000f00 */
[----:B------:R-:W-:-:S05]  /*117d0*/  FFMA R39, R39, UR22, R6 ;  /* 0x0000001627277c23 */ /* 0x000fca0008000006 */
[----:B------:R0:W-:Y:S04]  /*117e0*/  @P2 STG.E desc[UR18][R8.64+0x220], R39 ;  /* 0x0002202708002986 */ /* 0x0001e8000c101912 */
[----:B--2---:R-:W2:Y:S01]  /*117f0*/  @P3 LDG.E.LTC128B R10, desc[UR18][R12.64+0x200] ;  /* 0x000200120c0a3981 */ /* 0x004ea2000c1e1920 */
[----:B------:R-:W-:Y:S01]  /*11800*/  IMAD.U32 R6, RZ, RZ, UR28 ;  /* 0x0000001cff067e24 */ /* 0x000fe2000f8e00ff */
[----:B------:R-:W-:Y:S01]  /*11810*/  ISETP.GT.AND P4, PT, R0, 0x21, P0 ;  /* 0x000000210000780c */ /* 0x000fe20000784270 */
[----:B------:R-:W-:Y:S02]  /*11820*/  BSSY B1, `(.L_x_241) ;  /* 0x000000a000017945 */ /* 0x000fe40003800000 */
[----:B0-----:R-:W-:Y:S01]  /*11830*/  IMAD.WIDE.U32 R8, R6, 0x1c, R8 ;  /* 0x0000001c06087825 */ /* 0x001fe200078e0008 */
[----:B------:R-:W-:-:S03]  /*11840*/  IADD3 R6, P2, R4, UR11, RZ ;  /* 0x0000000b04067c10 */ /* 0x000fc6000ff5e0ff */
[----:B------:R-:W-:Y:S02]  /*11850*/  VIADD R9, R9, UR13 ;  /* 0x0000000d09097c36 */ /* 0x000fe40008000000 */
[----:B--2---:R-:W-:-:S04]  /*11860*/  FMUL R7, R10, UR23 ;  /* 0x000000170a077c20 */ /* 0x004fc80008400000 */
[----:B------:R-:W-:-:S05]  /*11870*/  FFMA R40, R40, UR22, R7 ;  /* 0x0000001628287c23 */ /* 0x000fca0008000007 */
[----:B------:R0:W-:Y:S01]  /*11880*/  @P3 STG.E desc[UR18][R8.64+0x200], R40 ;  /* 0x0002002808003986 */ /* 0x0001e2000c101912 */
[----:B------:R-:W-:Y:S05]  /*11890*/  @!P4 BRA `(.L_x_242) ;  /* 0x000000000008c947 */ /* 0x000fea0003800000 */
[----:B---3--:R-:W2:Y:S04]  /*118a0*/  LDL.64 R14, [R1+0x210] ;  /* 0x00021000010e7983 */ /* 0x008ea80000100a00 */
[----:B--2---:R2:W5:Y:S02]  /*118b0*/  LDG.E.LTC128B R10, desc[UR18][R14.64+0x200] ;  /* 0x000200120e0a7981 */ /* 0x004564000c1e1920 */
.L_x_242:
[----:B------:R-:W-:Y:S05]  /*118c0*/  BSYNC B1 ;  /* 0x0000000000017941 */ /* 0x000fea0003800000 */
.L_x_241:
        /* <DEDUP_REMOVED lines=8> */
.L_x_244:
[----:B------:R-:W-:Y:S05]  /*11950*/  BSYNC B1 ;  /* 0x0000000000017941 */ /* 0x000fea0003800000 */
.L_x_243:
[----:B-----5:R-:W-:Y:S01]  /*11960*/  FMUL R5, R10, UR23 ;  /* 0x000000170a057c20 */ /* 0x020fe20008400000 */
        /* <DEDUP_REMOVED lines=8> */
.L_x_246:
[----:B------:R-:W-:Y:S05]  /*119f0*/  BSYNC B1 ;  /* 0x0000000000017941 */ /* 0x000fea0003800000 */
.L_x_245:
[----:B0-----:R-:W2:Y:S01]  /*11a00*/  LDL.64 R12, [R1+0x48] ;  /* 0x00004800010c7983 */ /* 0x001ea20000100a00 */
[----:B-----5:R-:W-:-:S04]  /*11a10*/  FMUL R4, R10, UR23 ;  /* 0x000000170a047c20 */ /* 0x020fc80008400000 */
[----:B------:R-:W-:-:S05]  /*11a20*/  FFMA R43, R43, UR22, R4 ;  /* 0x000000162b2b7c23 */ /* 0x000fca0008000004 */
[----:B------:R0:W-:Y:S04]  /*11a30*/  @P2 STG.E desc[UR18][R6.64+0x220], R43 ;  /* 0x0002202b06002986 */ /* 0x0001e8000c101912 */
[----:B--2---:R-:W2:Y:S01]  /*11a40*/  @P4 LDG.E.LTC128B R10, desc[UR18][R12.64+0x200] ;  /* 0x000200120c0a4981 */ /* 0x004ea2000c1e1920 */
[----:B------:R-:W-:Y:S01]  /*11a50*/  MOV R5, UR28 ;  /* 0x0000001c00057c02 */ /* 0x000fe20008000f00 */
[----:B------:R-:W-:Y:S01]  /*11a60*/  BSSY B1, `(.L_x_247) ;  /* 0x000000b000017945 */ /* 0x000fe20003800000 */
[----:B------:R-:W-:Y:S02]  /*11a70*/  ISETP.GT.AND P3, PT, R0, 0x29, P0 ;  /* 0x000000290000780c */ /* 0x000fe40000764270 */
[----:B------:R-:W-:Y:S01]  /*11a80*/  IADD3 R8, P2, R6, UR11, RZ ;  /* 0x0000000b06087c10 */ /* 0x000fe2000ff5e0ff */
[----:B------:R-:W-:-:S04]  /*11a90*/  IMAD.WIDE.U32 R4, R5, 0x1c, R6 ;  /* 0x0000001c05047825 */ /* 0x000fc800078e0006 */
[----:B------:R-:W-:Y:S02]  /*11aa0*/  VIADD R5, R5, UR13 ;  /* 0x0000000d05057c36 */ /* 0x000fe40008000000 */
[----:B--2---:R-:W-:-:S04]  /*11ab0*/  FMUL R9, R10, UR23 ;  /* 0x000000170a097c20 */ /* 0x004fc80008400000 */
[----:B------:R-:W-:-:S05]  /*11ac0*/  FFMA R11, R44, UR22, R9 ;  /* 0x000000162c0b7c23 */ /* 0x000fca0008000009 */
[----:B------:R0:W-:Y:S01]  /*11ad0*/  @P4 STG.E desc[UR18][R4.64+0x200], R11 ;  /* 0x0002000b04004986 */ /* 0x0001e2000c101912 */
[----:B------:R-:W-:Y:S05]  /*11ae0*/  @!P3 BRA `(.L_x_248) ;  /* 0x000000000008b947 */ /* 0x000fea0003800000 */
[----:B---3--:R-:W2:Y:S04]  /*11af0*/  LDL.64 R14, [R1+0x40] ;  /* 0x00004000010e7983 */ /* 0x008ea80000100a00 */
[----:B--2---:R2:W5:Y:S02]  /*11b00*/  LDG.E.LTC128B R10, desc[UR18][R14.64+0x200] ;  /* 0x000200120e0a7981 */ /* 0x004564000c1e1920 */
.L_x_248:
[----:B------:R-:W-:Y:S05]  /*11b10*/  BSYNC B1 ;  /* 0x0000000000017941 */ /* 0x000fea0003800000 */
.L_x_247:
[----:B0---45:R-:W-:Y:S01]  /*11b20*/  FMUL R6, R10, UR23 ;  /* 0x000000170a067c20 */ /* 0x031fe20008400000 */
[----:B------:R-:W-:Y:S01]  /*11b30*/  IADD3.X R9, R7, UR10, RZ, P2, !PT ;  /* 0x0000000a07097c10 */ /* 0x000fe200097fe4ff */
[----:B------:R-:W-:Y:S01]  /*11b40*/  BSSY B1, `(.L_x_249) ;  /* 0x0000006000017945 */ /* 0x000fe20003800000 */
[----:B------:R-:W-:Y:S01]  /*11b50*/  ISETP.GT.AND P4, PT, R0, 0x28, P1 ;  /* 0x000000280000780c */ /* 0x000fe20000f84270 */
[----:B------:R-:W-:-:S05]  /*11b60*/  FFMA R45, R45, UR22, R6 ;  /* 0x000000162d2d7c23 */ /* 0x000fca0008000006 */
[----:B------:R0:W-:Y:S07]  /*11b70*/  @P3 STG.E desc[UR18][R8.64+0x200], R45 ;  /* 0x0002002d08003986 */ /* 0x0001ee000c101912 */
[----:B------:R-:W-:Y:S05]  /*11b80*/  @!P4 BRA `(.L_x_250) ;  /* 0x000000000004c947 */ /* 0x000fea0003800000 */
[----:B------:R4:W5:Y:S02]  /*11b90*/  LDG.E.LTC128B R10, desc[UR18][R12.64+0x220] ;  /* 0x000220120c0a7981 */ /* 0x000964000c1e1920 */
.L_x_250:
[----:B------:R-:W-:Y:S05]  /*11ba0*/  BSYNC B1 ;  /* 0x0000000000017941 */ /* 0x000fea0003800000 */
.L_x_249:
[----:B-----5:R-:W-:Y:S01]  /*11bb0*/  FMUL R7, R10, UR23 ;  /* 0x000000170a077c20 */ /* 0x020fe20008400000 */
        /* <DEDUP_REMOVED lines=8> */
.L_x_252:
[----:B------:R-:W-:Y:S05]  /*11c40*/  BSYNC B1 ;  /* 0x0000000000017941 */ /* 0x000fea0003800000 */
.L_x_251:
[----:B----4-:R-:W4:Y:S01]  /*11c50*/  LDL.64 R12, [R1+0x38] ;  /* 0x00003800010c7983 */ /* 0x010f220000100a00 */
[----:B0----5:R-:W-:-:S04]  /*11c60*/  FMUL R4, R10, UR23 ;  /* 0x000000170a047c20 */ /* 0x021fc80008400000 */
[----:B------:R-:W-:-:S05]  /*11c70*/  FFMA R47, R47, UR22, R4 ;  /* 0x000000162f2f7c23 */ /* 0x000fca0008000004 */
[----:B------:R0:W-:Y:S04]  /*11c80*/  @P2 STG.E desc[UR18][R8.64+0x220], R47 ;  /* 0x0002202f08002986 */ /* 0x0001e8000c101912 */
[----:B----4-:R-:W4:Y:S01]  /*11c90*/  @P3 LDG.E.LTC128B R10, desc[UR18][R12.64+0x200] ;  /* 0x000200120c0a3981 */ /* 0x010f22000c1e1920 */
[----:B------:R-:W-:Y:S01]  /*11ca0*/  IMAD.U32 R7, RZ, RZ, UR28 ;  /* 0x0000001cff077e24 */ /* 0x000fe2000f8e00ff */
[----:B------:R-:W-:Y:S01]  /*11cb0*/  ISETP.GT.AND P4, PT, R0, 0x31, P0 ;  /* 0x000000310000780c */ /* 0x000fe20000784270 */
[----:B------:R-:W-:Y:S01]  /*11cc0*/  BSSY B1, `(.L_x_253) ;  /* 0x000000a000017945 */ /* 0x000fe20003800000 */
[----:B------:R-:W-:Y:S01]  /*11cd0*/  IADD3 R4, P2, R8, UR11, RZ ;  /* 0x0000000b08047c10 */ /* 0x000fe2000ff5e0ff */
[----:B------:R-:W-:-:S05]  /*11ce0*/  IMAD.WIDE.U32 R6, R7, 0x1c, R8 ;  /* 0x0000001c07067825 */ /* 0x000fca00078e0008 */
[----:B------:R-:W-:Y:S01]  /*11cf0*/  IADD3 R7, R7, UR13, RZ ;  /* 0x0000000d07077c10 */ /* 0x000fe2000fffe0ff */
[----:B----4-:R-:W-:-:S04]  /*11d00*/  FMUL R5, R10, UR23 ;  /* 0x000000170a057c20 */ /* 0x010fc80008400000 */
[----:B------:R-:W-:-:S05]  /*11d10*/  FFMA R11, R48, UR22, R5 ;  /* 0x00000016300b7c23 */ /* 0x000fca0008000005 */
[----:B------:R0:W-:Y:S01]  /*11d20*/  @P3 STG.E desc[UR18][R6.64+0x200], R11 ;  /* 0x0002000b06003986 */ /* 0x0001e2000c101912 */
[----:B------:R-:W-:Y:S05]  /*11d30*/  @!P4 BRA `(.L_x_254) ;  /* 0x000000000008c947 */ /* 0x000fea0003800000 */
[----:B--23--:R-:W2:Y:S04]  /*11d40*/  LDL.64 R14, [R1+0x30] ;  /* 0x00003000010e7983 */ /* 0x00cea80000100a00 */
[----:B--2---:R4:W5:Y:S02]  /*11d50*/  LDG.E.LTC128B R10, desc[UR18][R14.64+0x200] ;  /* 0x000200120e0a7981 */ /* 0x004964000c1e1920 */
.L_x_254:
[----:B------:R-:W-:Y:S05]  /*11d60*/  BSYNC B1 ;  /* 0x0000000000017941 */ /* 0x000fea0003800000 */
.L_x_253:
[----:B0----5:R-:W-:Y:S01]  /*11d70*/  FMUL R8, R10, UR23 ;  /* 0x000000170a087c20 */ /* 0x021fe20008400000 */
[----:B------:R-:W-:Y:S01]  /*11d80*/  IADD3.X R5, R9, UR10, RZ, P2, !PT ;  /* 0x0000000a09057c10 */ /* 0x000fe200097fe4ff */
[----:B------:R-:W-:Y:S01]  /*11d90*/  BSSY B1, `(.L_x_255) ;  /* 0x0000006000017945 */ /* 0x000fe20003800000 */
[----:B------:R-:W-:Y:S01]  /*11da0*/  ISETP.GT.AND P3, PT, R0, 0x30, P1 ;  /* 0x000000300000780c */ /* 0x000fe20000f64270 */
[----:B------:R-:W-:-:S05]  /*11db0*/  FFMA R49, R49, UR22, R8 ;  /* 0x0000001631317c23 */ /* 0x000fca0008000008 */
[----:B------:R0:W-:Y:S07]  /*11dc0*/  @P4 STG.E desc[UR18][R4.64+0x200], R49 ;  /* 0x0002003104004986 */ /* 0x0001ee000c101912 */
[----:B------:R-:W-:Y:S05]  /*11dd0*/  @!P3 BRA `(.L_x_256) ;  /* 0x000000000004b947 */ /* 0x000fea0003800000 */
[----:B------:R0:W5:Y:S02]  /*11de0*/  LDG.E.LTC128B R10, desc[UR18][R12.64+0x220] ;  /* 0x000220120c0a7981 */ /* 0x000164000c1e1920 */
.L_x_256:
[----:B------:R-:W-:Y:S05]  /*11df0*/  BSYNC B1 ;  /* 0x0000000000017941 */ /* 0x000fea0003800000 */
.L_x_255:
        /* <DEDUP_REMOVED lines=9> */
.L_x_258:
[----:B------:R-:W-:Y:S05]  /*11e90*/  BSYNC B1 ;  /* 0x0000000000017941 */ /* 0x000fea0003800000 */
.L_x_257:
[----:B0-----:R-:W2:Y:S01]  /*11ea0*/  LDL.64 R12, [R1+0x28] ;  /* 0x00002800010c7983 */ /* 0x001ea20000100a00 */
[----:B-----5:R-:W-:-:S04]  /*11eb0*/  FMUL R6, R10, UR23 ;  /* 0x000000170a067c20 */ /* 0x020fc80008400000 */
[----:B------:R-:W-:-:S05]  /*11ec0*/  FFMA R51, R51, UR22, R6 ;  /* 0x0000001633337c23 */ /* 0x000fca0008000006 */
[----:B------:R0:W-:Y:S04]  /*11ed0*/  @P2 STG.E desc[UR18][R4.64+0x220], R51 ;  /* 0x0002203304002986 */ /* 0x0001e8000c101912 */
[----:B--2---:R-:W2:Y:S01]  /*11ee0*/  @P4 LDG.E.LTC128B R10, desc[UR18][R12.64+0x200] ;  /* 0x000200120c0a4981 */ /* 0x004ea2000c1e1920 */
[----:B------:R-:W-:Y:S01]  /*11ef0*/  IMAD.U32 R9, RZ, RZ, UR28 ;  /* 0x0000001cff097e24 */ /* 0x000fe2000f8e00ff */
[----:B------:R-:W-:Y:S01]  /*11f00*/  ISETP.GT.AND P3, PT, R0, 0x39, P0 ;  /* 0x000000390000780c */ /* 0x000fe20000764270 */
[----:B------:R-:W-:Y:S01]  /*11f10*/  BSSY B1, `(.L_x_259) ;  /* 0x000000a000017945 */ /* 0x000fe20003800000 */
[----:B------:R-:W-:Y:S01]  /*11f20*/  IADD3 R6, P2, R4, UR11, RZ ;  /* 0x0000000b04067c10 */ /* 0x000fe2000ff5e0ff */
[----:B------:R-:W-:-:S04]  /*11f30*/  IMAD.WIDE.U32 R8, R9, 0x1c, R4 ;  /* 0x0000001c09087825 */ /* 0x000fc800078e0004 */
[----:B------:R-:W-:Y:S02]  /*11f40*/  VIADD R9, R9, UR13 ;  /* 0x0000000d09097c36 */ /* 0x000fe40008000000 */
[----:B--2---:R-:W-:-:S04]  /*11f50*/  FMUL R7, R10, UR23 ;  /* 0x000000170a077c20 */ /* 0x004fc80008400000 */
[----:B------:R-:W-:-:S05]  /*11f60*/  FFMA R11, R52, UR22, R7 ;  /* 0x00000016340b7c23 */ /* 0x000fca0008000007 */
[----:B------:R0:W-:Y:S01]  /*11f70*/  @P4 STG.E desc[UR18][R8.64+0x200], R11 ;  /* 0x0002000b08004986 */ /* 0x0001e2000c101912 */
[----:B------:R-:W-:Y:S05]  /*11f80*/  @!P3 BRA `(.L_x_260) ;  /* 0x000000000008b947 */ /* 0x000fea0003800000 */
[----:B---34-:R-:W2:Y:S04]  /*11f90*/  LDL.64 R14, [R1+0x20] ;  /* 0x00002000010e7983 */ /* 0x018ea80000100a00 */
[----:B--2---:R2:W5:Y:S02]  /*11fa0*/  LDG.E.LTC128B R10, desc[UR18][R14.64+0x200] ;  /* 0x000200120e0a7981 */ /* 0x004564000c1e1920 */
.L_x_260:
[----:B------:R-:W-:Y:S05]  /*11fb0*/  BSYNC B1 ;  /* 0x0000000000017941 */ /* 0x000fea0003800000 */
.L_x_259:
        /* <DEDUP_REMOVED lines=8> */
.L_x_262:
[----:B------:R-:W-:Y:S05]  /*12040*/  BSYNC B1 ;  /* 0x0000000000017941 */ /* 0x000fea0003800000 */
.L_x_261:
        /* <DEDUP_REMOVED lines=9> */
.L_x_264:
[----:B------:R-:W-:Y:S05]  /*120e0*/  BSYNC B1 ;  /* 0x0000000000017941 */ /* 0x000fea0003800000 */
.L_x_263:
        /* <DEDUP_REMOVED lines=17> */
.L_x_266:
[----:B------:R-:W-:Y:S05]  /*12200*/  BSYNC B1 ;  /* 0x0000000000017941 */ /* 0x000fea0003800000 */
.L_x_265:
        /* <DEDUP_REMOVED lines=8> */
.L_x_268:
[----:B------:R-:W-:Y:S05]  /*12290*/  BSYNC B1 ;  /* 0x0000000000017941 */ /* 0x000fea0003800000 */
.L_x_267:
        /* <DEDUP_REMOVED lines=9> */
.L_x_270:
[----:B------:R-:W-:Y:S05]  /*12330*/  BSYNC B1 ;  /* 0x0000000000017941 */ /* 0x000fea0003800000 */
.L_x_269:
        /* <DEDUP_REMOVED lines=9> */
[----:B------:R-:W-:-:S05]  /*123d0*/  IMAD.WIDE.U32 R8, R9, 0x1c, R4 ;  /* 0x0000001c09087825 */ /* 0x000fca00078e0004 */
[----:B------:R-:W-:Y:S01]  /*123e0*/  IADD3 R9, R9, UR13, RZ ;  /* 0x0000000d09097c10 */ /* 0x000fe2000fffe0ff */
[----:B--2---:R-:W-:-:S04]  /*123f0*/  FMUL R7, R10, UR23 ;  /* 0x000000170a077c20 */ /* 0x004fc80008400000 */
[----:B------:R-:W-:-:S05]  /*12400*/  FFMA R11, R60, UR22, R7 ;  /* 0x000000163c0b7c23 */ /* 0x000fca0008000007 */
[----:B------:R0:W-:Y:S01]  /*12410*/  @P4 STG.E desc[UR18][R8.64+0x200], R11 ;  /* 0x0002000b08004986 */ /* 0x0001e2000c101912 */
[----:B------:R-:W-:Y:S05]  /*12420*/  @!P3 BRA `(.L_x_272) ;  /* 0x000000000008b947 */ /* 0x000fea0003800000 */
[----:B---34-:R-:W2:Y:S04]  /*12430*/  LDL.64 R14, [R1] ;  /* 0x00000000010e7983 */ /* 0x018ea80000100a00 */
[----:B--2---:R2:W5:Y:S02]  /*12440*/  LDG.E.LTC128B R10, desc[UR18][R14.64+0x200] ;  /* 0x000200120e0a7981 */ /* 0x004564000c1e1920 */
.L_x_272:
[----:B------:R-:W-:Y:S05]  /*12450*/  BSYNC B1 ;  /* 0x0000000000017941 */ /* 0x000fea0003800000 */
.L_x_271:
        /* <DEDUP_REMOVED lines=8> */
.L_x_274:
[----:B------:R-:W-:Y:S05]  /*124e0*/  BSYNC B1 ;  /* 0x0000000000017941 */ /* 0x000fea0003800000 */
.L_x_273:
[----:B-----5:R-:W-:Y:S01]  /*124f0*/  FMUL R5, R10, UR23 ;  /* 0x000000170a057c20 */ /* 0x020fe20008400000 */
[C---:B------:R-:W-:Y:S01]  /*12500*/  ISETP.GT.AND P2, PT, R0.reuse, 0x49, P1 ;  /* 0x000000490000780c */ /* 0x040fe20000f44270 */
[----:B------:R-:W-:Y:S01]  /*12510*/  BSSY B1, `(.L_x_275) ;  /* 0x0000007000017945 */ /* 0x000fe20003800000 */
[----:B------:R-:W-:Y:S01]  /*12520*/  ISETP.GT.AND P3, PT, R0, 0x50, P0 ;  /* 0x000000500000780c */ /* 0x000fe20000764270 */
[----:B------:R-:W-:-:S05]  /*12530*/  FFMA R5, R62, UR22, R5 ;  /* 0x000000163e057c23 */ /* 0x000fca0008000005 */
[----:B------:R0:W-:Y:S05]  /*12540*/  @P4 STG.E desc[UR18][R8.64+0x220], R5 ;  /* 0x0002200508004986 */ /* 0x0001ea000c101912 */
[----:B------:R-:W-:Y:S05]  /*12550*/  @!P2 BRA `(.L_x_276) ;  /* 0x000000000008a947 */ /* 0x000fea0003800000 */
[----:B0-----:R-:W2:Y:S04]  /*12560*/  LDL.LU.64 R12, [R1] ;  /* 0x00000000010c7983 */ /* 0x001ea80000300a00 */
[----:B--2---:R0:W5:Y:S02]  /*12570*/  LDG.E.LTC128B R10, desc[UR18][R12.64+0x220] ;  /* 0x000220120c0a7981 */ /* 0x004164000c1e1920 */
.L_x_276:
[----:B------:R-:W-:Y:S05]  /*12580*/  BSYNC B1 ;  /* 0x0000000000017941 */ /* 0x000fea0003800000 */
.L_x_275:
[----:B-----5:R-:W-:-:S04]  /*12590*/  FMUL R4, R10, UR23 ;  /* 0x000000170a047c20 */ /* 0x020fc80008400000 */
[----:B------:R-:W-:-:S05]  /*125a0*/  FFMA R63, R63, UR22, R4 ;  /* 0x000000163f3f7c23 */ /* 0x000fca0008000004 */
[----:B------:R1:W-:Y:S04]  /*125b0*/  @P2 STG.E desc[UR18][R6.64+0x220], R63 ;  /* 0x0002203f06002986 */ /* 0x0003e8000c101912 */
[----:B------:R-:W2:Y:S01]  /*125c0*/  @P3 LDG.E.LTC128B R10, desc[UR18][R236.64+0x200] ;  /* 0x00020012ec0a3981 */ /* 0x000ea2000c1e1920 */
[----:B0-----:R-:W-:Y:S01]  /*125d0*/  IMAD.U32 R9, RZ, RZ, UR28 ;  /* 0x0000001cff097e24 */ /* 0x001fe2000f8e00ff */
        /* <DEDUP_REMOVED lines=9> */
[----:B------:R0:W5:Y:S02]  /*12670*/  LDG.E.LTC128B R10, desc[UR18][R234.64+0x200] ;  /* 0x00020012ea0a7981 */ /* 0x000164000c1e1920 */
.L_x_278:
[----:B------:R-:W-:Y:S05]  /*12680*/  BSYNC B1 ;  /* 0x0000000000017941 */ /* 0x000fea0003800000 */
.L_x_277:
[----:B-1---5:R-:W-:Y:S01]  /*12690*/  FMUL R6, R10, UR23 ;  /* 0x000000170a067c20 */ /* 0x022fe20008400000 */
[----:B------:R-:W-:Y:S01]  /*126a0*/  IADD3.X R5, R7, UR10, RZ, P2, !PT ;  /* 0x0000000a07057c10 */ /* 0x000fe200097fe4ff */
[----:B------:R-:W-:Y:S01]  /*126b0*/  BSSY B1, `(.L_x_279) ;  /* 0x0000006000017945 */ /* 0x000fe20003800000 */
[----:B------:R-:W-:Y:S01]  /*126c0*/  ISETP.GT.AND P3, PT, R0, 0x50, P1 ;  /* 0x000000500000780c */ /* 0x000fe20000f64270 */
[----:B------:R-:W-:-:S05]  /*126d0*/  FFMA R65, R65, UR22, R6 ;  /* 0x0000001641417c23 */ /* 0x000fca0008000006 */
[----:B------:R1:W-:Y:S07]  /*126e0*/  @P4 STG.E desc[UR18][R4.64+0x200], R65 ;  /* 0x0002004104004986 */ /* 0x0003ee000c101912 */
[----:B------:R-:W-:Y:S05]  /*126f0*/  @!P3 BRA `(.L_x_280) ;  /* 0x000000000004b947 */ /* 0x000fea0003800000 */
[----:B------:R2:W5:Y:S02]  /*12700*/  LDG.E.LTC128B R10, desc[UR18][R236.64+0x220] ;  /* 0x00022012ec0a7981 */ /* 0x000564000c1e1920 */
.L_x_280:
[----:B------:R-:W-:Y:S05]  /*12710*/  BSYNC B1 ;  /* 0x0000000000017941 */ /* 0x000fea0003800000 */
.L_x_279:
[----:B-----5:R-:W-:Y:S01]  /*12720*/  FMUL R7, R10, UR23 ;  /* 0x000000170a077c20 */ /* 0x020fe20008400000 */
[C---:B------:R-:W-:Y:S01]  /*12730*/  ISETP.GT.AND P2, PT, R0.reuse, 0x51, P1 ;  /* 0x000000510000780c */ /* 0x040fe20000f44270 */
[----:B------:R-:W-:Y:S01]  /*12740*/  BSSY B1, `(.L_x_281) ;  /* 0x0000006000017945 */ /* 0x000fe20003800000 */
[----:B------:R-:W-:Y:S01]  /*12750*/  ISETP.GT.AND P4, PT, R0, 0x58, P0 ;  /* 0x000000580000780c */ /* 0x000fe20000784270 */
[----:B------:R-:W-:-:S05]  /*12760*/  FFMA R7, R66, UR22, R7 ;  /* 0x0000001642077c23 */ /* 0x000fca0008000007 */
[----:B------:R0:W-:Y:S05]  /*12770*/  @P3 STG.E desc[UR18][R8.64+0x220], R7 ;  /* 0x0002200708003986 */ /* 0x0001ea000c101912 */
[----:B------:R-:W-:Y:S05]  /*12780*/  @!P2 BRA `(.L_x_282) ;  /* 0x000000000004a947 */ /* 0x000fea0003800000 */
[----:B------:R0:W5:Y:S02]  /*12790*/  LDG.E.LTC128B R10, desc[UR18][R234.64+0x220] ;  /* 0x00022012ea0a7981 */ /* 0x000164000c1e1920 */
.L_x_282:
[----:B------:R-:W-:Y:S05]  /*127a0*/  BSYNC B1 ;  /* 0x0000000000017941 */ /* 0x000fea0003800000 */
.L_x_281:
[----:B-----5:R-:W-:-:S04]  /*127b0*/  FMUL R6, R10, UR23 ;  /* 0x000000170a067c20 */ /* 0x020fc80008400000 */
[----:B------:R-:W-:-:S05]  /*127c0*/  FFMA R67, R67, UR22, R6 ;  /* 0x0000001643437c23 */ /* 0x000fca0008000006 */
[----:B------:R1:W-:Y:S04]  /*127d0*/  @P2 STG.E desc[UR18][R4.64+0x220], R67 ;  /* 0x0002204304002986 */ /* 0x0003e8000c101912 */
[----:B------:R-:W2:Y:S01]  /*127e0*/  @P4 LDG.E.LTC128B R10, desc[UR18][R232.64+0x200] ;  /* 0x00020012e80a4981 */ /* 0x000ea2000c1e1920 */
[----:B0-----:R-:W-:Y:S01]  /*127f0*/  MOV R7, UR28 ;  /* 0x0000001c00077c02 */ /* 0x001fe20008000f00 */
        /* <DEDUP_REMOVED lines=10> */
.L_x_284:
[----:B------:R-:W-:Y:S05]  /*128a0*/  BSYNC B1 ;  /* 0x0000000000017941 */ /* 0x000fea0003800000 */
.L_x_283:
        /* <DEDUP_REMOVED lines=8> */
.L_x_286:
[----:B------:R-:W-:Y:S05]  /*12930*/  BSYNC B1 ;  /* 0x0000000000017941 */ /* 0x000fea0003800000 */
.L_x_285:
        /* <DEDUP_REMOVED lines=8> */
.L_x_288:
[----:B------:R-:W-:Y:S05]  /*129c0*/  BSYNC B1 ;  /* 0x0000000000017941 */ /* 0x000fea0003800000 */
.L_x_287:
        /* <DEDUP_REMOVED lines=14> */
[----:B------:R0:W5:Y:S02]  /*12ab0*/  LDG.E.LTC128B R10, desc[UR18][R20.64+0x200] ;  /* 0x00020012140a7981 */ /* 0x000164000c1e1920 */
.L_x_290:
[----:B------:R-:W-:Y:S05]  /*12ac0*/  BSYNC B1 ;  /* 0x0000000000017941 */ /* 0x000fea0003800000 */
.L_x_289:
        /* <DEDUP_REMOVED lines=8> */
.L_x_292:
[----:B------:R-:W-:Y:S05]  /*12b50*/  BSYNC B1 ;  /* 0x0000000000017941 */ /* 0x000fea0003800000 */
.L_x_291:
        /* <DEDUP_REMOVED lines=8> */
.L_x_294:
[----:B------:R-:W-:Y:S05]  /*12be0*/  BSYNC B1 ;  /* 0x0000000000017941 */ /* 0x000fea0003800000 */
.L_x_293:
[----:B0----5:R-:W-:-:S04]  /*12bf0*/  FMUL R4, R10, UR23 ;  /* 0x000000170a047c20 */ /* 0x021fc80008400000 */
[----:B------:R-:W-:-:S05]  /*12c00*/  FFMA R75, R75, UR22, R4 ;  /* 0x000000164b4b7c23 */ /* 0x000fca0008000004 */
[----:B------:R0:W-:Y:S04]  /*12c10*/  @P2 STG.E desc[UR18][R6.64+0x220], R75 ;  /* 0x0002204b06002986 */ /* 0x0001e8000c101912 */
[----:B------:R-:W2:Y:S01]  /*12c20*/  @P4 LDG.E.LTC128B R10, desc[UR18][R152.64+0x200] ;  /* 0x00020012980a4981 */ /* 0x000ea2000c1e1920 */
        /* <DEDUP_REMOVED lines=11> */
.L_x_296:
[----:B------:R-:W-:Y:S05]  /*12ce0*/  BSYNC B1 ;  /* 0x0000000000017941 */ /* 0x000fea0003800000 */
.L_x_295:
        /* <DEDUP_REMOVED lines=8> */
.L_x_298:
[----:B------:R-:W-:Y:S05]  /*12d70*/  BSYNC B1 ;  /* 0x0000000000017941 */ /* 0x000fea0003800000 */
.L_x_297:
        /* <DEDUP_REMOVED lines=8> */
.L_x_300:
[----:B------:R-:W-:Y:S05]  /*12e00*/  BSYNC B1 ;  /* 0x0000000000017941 */ /* 0x000fea0003800000 */
.L_x_299:
[----:B0----5:R-:W-:-:S04]  /*12e10*/  FMUL R4, R10, UR23 ;  /* 0x000000170a047c20 */ /* 0x021fc80008400000 */
[----:B------:R-:W-:-:S05]  /*12e20*/  FFMA R79, R79, UR22, R4 ;  /* 0x000000164f4f7c23 */ /* 0x000fca0008000004 */
[----:B------:R0:W-:Y:S04]  /*12e30*/  @P2 STG.E desc[UR18][R8.64+0x220], R79 ;  /* 0x0002204f08002986 */ /* 0x0001e8000c101912 */
[----:B------:R-:W2:Y:S01]  /*12e40*/  @P3 LDG.E.LTC128B R10, desc[UR18][R156.64+0x200] ;  /* 0x000200129c0a3981 */ /* 0x000ea2000c1e1920 */
        /* <DEDUP_REMOVED lines=11> */
.L_x_302:
[----:B------:R-:W-:Y:S05]  /*12f00*/  BSYNC B1 ;  /* 0x0000000000017941 */ /* 0x000fea0003800000 */
.L_x_301:
        /* <DEDUP_REMOVED lines=8> */
.L_x_304:
[----:B------:R-:W-:Y:S05]  /*12f90*/  BSYNC B1 ;  /* 0x0000000000017941 */ /* 0x000fea0003800000 */
.L_x_303:
        /* <DEDUP_REMOVED lines=8> */
.L_x_306:
[----:B------:R-:W-:Y:S05]  /*13020*/  BSYNC B1 ;  /* 0x0000000000017941 */ /* 0x000fea0003800000 */
.L_x_305:
        /* <DEDUP_REMOVED lines=15> */
.L_x_308:
[----:B------:R-:W-:Y:S05]  /*13120*/  BSYNC B1 ;  /* 0x0000000000017941 */ /* 0x000fea0003800000 */
.L_x_307:
        /* <DEDUP_REMOVED lines=8> */
.L_x_310:
[----:B------:R-:W-:Y:S05]  /*131b0*/  BSYNC B1 ;  /* 0x0000000000017941 */ /* 0x000fea0003800000 */
.L_x_309:
        /* <DEDUP_REMOVED lines=8> */
.L_x_312:
[----:B------:R-:W-:Y:S05]  /*13240*/  BSYNC B1 ;  /* 0x0000000000017941 */ /* 0x000fea0003800000 */
.L_x_311:
        /* <DEDUP_REMOVED lines=15> */
.L_x_314:
[----:B------:R-:W-:Y:S05]  /*13340*/  BSYNC B1 ;  /* 0x0000000000017941 */ /* 0x000fea0003800000 */
.L_x_313:
        /* <DEDUP_REMOVED lines=8> */
.L_x_316:
[----:B------:R-:W-:Y:S05]  /*133d0*/  BSYNC B1 ;  /* 0x0000000000017941 */ /* 0x000fea0003800000 */
.L_x_315:
        /* <DEDUP_REMOVED lines=8> */
.L_x_318:
[----:B------:R-:W-:Y:S05]  /*13460*/  BSYNC B1 ;  /* 0x0000000000017941 */ /* 0x000fea0003800000 */
.L_x_317:
        /* <DEDUP_REMOVED lines=15> */
.L_x_320:
[----:B------:R-:W-:Y:S05]  /*13560*/  BSYNC B1 ;  /* 0x0000000000017941 */ /* 0x000fea0003800000 */
.L_x_319:
        /* <DEDUP_REMOVED lines=8> */
.L_x_322:
[----:B------:R-:W-:Y:S05]  /*135f0*/  BSYNC B1 ;  /* 0x0000000000017941 */ /* 0x000fea0003800000 */
.L_x_321:
        /* <DEDUP_REMOVED lines=8> */
.L_x_324:
[----:B------:R-:W-:Y:S05]  /*13680*/  BSYNC B1 ;  /* 0x0000000000017941 */ /* 0x000fea0003800000 */
.L_x_323:
        /* <DEDUP_REMOVED lines=15> */
.L_x_326:
[----:B------:R-:W-:Y:S05]  /*13780*/  BSYNC B1 ;  /* 0x0000000000017941 */ /* 0x000fea0003800000 */
.L_x_325:
        /* <DEDUP_REMOVED lines=8> */
.L_x_328:
[----:B------:R-:W-:Y:S05]  /*13810*/  BSYNC B1 ;  /* 0x0000000000017941 */ /* 0x000fea0003800000 */
.L_x_327:
        /* <DEDUP_REMOVED lines=8> */
.L_x_330:
[----:B------:R-:W-:Y:S05]  /*138a0*/  BSYNC B1 ;  /* 0x0000000000017941 */ /* 0x000fea0003800000 */
.L_x_329:
        /* <DEDUP_REMOVED lines=15> */
.L_x_332:
[----:B------:R-:W-:Y:S05]  /*139a0*/  BSYNC B1 ;  /* 0x0000000000017941 */ /* 0x000fea0003800000 */
.L_x_331:
        /* <DEDUP_REMOVED lines=8> */
.L_x_334:
[----:B------:R-:W-:Y:S05]  /*13a30*/  BSYNC B1 ;  /* 0x0000000000017941 */ /* 0x000fea0003800000 */
.L_x_333:
        /* <DEDUP_REMOVED lines=8> */
.L_x_336:
[----:B------:R-:W-:Y:S05]  /*13ac0*/  BSYNC B1 ;  /* 0x0000000000017941 */ /* 0x000fea0003800000 */
.L_x_335:
        /* <DEDUP_REMOVED lines=15> */
.L_x_338:
[----:B------:R-:W-:Y:S05]  /*13bc0*/  BSYNC B1 ;  /* 0x0000000000017941 */ /* 0x000fea0003800000 */
.L_x_337:
        /* <DEDUP_REMOVED lines=8> */
.L_x_340:
[----:B------:R-:W-:Y:S05]  /*13c50*/  BSYNC B1 ;  /* 0x0000000000017941 */ /* 0x000fea0003800000 */
.L_x_339:
        /* <DEDUP_REMOVED lines=8> */
.L_x_342:
[----:B------:R-:W-:Y:S05]  /*13ce0*/  BSYNC B1 ;  /* 0x0000000000017941 */ /* 0x000fea0003800000 */
.L_x_341:
        /* <DEDUP_REMOVED lines=15> */
.L_x_344:
[----:B------:R-:W-:Y:S05]  /*13de0*/  BSYNC B1 ;  /* 0x0000000000017941 */ /* 0x000fea0003800000 */
.L_x_343:
        /* <DEDUP_REMOVED lines=8> */
.L_x_346:
[----:B------:R-:W-:Y:S05]  /*13e70*/  BSYNC B1 ;  /* 0x0000000000017941 */ /* 0x000fea0003800000 */
.L_x_345:
        /* <DEDUP_REMOVED lines=8> */
.L_x_348:
[----:B------:R-:W-:Y:S05]  /*13f00*/  BSYNC B1 ;  /* 0x0000000000017941 */ /* 0x000fea0003800000 */
.L_x_347:
        /* <DEDUP_REMOVED lines=15> */
.L_x_350:
[----:B------:R-:W-:Y:S05]  /*14000*/  BSYNC B1 ;  /* 0x0000000000017941 */ /* 0x000fea0003800000 */
.L_x_349:
        /* <DEDUP_REMOVED lines=8> */
.L_x_352:
[----:B------:R-:W-:Y:S05]  /*14090*/  BSYNC B1 ;  /* 0x0000000000017941 */ /* 0x000fea0003800000 */
.L_x_351:
        /* <DEDUP_REMOVED lines=8> */
.L_x_354:
[----:B------:R-:W-:Y:S05]  /*14120*/  BSYNC B1 ;  /* 0x0000000000017941 */ /* 0x000fea0003800000 */
.L_x_353:
        /* <DEDUP_REMOVED lines=15> */
.L_x_356:
[----:B------:R-:W-:Y:S05]  /*14220*/  BSYNC B1 ;  /* 0x0000000000017941 */ /* 0x000fea0003800000 */
.L_x_355:
        /* <DEDUP_REMOVED lines=8> */
.L_x_358:
[----:B------:R-:W-:Y:S05]  /*142b0*/  BSYNC B1 ;  /* 0x0000000000017941 */ /* 0x000fea0003800000 */
.L_x_357:
        /* <DEDUP_REMOVED lines=8> */
.L_x_360:
[----:B------:R-:W-:Y:S05]  /*14340*/  BSYNC B1 ;  /* 0x0000000000017941 */ /* 0x000fea0003800000 */
.L_x_359:
        /* <DEDUP_REMOVED lines=15> */
.L_x_362:
[----:B------:R-:W-:Y:S05]  /*14440*/  BSYNC B1 ;  /* 0x0000000000017941 */ /* 0x000fea0003800000 */
.L_x_361:
        /* <DEDUP_REMOVED lines=8> */
.L_x_364:
[----:B------:R-:W-:Y:S05]  /*144d0*/  BSYNC B1 ;  /* 0x0000000000017941 */ /* 0x000fea0003800000 */
.L_x_363:
        /* <DEDUP_REMOVED lines=8> */
.L_x_366:
[----:B------:R-:W-:Y:S05]  /*14560*/  BSYNC B1 ;  /* 0x0000000000017941 */ /* 0x000fea0003800000 */
.L_x_365:
        /* <DEDUP_REMOVED lines=15> */
.L_x_368:
[----:B------:R-:W-:Y:S05]  /*14660*/  BSYNC B1 ;  /* 0x0000000000017941 */ /* 0x000fea0003800000 */
.L_x_367:
        /* <DEDUP_REMOVED lines=8> */
.L_x_370:
[----:B------:R-:W-:Y:S05]  /*146f0*/  BSYNC B1 ;  /* 0x0000000000017941 */ /* 0x000fea0003800000 */
.L_x_369:
        /* <DEDUP_REMOVED lines=8> */
.L_x_372:
[----:B------:R-:W-:Y:S05]  /*14780*/  BSYNC B1 ;  /* 0x0000000000017941 */ /* 0x000fea0003800000 */
.L_x_371:
        /* <DEDUP_REMOVED lines=15> */
.L_x_374:
[----:B------:R-:W-:Y:S05]  /*14880*/  BSYNC B1 ;  /* 0x0000000000017941 */ /* 0x000fea0003800000 */
.L_x_373:
        /* <DEDUP_REMOVED lines=8> */
.L_x_376:
[----:B------:R-:W-:Y:S05]  /*14910*/  BSYNC B1 ;  /* 0x0000000000017941 */ /* 0x000fea0003800000 */
.L_x_375:
        /* <DEDUP_REMOVED lines=8> */
.L_x_378:
[----:B------:R-:W-:Y:S05]  /*149a0*/  BSYNC B1 ;  /* 0x0000000000017941 */ /* 0x000fea0003800000 */
.L_x_377:
        /* <DEDUP_REMOVED lines=15> */
.L_x_380:
[----:B------:R-:W-:Y:S05]  /*14aa0*/  BSYNC B1 ;  /* 0x0000000000017941 */ /* 0x000fea0003800000 */
.L_x_379:
        /* <DEDUP_REMOVED lines=8> */
.L_x_382:
[----:B------:R-:W-:Y:S05]  /*14b30*/  BSYNC B1 ;  /* 0x0000000000017941 */ /* 0x000fea0003800000 */
.L_x_381:
        /* <DEDUP_REMOVED lines=8> */
.L_x_384:
[----:B------:R-:W-:Y:S05]  /*14bc0*/  BSYNC B1 ;  /* 0x0000000000017941 */ /* 0x000fea0003800000 */
.L_x_383:
        /* <DEDUP_REMOVED lines=15> */
.L_x_386:
[----:B------:R-:W-:Y:S05]  /*14cc0*/  BSYNC B1 ;  /* 0x0000000000017941 */ /* 0x000fea0003800000 */
.L_x_385:
        /* <DEDUP_REMOVED lines=8> */
.L_x_388:
[----:B------:R-:W-:Y:S05]  /*14d50*/  BSYNC B1 ;  /* 0x0000000000017941 */ /* 0x000fea0003800000 */
.L_x_387:
        /* <DEDUP_REMOVED lines=8> */
.L_x_390:
[----:B------:R-:W-:Y:S05]  /*14de0*/  BSYNC B1 ;  /* 0x0000000000017941 */ /* 0x000fea0003800000 */
.L_x_389:
        /* <DEDUP_REMOVED lines=15> */
.L_x_392:
[----:B------:R-:W-:Y:S05]  /*14ee0*/  BSYNC B1 ;  /* 0x0000000000017941 */ /* 0x000fea0003800000 */
.L_x_391:
        /* <DEDUP_REMOVED lines=8> */
.L_x_394:
[----:B------:R-:W-:Y:S05]  /*14f70*/  BSYNC B1 ;  /* 0x0000000000017941 */ /* 0x000fea0003800000 */
.L_x_393:
        /* <DEDUP_REMOVED lines=8> */
.L_x_396:
[----:B------:R-:W-:Y:S05]  /*15000*/  BSYNC B1 ;  /* 0x0000000000017941 */ /* 0x000fea0003800000 */
.L_x_395:
        /* <DEDUP_REMOVED lines=15> */
.L_x_398:
[----:B------:R-:W-:Y:S05]  /*15100*/  BSYNC B1 ;  /* 0x0000000000017941 */ /* 0x000fea0003800000 */
.L_x_397:
        /* <DEDUP_REMOVED lines=8> */
.L_x_400:
[----:B------:R-:W-:Y:S05]  /*15190*/  BSYNC B1 ;  /* 0x0000000000017941 */ /* 0x000fea0003800000 */
.L_x_399:
        /* <DEDUP_REMOVED lines=8> */
.L_x_402:
[----:B------:R-:W-:Y:S05]  /*15220*/  BSYNC B1 ;  /* 0x0000000000017941 */ /* 0x000fea0003800000 */
.L_x_401:
        /* <DEDUP_REMOVED lines=15> */
.L_x_404:
[----:B------:R-:W-:Y:S05]  /*15320*/  BSYNC B1 ;  /* 0x0000000000017941 */ /* 0x000fea0003800000 */
.L_x_403:
        /* <DEDUP_REMOVED lines=8> */
.L_x_406:
[----:B------:R-:W-:Y:S05]  /*153b0*/  BSYNC B1 ;  /* 0x0000000000017941 */ /* 0x000fea0003800000 */
.L_x_405:
[----:B-----5:R-:W-:Y:S01]  /*153c0*/  FMUL R7, R10, UR23 ;  /* 0x000000170a077c20 */ /* 0x020fe20008400000 */
[----:B------:R-:W-:Y:S01]  /*153d0*/  ISETP.GT.AND P1, PT, R0, 0xf9, P1 ;  /* 0x000000f90000780c */ /* 0x000fe20000f24270 */
[----:B------:R-:W-:Y:S02]  /*153e0*/  BSSY B1, `(.L_x_407) ;  /* 0x0000005000017945 */ /* 0x000fe40003800000 */
[----:B------:R-:W-:-:S05]  /*153f0*/  FFMA R7, R150, UR22, R7 ;  /* 0x0000001696077c23 */ /* 0x000fca0008000007 */
[----:B------:R0:W-:Y:S05]  /*15400*/  @P3 STG.E desc[UR18][R4.64+0x220], R7 ;  /* 0x0002200704003986 */ /* 0x0001ea000c101912 */
[----:B------:R-:W-:Y:S05]  /*15410*/  @!P1 BRA `(.L_x_408) ;  /* 0x0000000000049947 */ /* 0x000fea0003800000 */
[----:B------:R0:W5:Y:S02]  /*15420*/  LDG.E.LTC128B R10, desc[UR18][R2.64+0x220] ;  /* 0x00022012020a7981 */ /* 0x000164000c1e1920 */
.L_x_408:
[----:B------:R-:W-:Y:S05]  /*15430*/  BSYNC B1 ;  /* 0x0000000000017941 */ /* 0x000fea0003800000 */
.L_x_407:
[----:B-----5:R-:W-:-:S04]  /*15440*/  FMUL R10, R10, UR23 ;  /* 0x000000170a0a7c20 */ /* 0x020fc80008400000 */
[----:B------:R-:W-:Y:S01]  /*15450*/  FFMA R151, R151, UR22, R10 ;  /* 0x0000001697977c23 */ /* 0x000fe2000800000a */
[----:B------:R-:W-:Y:S06]  /*15460*/  @!P1 BRA `(.L_x_409) ;  /* 0x0000004c00949947 */ /* 0x000fec0003800000 */
[----:B------:R0:W-:Y:S01]  /*15470*/  STG.E desc[UR18][R8.64+0x220], R151 ;  /* 0x0002209708007986 */ /* 0x0001e2000c101912 */
[----:B------:R-:W-:Y:S05]  /*15480*/  BRA `(.L_x_409) ;  /* 0x0000004c008c7947 */ /* 0x000fea0003800000 */
.L_x_26:
[----:B------:R-:W3:Y:S01]  /*15490*/  LDL.LU R2, [R1] ;  /* 0x0000000001027983 */ /* 0x000ee20000300800 */
[----:B------:R-:W-:-:S03]  /*154a0*/  ULDC.64 UR8, c[0x0][0x6c0] ;  /* 0x0001b00000087ab9 */ /* 0x000fc60000000a00 */
[----:B0-----:R-:W4:Y:S04]  /*154b0*/  LDL.LU R6, [R1+0x4] ;  /* 0x0000040001067983 */ /* 0x001f280000300800 */
[----:B------:R-:W5:Y:S04]  /*154c0*/  LDL.LU R7, [R1+0x8] ;  /* 0x0000080001077983 */ /* 0x000f680000300800 */
[----:B------:R-:W2:Y:S04]  /*154d0*/  LDL.LU R8, [R1+0xc] ;  /* 0x00000c0001087983 */ /* 0x000ea80000300800 */
        /* <DEDUP_REMOVED lines=56> */
[----:B------:R-:W2:Y:S01]  /*15860*/  LDL.LU R191, [R1+0x178] ;  /* 0x0001780001bf7983 */ /* 0x000ea20000300800 */
[----:B------:R-:W-:-:S03]  /*15870*/  LEA R4, P1, R12, UR8, 0x2 ;  /* 0x000000080c047c11 */ /* 0x000fc6000f8210ff */
[----:B------:R-:W2:Y:S04]  /*15880*/  LDL.LU R190, [R1+0x17c] ;  /* 0x00017c0001be7983 */ /* 0x000ea80000300800 */
[----:B------:R-:W2:Y:S04]  /*15890*/  LDL.LU R189, [R1+0x180] ;  /* 0x0001800001bd7983 */ /* 0x000ea80000300800 */
[----:B------:R-:W2:Y:S04]  /*158a0*/  LDL.LU R188, [R1+0x184] ;  /* 0x0001840001bc7983 */ /* 0x000ea80000300800 */
[----:B------:R-:W2:Y:S01]  /*158b0*/  LDL.LU R187, [R1+0x188] ;  /* 0x0001880001bb7983 */ /* 0x000ea20000300800 */
[----:B------:R-:W-:-:S03]  /*158c0*/  LEA.HI.X R5, R12, UR9, R18, 0x2, P1 ;  /* 0x000000090c057c11 */ /* 0x000fc600088f1412 */
        /* <DEDUP_REMOVED lines=8> */
[----:B------:R-:W-:-:S03]  /*15950*/  USHF.L.U64.HI UR8, UR28, 0x2, UR29 ;  /* 0x000000021c087899 */ /* 0x000fc6000801021d */
[----:B------:R-:W2:Y:S04]  /*15960*/  LDL.LU R180, [R1+0x1ac] ;  /* 0x0001ac0001b47983 */ /* 0x000ea80000300800 */
[----:B------:R-:W2:Y:S01]  /*15970*/  LDL.LU R179, [R1+0x1b0] ;  /* 0x0001b00001b37983 */ /* 0x000ea20000300800 */
[----:B---3--:R-:W-:-:S03]  /*15980*/  FMUL R2, R2, UR22 ;  /* 0x0000001602027c20 */ /* 0x008fc60008400000 */
[----:B------:R-:W3:Y:S04]  /*15990*/  LDL.LU R178, [R1+0x1b4] ;  /* 0x0001b40001b27983 */ /* 0x000ee80000300800 */
[----:B------:R0:W-:Y:S01]  /*159a0*/  @P0 STG.E desc[UR18][R4.64], R2 ;  /* 0x0000000204000986 */ /* 0x0001e2000c101912 */
[----:B------:R-:W-:-:S03]  /*159b0*/  ISETP.GT.AND P3, PT, R231, 0x8, PT ;  /* 0x00000008e700780c */ /* 0x000fc60003f64270 */
[----:B------:R-:W3:Y:S04]  /*159c0*/  LDL.LU R177, [R1+0x1b8] ;  /* 0x0001b80001b17983 */ /* 0x000ee80000300800 */
[----:B------:R-:W3:Y:S01]  /*159d0*/  LDL.LU R176, [R1+0x1bc] ;  /* 0x0001bc0001b07983 */ /* 0x000ee20000300800 */
[----:B0-----:R-:W-:-:S03]  /*159e0*/  MOV R2, UR28 ;  /* 0x0000001c00027c02 */ /* 0x001fc60008000f00 */
[----:B------:R-:W3:Y:S01]  /*159f0*/  LDL.LU R175, [R1+0x1c0] ;  /* 0x0001c00001af7983 */ /* 0x000ee20000300800 */
[----:B------:R-:W-:-:S03]  /*15a00*/  LEA R2, P0, R2, R4, 0x2 ;  /* 0x0000000402027211 */ /* 0x000fc600078010ff */
[----:B------:R-:W3:Y:S01]  /*15a10*/  LDL.LU R174, [R1+0x1c4] ;  /* 0x0001c40001ae7983 */ /* 0x000ee20000300800 */
[----:B------:R-:W-:-:S03]  /*15a20*/  ISETP.GT.AND P1, PT, R0, 0x1, P2 ;  /* 0x000000010000780c */ /* 0x000fc60001724270 */
[----:B------:R-:W3:Y:S01]  /*15a30*/  LDL.LU R173, [R1+0x1c8] ;  /* 0x0001c80001ad7983 */ /* 0x000ee20000300800 */
[----:B------:R-:W-:-:S03]  /*15a40*/  IADD3.X R3, R5, UR8, RZ, P0, !PT ;  /* 0x0000000805037c10 */ /* 0x000fc600087fe4ff */
[----:B------:R-:W3:Y:S01]  /*15a50*/  LDL.LU R172, [R1+0x1cc] ;  /* 0x0001cc0001ac7983 */ /* 0x000ee20000300800 */
[----:B------:R-:W-:-:S03]  /*15a60*/  ISETP.GT.AND P0, PT, R0, RZ, P3 ;  /* 0x000000ff0000720c */ /* 0x000fc60001f04270 */
[----:B------:R-:W3:Y:S04]  /*15a70*/  LDL.LU R171, [R1+0x1d0] ;  /* 0x0001d00001ab7983 */ /* 0x000ee80000300800 */
[----:B------:R-:W3:Y:S04]  /*15a80*/  LDL.LU R170, [R1+0x1d4] ;  /* 0x0001d40001aa7983 */ /* 0x000ee80000300800 */
[----:B------:R-:W3:Y:S04]  /*15a90*/  LDL.LU R169, [R1+0x1d8] ;  /* 0x0001d80001a97983 */ /* 0x000ee80000300800 */
[----:B------:R-:W3:Y:S04]  /*15aa0*/  LDL.LU R168, [R1+0x1dc] ;  /* 0x0001dc0001a87983 */ /* 0x000ee80000300800 */
[----:B------:R-:W3:Y:S01]  /*15ab0*/  LDL.LU R167, [R1+0x1e0] ;  /* 0x0001e00001a77983 */ /* 0x000ee20000300800 */
[----:B----4-:R-:W-:-:S03]  /*15ac0*/  FMUL R6, R6, UR22 ;  /* 0x0000001606067c20 */ /* 0x010fc60008400000 */
[----:B------:R-:W4:Y:S01]  /*15ad0*/  LDL.LU R166, [R1+0x1e4] ;  /* 0x0001e40001a67983 */ /* 0x000f220000300800 */
[----:B-----5:R-:W-:-:S03]  /*15ae0*/  FMUL R7, R7, UR22 ;  /* 0x0000001607077c20 */ /* 0x020fc60008400000 */
[----:B------:R-:W5:Y:S04]  /*15af0*/  LDL.LU R164, [R1+0x1e8] ;  /* 0x0001e80001a47983 */ /* 0x000f680000300800 */
[----:B------:R-:W5:Y:S04]  /*15b00*/  LDL.LU R162, [R1+0x1ec] ;  /* 0x0001ec0001a27983 */ /* 0x000f680000300800 */
[----:B------:R-:W5:Y:S04]  /*15b10*/  LDL.LU R158, [R1+0x1f0] ;  /* 0x0001f000019e7983 */ /* 0x000f680000300800 */
[----:B------:R-:W5:Y:S04]  /*15b20*/  LDL.LU R156, [R1+0x1f4] ;  /* 0x0001f400019c7983 */ /* 0x000f680000300800 */
[----:B------:R-:W5:Y:S04]  /*15b30*/  LDL.LU R154, [R1+0x1f8] ;  /* 0x0001f800019a7983 */ /* 0x000f680000300800 */
[----:B------:R-:W5:Y:S04]  /*15b40*/  LDL.LU R152, [R1+0x1fc] ;  /* 0x0001fc0001987983 */ /* 0x000f680000300800 */
[----:B------:R-:W3:Y:S04]  /*15b50*/  LDL.LU R12, [R1+0x6c] ;  /* 0x00006c00010c7983 */ /* 0x000ee80000300800 */
[----:B------:R-:W4:Y:S04]  /*15b60*/  LDL.LU R13, [R1+0x70] ;  /* 0x00007000010d7983 */ /* 0x000f280000300800 */
[----:B------:R2:W-:Y:S04]  /*15b70*/  @P1 STG.E desc[UR18][R2.64], R6 ;  /* 0x0000000602001986 */ /* 0x0005e8000c101912 */
[----:B------:R-:W5:Y:S01]  /*15b80*/  LDL.LU R18, [R1+0xc4] ;  /* 0x0000c40001127983 */ /* 0x000f620000300800 */
[----:B------:R-:W-:-:S03]  /*15b90*/  ISETP.GT.AND P1, PT, R0, 0x1, P3 ;  /* 0x000000010000780c */ /* 0x000fc60001f24270 */
[----:B------:R0:W-:Y:S01]  /*15ba0*/  @P0 STG.E desc[UR18][R4.64+0x20], R7 ;  /* 0x0000200704000986 */ /* 0x0001e2000c101912 */
[----:B------:R-:W-:Y:S01]  /*15bb0*/  UIMAD UR8, UR29, 0x1c, URZ ;  /* 0x0000001c1d0878a4 */ /* 0x000fe2000f8e023f */
[----:B--2---:R-:W-:Y:S02]  /*15bc0*/  FMUL R6, R8, UR22 ;  /* 0x0000001608067c20 */ /* 0x004fe40008400000 */
[----:B0-----:R-:W2:Y:S01]  /*15bd0*/  LDL.LU R7, [R1+0x10] ;  /* 0x0000100001077983 */ /* 0x001ea20000300800 */
[----:B------:R-:W-:Y:S01]  /*15be0*/  IMAD.U32 R8, RZ, RZ, UR28 ;  /* 0x0000001cff087e24 */ /* 0x000fe2000f8e00ff */
[----:B------:R-:W-:Y:S01]  /*15bf0*/  ISETP.GT.AND P0, PT, R0, 0x8, P2 ;  /* 0x000000080000780c */ /* 0x000fe20001704270 */
[----:B------:R-:W-:-:S03]  /*15c00*/  USHF.L.U32 UR9, UR28, 0x5, URZ ;  /* 0x000000051c097899 */ /* 0x000fc6000800063f */
[----:B------:R2:W-:Y:S01]  /*15c10*/  @P1 STG.E desc[UR18][R2.64+0x20], R6 ;  /* 0x0000200602001986 */ /* 0x0005e2000c101912 */
[----:B------:R-:W-:Y:S01]  /*15c20*/  IMAD.WIDE.U32 R8, R8, 0x1c, R2 ;  /* 0x0000001c08087825 */ /* 0x000fe200078e0002 */
[----:B------:R-:W-:Y:S01]  /*15c30*/  ISETP.GT.AND P1, PT, R0, 0x9, P2 ;  /* 0x000000090000780c */ /* 0x000fe20001724270 */
[----:B------:R-:W-:Y:S02]  /*15c40*/  USHF.L.U64.HI UR29, UR28, 0x5, UR29 ;  /* 0x000000051c1d7899 */ /* 0x000fe4000801021d */
[----:B------:R-:W-:Y:S01]  /*15c50*/  FMUL R10, R10, UR22 ;  /* 0x000000160a0a7c20 */ /* 0x000fe20008400000 */
[----:B------:R-:W-:Y:S02]  /*15c60*/  VIADD R9, R9, UR8 ;  /* 0x0000000809097c36 */ /* 0x000fe40008000000 */
[----:B--2---:R-:W-:-:S05]  /*15c70*/  FMUL R6, R7, UR22 ;  /* 0x0000001607067c20 */ /* 0x004fca0008400000 */
[----:B------:R0:W-:Y:S02]  /*15c80*/  @P0 STG.E desc[UR18][R8.64], R6 ;  /* 0x0000000608000986 */ /* 0x0001e4000c101912 */
[----:B0-----:R-:W-:-:S04]  /*15c90*/  IADD3 R6, P0, R2, UR9, RZ ;  /* 0x0000000902067c10 */ /* 0x001fc8000ff1e0ff */
[----:B------:R-:W-:-:S05]  /*15ca0*/  IADD3.X R7, R3, UR29, RZ, P0, !PT ;  /* 0x0000001d03077c10 */ /* 0x000fca00087fe4ff */
[----:B------:R0:W-:Y:S04]  /*15cb0*/  @P1 STG.E desc[UR18][R6.64], R10 ;  /* 0x0000000a06001986 */ /* 0x0001e8000c101912 */
[----:B0-----:R-:W2:Y:S01]  /*15cc0*/  LDL.LU R10, [R1+0x18] ;  /* 0x00001800010a7983 */ /* 0x001ea20000300800 */
[----:B------:R-:W-:Y:S01]  /*15cd0*/  ISETP.GT.AND P0, PT, R0, 0x8, P3 ;  /* 0x000000080000780c */ /* 0x000fe20001f04270 */
[----:B--2---:R-:W-:-:S12]  /*15ce0*/  FMUL R10, R10, UR22 ;  /* 0x000000160a0a7c20 */ /* 0x004fd80008400000 */
[----:B------:R0:W-:Y:S04]  /*15cf0*/  @P0 STG.E desc[UR18][R8.64+0x20], R10 ;  /* 0x0000200a08000986 */ /* 0x0001e8000c101912 */
[----:B0-----:R-:W2:Y:S04]  /*15d00*/  LDL.LU R9, [R1+0x1c] ;  /* 0x00001c0001097983 */ /* 0x001ea80000300800 */
[----:B------:R-:W3:Y:S01]  /*15d10*/  LDL.LU R10, [R1+0x20] ;  /* 0x00002000010a7983 */ /* 0x000ee20000300800 */
[----:B------:R-:W-:Y:S01]  /*15d20*/  ISETP.GT.AND P0, PT, R0, 0x9, P3 ;  /* 0x000000090000780c */ /* 0x000fe20001f04270 */
[----:B--2---:R-:W-:Y:S01]  /*15d30*/  FMUL R8, R9, UR22 ;  /* 0x0000001609087c20 */ /* 0x004fe20008400000 */
[----:B---3--:R-:W-:-:S11]  /*15d40*/  FMUL R10, R10, UR22 ;  /* 0x000000160a0a7c20 */ /* 0x008fd60008400000 */
[----:B------:R0:W-:Y:S01]  /*15d50*/  @P0 STG.E desc[UR18][R6.64+0x20], R8 ;  /* 0x0000200806000986 */ /* 0x0001e2000c101912 */
[----:B------:R-:W-:Y:S02]  /*15d60*/  ISETP.GT.AND P0, PT, R0, 0x10, P2 ;  /* 0x000000100000780c */ /* 0x000fe40001704270 */
[----:B0-----:R-:W-:-:S05]  /*15d70*/  MOV R8, UR28 ;  /* 0x0000001c00087c02 */ /* 0x001fca0008000f00 */
[----:B------:R-:W-:-:S04]  /*15d80*/  IMAD.WIDE.U32 R8, R8, 0x1c, R6 ;  /* 0x0000001c08087825 */ /* 0x000fc800078e0006 */
[----:B------:R-:W-:-:S05]  /*15d90*/  VIADD R9, R9, UR8 ;  /* 0x0000000809097c36 */ /* 0x000fca0008000000 */
[----:B------:R0:W-:Y:S04]  /*15da0*/  @P0 STG.E desc[UR18][R8.64], R10 ;  /* 0x0000000a08000986 */ /* 0x0001e8000c101912 */
[----:B0-----:R-:W2:Y:S01]  /*15db0*/  LDL.LU R10, [R1+0x28] ;  /* 0x00002800010a7983 */ /* 0x001ea20000300800 */
[C---:B------:R-:W-:Y:S01]  /*15dc0*/  ISETP.GT.AND P5, PT, R0.reuse, 0x11, P2 ;  /* 0x000000110000780c */ /* 0x040fe200017a4270 */
[----:B------:R-:W-:Y:S01]  /*15dd0*/  FMUL R11, R11, UR22 ;  /* 0x000000160b0b7c20 */ /* 0x000fe20008400000 */
[----:B------:R-:W-:Y:S02]  /*15de0*/  ISETP.GT.AND P0, PT, R0, 0x10, P3 ;  /* 0x000000100000780c */ /* 0x000fe40001f04270 */
[----:B------:R-:W-:Y:S02]  /*15df0*/  IADD3 R6, P4, R6, UR9, RZ ;  /* 0x0000000906067c10 */ /* 0x000fe4000ff9e0ff */
[----:B------:R-:W-:-:S02]  /*15e00*/  ISETP.GT.AND P1, PT, R0, 0x11, P3 ;  /* 0x000000110000780c */ /* 0x000fc40001f24270 */
[----:B------:R-:W-:-:S05]  /*15e10*/  IADD3.X R7, R7, UR29, RZ, P4, !PT ;  /* 0x0000001d07077c10 */ /* 0x000fca000a7fe4ff */
[----:B------:R0:W-:Y:S04]  /*15e20*/  @P5 STG.E desc[UR18][R6.64], R11 ;  /* 0x0000000b06005986 */ /* 0x0001e8000c101912 */
[----:B0-----:R-:W3:Y:S01]  /*15e30*/  LDL.LU R11, [R1+0x34] ;  /* 0x00003400010b7983 */ /* 0x001ee20000300800 */
[----:B--2---:R-:W-:-:S05]  /*15e40*/  FMUL R10, R10, UR22 ;  /* 0x000000160a0a7c20 */ /* 0x004fca0008400000 */
[----:B------:R0:W-:Y:S04]  /*15e50*/  @P0 STG.E desc[UR18][R8.64+0x20], R10 ;  /* 0x0000200a08000986 */ /* 0x0001e8000c101912 */
[----:B0-----:R-:W2:Y:S04]  /*15e60*/  LDL.LU R9, [R1+0x2c] ;  /* 0x00002c0001097983 */ /* 0x001ea80000300800 */
[----:B------:R-:W4:Y:S01]  /*15e70*/  LDL.LU R10, [R1+0x30] ;  /* 0x00003000010a7983 */ /* 0x000f220000300800 */
[----:B------:R-:W-:Y:S01]  /*15e80*/  ISETP.GT.AND P0, PT, R0, 0x18, P2 ;  /* 0x000000180000780c */ /* 0x000fe20001704270 */
[----:B--2---:R-:W-:-:S05]  /*15e90*/  FMUL R8, R9, UR22 ;  /* 0x0000001609087c20 */ /* 0x004fca0008400000 */
[----:B------:R0:W-:Y:S01]  /*15ea0*/  @P1 STG.E desc[UR18][R6.64+0x20], R8 ;  /* 0x0000200806001986 */ /* 0x0001e2000c101912 */
[----:B----4-:R-:W-:Y:S01]  /*15eb0*/  FMUL R10, R10, UR22 ;  /* 0x000000160a0a7c20 */ /* 0x010fe20008400000 */
[----:B0-----:R-:W-:-:S04]  /*15ec0*/  IMAD.U32 R8, RZ, RZ, UR28 ;  /* 0x0000001cff087e24 */ /* 0x001fc8000f8e00ff */
[----:B------:R-:W-:-:S05]  /*15ed0*/  IMAD.WIDE.U32 R8, R8, 0x1c, R6 ;  /* 0x0000001c08087825 */ /* 0x000fca00078e0006 */
[----:B------:R-:W-:-:S05]  /*15ee0*/  IADD3 R9, R9, UR8, RZ ;  /* 0x0000000809097c10 */ /* 0x000fca000fffe0ff */
[----:B------:R0:W-:Y:S04]  /*15ef0*/  @P0 STG.E desc[UR18][R8.64], R10 ;  /* 0x0000000a08000986 */ /* 0x0001e8000c101912 */
[----:B0-----:R-:W2:Y:S01]  /*15f00*/  LDL.LU R10, [R1+0x38] ;  /* 0x00003800010a7983 */ /* 0x001ea20000300800 */
[C---:B------:R-:W-:Y:S02]  /*15f10*/  ISETP.GT.AND P5, PT, R0.reuse, 0x19, P2 ;  /* 0x000000190000780c */ /* 0x040fe400017a4270 */
[----:B------:R-:W-:Y:S02]  /*15f20*/  ISETP.GT.AND P0, PT, R0, 0x18, P3 ;  /* 0x000000180000780c */ /* 0x000fe40001f04270 */
[----:B------:R-:W-:Y:S01]  /*15f30*/  IADD3 R6, P4, R6, UR9, RZ ;  /* 0x0000000906067c10 */ /* 0x000fe2000ff9e0ff */
[----:B---3--:R-:W-:-:S03]  /*15f40*/  FMUL R11, R11, UR22 ;  /* 0x000000160b0b7c20 */ /* 0x008fc60008400000 */
[----:B------:R-:W-:-:S05]  /*15f50*/  IADD3.X R7, R7, UR29, RZ, P4, !PT ;  /* 0x0000001d07077c10 */ /* 0x000fca000a7fe4ff */
[----:B------:R0:W-:Y:S04]  /*15f60*/  @P5 STG.E desc[UR18][R6.64], R11 ;  /* 0x0000000b06005986 */ /* 0x0001e8000c101912 */
[----:B0-----:R-:W3:Y:S01]  /*15f70*/  LDL.LU R11, [R1+0x44] ;  /* 0x00004400010b7983 */ /* 0x001ee20000300800 */
[----:B--2---:R-:W-:-:S05]  /*15f80*/  FMUL R10, R10, UR22 ;  /* 0x000000160a0a7c20 */ /* 0x004fca0008400000 */
[----:B------:R0:W-:Y:S04]  /*15f90*/  @P0 STG.E desc[UR18][R8.64+0x20], R10 ;  /* 0x0000200a08000986 */ /* 0x0001e8000c101912 */
[----:B0-----:R-:W2:Y:S04]  /*15fa0*/  LDL.LU R9, [R1+0x3c] ;  /* 0x00003c0001097983 */ /* 0x001ea80000300800 */
[----:B------:R-:W4:Y:S01]  /*15fb0*/  LDL.LU R10, [R1+0x40] ;  /* 0x00004000010a7983 */ /* 0x000f220000300800 */
[C---:B------:R-:W-:Y:S02]  /*15fc0*/  ISETP.GT.AND P1, PT, R0.reuse, 0x19, P3 ;  /* 0x000000190000780c */ /* 0x040fe40001f24270 */
[----:B------:R-:W-:Y:S01]  /*15fd0*/  ISETP.GT.AND P0, PT, R0, 0x20, P2 ;  /* 0x000000200000780c */ /* 0x000fe20001704270 */
[----:B--2---:R-:W-:-:S10]  /*15fe0*/  FMUL R8, R9, UR22 ;  /* 0x0000001609087c20 */ /* 0x004fd40008400000 */
[----:B------:R0:W-:Y:S01]  /*15ff0*/  @P1 STG.E desc[UR18][R6.64+0x20], R8 ;  /* 0x0000200806001986 */ /* 0x0001e2000c101912 */
[----:B----4-:R-:W-:Y:S01]  /*16000*/  FMUL R10, R10, UR22 ;  /* 0x000000160a0a7c20 */ /* 0x010fe20008400000 */
[----:B0-----:R-:W-:-:S04]  /*16010*/  IMAD.U32 R8, RZ, RZ, UR28 ;  /* 0x0000001cff087e24 */ /* 0x001fc8000f8e00ff */
[----:B------:R-:W-:-:S04]  /*16020*/  IMAD.WIDE.U32 R8, R8, 0x1c, R6 ;  /* 0x0000001c08087825 */ /* 0x000fc800078e0006 */
[----:B------:R-:W-:-:S05]  /*16030*/  VIADD R9, R9, UR8 ;  /* 0x0000000809097c36 */ /* 0x000fca0008000000 */
        /* <DEDUP_REMOVED lines=14> */
[----:B------:R-:W-:-:S02]  /*16120*/  ISETP.GT.AND P0, PT, R0, 0x28, P2 ;  /* 0x000000280000780c */ /* 0x000fc40001704270 */
[----:B------:R-:W-:Y:S01]  /*16130*/  ISETP.GT.AND P5, PT, R0, 0x29, P2 ;  /* 0x000000290000780c */ /* 0x000fe200017a4270 */
[----:B---3--:R-:W-:Y:S01]  /*16140*/  FMUL R11, R11, UR22 ;  /* 0x000000160b0b7c20 */ /* 0x008fe20008400000 */
[----:B--2---:R-:W-:-:S07]  /*16150*/  FMUL R8, R9, UR22 ;  /* 0x0000001609087c20 */ /* 0x004fce0008400000 */
[----:B------:R0:W-:Y:S01]  /*16160*/  @P1 STG.E desc[UR18][R6.64+0x20], R8 ;  /* 0x0000200806001986 */ /* 0x0001e2000c101912 */
[----:B----4-:R-:W-:Y:S01]  /*16170*/  FMUL R10, R10, UR22 ;  /* 0x000000160a0a7c20 */ /* 0x010fe20008400000 */
[----:B0-----:R-:W-:-:S05]  /*16180*/  MOV R8, UR28 ;  /* 0x0000001c00087c02 */ /* 0x001fca0008000f00 */
[----:B------:R-:W-:Y:S01]  /*16190*/  IMAD.WIDE.U32 R8, R8, 0x1c, R6 ;  /* 0x0000001c08087825 */ /* 0x000fe200078e0006 */
[----:B------:R-:W-:-:S03]  /*161a0*/  IADD3 R6, P4, R6, UR9, RZ ;  /* 0x0000000906067c10 */ /* 0x000fc6000ff9e0ff */
[----:B------:R-:W-:Y:S01]  /*161b0*/  VIADD R9, R9, UR8 ;  /* 0x0000000809097c36 */ /* 0x000fe20008000000 */
[----:B------:R-:W-:-:S04]  /*161c0*/  IADD3.X R7, R7, UR29, RZ, P4, !PT ;  /* 0x0000001d07077c10 */ /* 0x000fc8000a7fe4ff */
[----:B------:R0:W-:Y:S04]  /*161d0*/  @P0 STG.E desc[UR18][R8.64], R10 ;  /* 0x0000000a08000986 */ /* 0x0001e8000c101912 */
[----:B------:R1:W-:Y:S04]  /*161e0*/  @P5 STG.E desc[UR18][R6.64], R11 ;  /* 0x0000000b06005986 */ /* 0x0003e8000c101912 */
[----:B0-----:R-:W2:Y:S04]  /*161f0*/  LDL.LU R10, [R1+0x58] ;  /* 0x00005800010a7983 */ /* 0x001ea80000300800 */
[----:B-1----:R-:W3:Y:S01]  /*16200*/  LDL.LU R11, [R1+0x5c] ;  /* 0x00005c00010b7983 */ /* 0x002ee20000300800 */
[----:B------:R-:W-:-:S02]  /*16210*/  ISETP.GT.AND P0, PT, R0, 0x28, P3 ;  /* 0x000000280000780c */ /* 0x000fc40001f04270 */
[----:B------:R-:W-:Y:S01]  /*16220*/  ISETP.GT.AND P1, PT, R0, 0x29, P3 ;  /* 0x000000290000780c */ /* 0x000fe20001f24270 */
[----:B--2---:R-:W-:-:S10]  /*16230*/  FMUL R10, R10, UR22 ;  /* 0x000000160a0a7c20 */ /* 0x004fd40008400000 */
[----:B------:R3:W-:Y:S02]  /*16240*/  @P0 STG.E desc[UR18][R8.64+0x20], R10 ;  /* 0x0000200a08000986 */ /* 0x0007e4000c101912 */
[----:B---3--:R-:W-:Y:S01]  /*16250*/  FMUL R8, R11, UR22 ;  /* 0x000000160b087c20 */ /* 0x008fe20008400000 */
[----:B------:R-:W-:-:S04]  /*16260*/  IMAD.U32 R10, RZ, RZ, UR28 ;  /* 0x0000001cff0a7e24 */ /* 0x000fc8000f8e00ff */
[----:B------:R0:W-:Y:S01]  /*16270*/  @P1 STG.E desc[UR18][R6.64+0x20], R8 ;  /* 0x0000200806001986 */ /* 0x0001e2000c101912 */
[----:B------:R-:W-:Y:S01]  /*16280*/  IMAD.WIDE.U32 R10, R10, 0x1c, R6 ;  /* 0x0000001c0a0a7825 */ /* 0x000fe200078e0006 */
[----:B0-----:R-:W-:Y:S02]  /*16290*/  IADD3 R8, P1, R6, UR9, RZ ;  /* 0x0000000906087c10 */ /* 0x001fe4000ff3e0ff */
[----:B------:R-:W2:Y:S01]  /*162a0*/  LDL.LU R6, [R1+0x60] ;  /* 0x0000600001067983 */ /* 0x000ea20000300800 */
[----:B------:R-:W-:Y:S02]  /*162b0*/  ISETP.GT.AND P4, PT, R0, 0x30, P2 ;  /* 0x000000300000780c */ /* 0x000fe40001784270 */
[----:B------:R-:W-:Y:S02]  /*162c0*/  IADD3 R11, R11, UR8, RZ ;  /* 0x000000080b0b7c10 */ /* 0x000fe4000fffe0ff */
[----:B------:R-:W-:Y:S02]  /*162d0*/  IADD3.X R9, R7, UR29, RZ, P1, !PT ;  /* 0x0000001d07097c10 */ /* 0x000fe40008ffe4ff */
[----:B------:R-:W3:Y:S01]  /*162e0*/  LDL.LU R7, [R1+0x64] ;  /* 0x0000640001077983 */ /* 0x000ee20000300800 */
[----:B--2---:R-:W-:-:S06]  /*162f0*/  FMUL R6, R6, UR22 ;  /* 0x0000001606067c20 */ /* 0x004fcc0008400000 */
[----:B------:R0:W-:Y:S04]  /*16300*/  @P4 STG.E desc[UR18][R10.64], R6 ;  /* 0x000000060a004986 */ /* 0x0001e8000c101912 */
[----:B0-----:R-:W2:Y:S01]  /*16310*/  LDL.LU R6, [R1+0x68] ;  /* 0x0000680001067983 */ /* 0x001ea20000300800 */
[C---:B------:R-:W-:Y:S02]  /*16320*/  ISETP.GT.AND P5, PT, R0.reuse, 0x31, P2 ;  /* 0x000000310000780c */ /* 0x040fe400017a4270 */
[C---:B------:R-:W-:Y:S01]  /*16330*/  ISETP.GT.AND P0, PT, R0.reuse, 0x30, P3 ;  /* 0x000000300000780c */ /* 0x040fe20001f04270 */
[----:B---3--:R-:W-:Y:S01]  /*16340*/  FMUL R7, R7, UR22 ;  /* 0x0000001607077c20 */ /* 0x008fe20008400000 */
[C---:B------:R-:W-:Y:S02]  /*16350*/  ISETP.GT.AND P4, PT, R0.reuse, 0x31, P3 ;  /* 0x000000310000780c */ /* 0x040fe40001f84270 */
[----:B------:R-:W-:-:S07]  /*16360*/  ISETP.GT.AND P6, PT, R0, 0x38, P2 ;  /* 0x000000380000780c */ /* 0x000fce00017c4270 */
[----:B------:R0:W-:Y:S01]  /*16370*/  @P5 STG.E desc[UR18][R8.64], R7 ;  /* 0x0000000708005986 */ /* 0x0001e2000c101912 */
[----:B------:R-:W-:Y:S01]  /*16380*/  FMUL R12, R12, UR22 ;  /* 0x000000160c0c7c20 */ /* 0x000fe20008400000 */
[----:B0-----:R-:W-:Y:S01]  /*16390*/  IMAD.U32 R7, RZ, RZ, UR28 ;  /* 0x0000001cff077e24 */ /* 0x001fe2000f8e00ff */
[----:B------:R-:W-:Y:S01]  /*163a0*/  ISETP.GT.AND P1, PT, R0, 0x38, P3 ;  /* 0x000000380000780c */ /* 0x000fe20001f24270 */
[----:B------:R-:W-:Y:S01]  /*163b0*/  FMUL R16, R16, UR22 ;  /* 0x0000001610107c20 */ /* 0x000fe20008400000 */
[----:B--2---:R-:W-:-:S05]  /*163c0*/  FMUL R6, R6, UR22 ;  /* 0x0000001606067c20 */ /* 0x004fca0008400000 */
[----:B------:R0:W-:Y:S01]  /*163d0*/  @P0 STG.E desc[UR18][R10.64+0x20], R6 ;  /* 0x000020060a000986 */ /* 0x0001e2000c101912 */
[----:B------:R-:W-:-:S03]  /*163e0*/  ISETP.GT.AND P0, PT, R0, 0x39, P2 ;  /* 0x000000390000780c */ /* 0x000fc60001704270 */
[----:B------:R1:W-:Y:S01]  /*163f0*/  @P4 STG.E desc[UR18][R8.64+0x20], R12 ;  /* 0x0000200c08004986 */ /* 0x0003e2000c101912 */
[----:B0-----:R-:W-:-:S04]  /*16400*/  IMAD.WIDE.U32 R10, R7, 0x1c, R8 ;  /* 0x0000001c070a7825 */ /* 0x001fc800078e0008 */
[----:B------:R-:W-:Y:S01]  /*16410*/  FMUL R7, R13, UR22 ;  /* 0x000000160d077c20 */ /* 0x000fe20008400000 */
[----:B------:R-:W-:Y:S01]  /*16420*/  IADD3 R6, P5, R8, UR9, RZ ;  /* 0x0000000908067c10 */ /* 0x000fe2000ffbe0ff */
[----:B------:R-:W-:-:S05]  /*16430*/  VIADD R11, R11, UR8 ;  /* 0x000000080b0b7c36 */ /* 0x000fca0008000000 */
[----:B------:R0:W-:Y:S01]  /*16440*/  @P6 STG.E desc[UR18][R10.64], R7 ;  /* 0x000000070a006986 */ /* 0x0001e2000c101912 */
[----:B-1----:R-:W-:Y:S02]  /*16450*/  IADD3 R8, P4, R6, UR9, RZ ;  /* 0x0000000906087c10 */ /* 0x002fe4000ff9e0ff */
[----:B0-----:R-:W-:Y:S01]  /*16460*/  IADD3.X R7, R9, UR29, RZ, P5, !PT ;  /* 0x0000001d09077c10 */ /* 0x001fe2000affe4ff */
[----:B------:R-:W-:-:S05]  /*16470*/  FMUL R9, R14, UR22 ;  /* 0x000000160e097c20 */ /* 0x000fca0008400000 */
[----:B------:R0:W-:Y:S01]  /*16480*/  @P0 STG.E desc[UR18][R6.64], R9 ;  /* 0x0000000906000986 */ /* 0x0001e2000c101912 */
[----:B------:R-:W-:Y:S01]  /*16490*/  FMUL R12, R15, UR22 ;  /* 0x000000160f0c7c20 */ /* 0x000fe20008400000 */
[----:B------:R-:W-:Y:S02]  /*164a0*/  MOV R14, UR28 ;  /* 0x0000001c000e7c02 */ /* 0x000fe40008000f00 */
[----:B0-----:R-:W-:Y:S02]  /*164b0*/  IADD3.X R9, R7, UR29, RZ, P4, !PT ;  /* 0x0000001d07097c10 */ /* 0x001fe4000a7fe4ff */
[----:B------:R-:W-:Y:S01]  /*164c0*/  ISETP.GT.AND P4, PT, R0, 0x39, P3 ;  /* 0x000000390000780c */ /* 0x000fe20001f84270 */
[----:B------:R0:W-:Y:S01]  /*164d0*/  @P1 STG.E desc[UR18][R10.64+0x20], R12 ;  /* 0x0000200c0a001986 */ /* 0x0001e2000c101912 */
[----:B------:R-:W-:-:S03]  /*164e0*/  IMAD.WIDE.U32 R14, R14, 0x1c, R6 ;  /* 0x0000001c0e0e7825 */ /* 0x000fc600078e0006 */
[----:B0-----:R-:W2:Y:S08]  /*164f0*/  LDL.LU R11, [R1+0x80] ;  /* 0x00008000010b7983 */ /* 0x001eb00000300800 */
[----:B------:R0:W-:Y:S04]  /*16500*/  @P4 STG.E desc[UR18][R6.64+0x20], R16 ;  /* 0x0000201006004986 */ /* 0x0001e8000c101912 */
[----:B0-----:R-:W3:Y:S01]  /*16510*/  LDL.LU R7, [R1+0x88] ;  /* 0x0000880001077983 */ /* 0x001ee20000300800 */
[----:B------:R-:W-:-:S02]  /*16520*/  ISETP.GT.AND P6, PT, R0, 0x40, P2 ;  /* 0x000000400000780c */ /* 0x000fc400017c4270 */
[C---:B------:R-:W-:Y:S02]  /*16530*/  ISETP.GT.AND P1, PT, R0.reuse, 0x41, P2 ;  /* 0x000000410000780c */ /* 0x040fe40001724270 */
[----:B------:R-:W-:Y:S01]  /*16540*/  ISETP.GT.AND P0, PT, R0, 0x40, P3 ;  /* 0x000000400000780c */ /* 0x000fe20001f04270 */
[----:B------:R-:W-:Y:S02]  /*16550*/  VIADD R15, R15, UR8 ;  /* 0x000000080f0f7c36 */ /* 0x000fe40008000000 */
[----:B------:R-:W-:Y:S01]  /*16560*/  FMUL R17, R17, UR22 ;  /* 0x0000001611117c20 */ /* 0x000fe20008400000 */
[----:B--2---:R-:W-:-:S05]  /*16570*/  FMUL R11, R11, UR22 ;  /* 0x000000160b0b7c20 */ /* 0x004fca0008400000 */
[----:B------:R-:W-:Y:S04]  /*16580*/  @P6 STG.E desc[UR18][R14.64], R11 ;  /* 0x0000000b0e006986 */ /* 0x000fe8000c101912 */
[----:B------:R0:W-:Y:S01]  /*16590*/  @P1 STG.E desc[UR18][R8.64], R17 ;  /* 0x0000001108001986 */ /* 0x0001e2000c101912 */
[----:B---3--:R-:W-:-:S03]  /*165a0*/  FMUL R16, R7, UR22 ;  /* 0x0000001607107c20 */ /* 0x008fc60008400000 */
[----:B0-----:R-:W2:Y:S04]  /*165b0*/  LDL.LU R17, [R1+0x9c] ;  /* 0x00009c0001117983 */ /* 0x001ea80000300800 */
[----:B------:R0:W-:Y:S04]  /*165c0*/  @P0 STG.E desc[UR18][R14.64+0x20], R16 ;  /* 0x000020100e000986 */ /* 0x0001e8000c101912 */
[----:B0-----:R-:W3:Y:S01]  /*165d0*/  LDL.LU R15, [R1+0x8c] ;  /* 0x00008c00010f7983 */ /* 0x001ee20000300800 */
[----:B------:R-:W-:Y:S01]  /*165e0*/  ISETP.GT.AND P6, PT, R0, 0x41, P3 ;  /* 0x000000410000780c */ /* 0x000fe20001fc4270 */
[----:B------:R-:W-:-:S02]  /*165f0*/  IMAD.U32 R12, RZ, RZ, UR28 ;  /* 0x0000001cff0c7e24 */ /* 0x000fc4000f8e00ff */
[----:B------:R-:W4:Y:S01]  /*16600*/  LDL.LU R14, [R1+0x90] ;  /* 0x00009000010e7983 */ /* 0x000f220000300800 */
[----:B------:R-:W-:Y:S01]  /*16610*/  IADD3 R10, P5, R8, UR9, RZ ;  /* 0x00000009080a7c10 */ /* 0x000fe2000ffbe0ff */
[----:B------:R-:W-:Y:S02]  /*16620*/  IMAD.WIDE.U32 R12, R12, 0x1c, R8 ;  /* 0x0000001c0c0c7825 */ /* 0x000fe400078e0008 */
[----:B------:R-:W5:Y:S01]  /*16630*/  LDL.LU R16, [R1+0xa8] ;  /* 0x0000a80001107983 */ /* 0x000f620000300800 */
[----:B------:R-:W-:Y:S01]  /*16640*/  IADD3.X R11, R9, UR29, RZ, P5, !PT ;  /* 0x0000001d090b7c10 */ /* 0x000fe2000affe4ff */
[----:B---3--:R-:W-:-:S05]  /*16650*/  FMUL R15, R15, UR22 ;  /* 0x000000160f0f7c20 */ /* 0x008fca0008400000 */
[----:B------:R0:W-:Y:S04]  /*16660*/  @P6 STG.E desc[UR18][R8.64+0x20], R15 ;  /* 0x0000200f08006986 */ /* 0x0001e8000c101912 */
[----:B0-----:R-:W3:Y:S04]  /*16670*/  LDL.LU R8, [R1+0x94] ;  /* 0x0000940001087983 */ /* 0x001ee80000300800 */
[----:B------:R-:W5:Y:S01]  /*16680*/  LDL.LU R9, [R1+0x98] ;  /* 0x0000980001097983 */ /* 0x000f620000300800 */
[C---:B------:R-:W-:Y:S02]  /*16690*/  ISETP.GT.AND P5, PT, R0.reuse, 0x48, P2 ;  /* 0x000000480000780c */ /* 0x040fe400017a4270 */
[----:B------:R-:W-:Y:S01]  /*166a0*/  ISETP.GT.AND P0, PT, R0, 0x49, P2 ;  /* 0x000000490000780c */ /* 0x000fe20001704270 */
[----:B----4-:R-:W-:Y:S01]  /*166b0*/  FMUL R14, R14, UR22 ;  /* 0x000000160e0e7c20 */ /* 0x010fe20008400000 */
[----:B------:R-:W-:-:S02]  /*166c0*/  IADD3 R13, R13, UR8, RZ ;  /* 0x000000080d0d7c10 */ /* 0x000fc4000fffe0ff */
[C---:B------:R-:W-:Y:S01]  /*166d0*/  ISETP.GT.AND P1, PT, R0.reuse, 0x48, P3 ;  /* 0x000000480000780c */ /* 0x040fe20001f24270 */
[----:B------:R-:W-:Y:S01]  /*166e0*/  IMAD.U32 R6, RZ, RZ, UR28 ;  /* 0x0000001cff067e24 */ /* 0x000fe2000f8e00ff */
[C---:B------:R-:W-:Y:S02]  /*166f0*/  ISETP.GT.AND P4, PT, R0.reuse, 0x49, P3 ;  /* 0x000000490000780c */ /* 0x040fe40001f84270 */
[----:B------:R-:W-:-:S03]  /*16700*/  ISETP.GT.AND P6, PT, R0, 0x50, P2 ;  /* 0x000000500000780c */ /* 0x000fc600017c4270 */
[----:B------:R2:W-:Y:S01]  /*16710*/  @P5 STG.E desc[UR18][R12.64], R14 ;  /* 0x0000000e0c005986 */ /* 0x0005e2000c101912 */
[----:B------:R-:W-:Y:S01]  /*16720*/  ISETP.GT.AND P5, PT, R0, 0x51, P2 ;  /* 0x000000510000780c */ /* 0x000fe200017a4270 */
[----:B------:R-:W-:-:S04]  /*16730*/  IMAD.WIDE.U32 R6, R6, 0x1c, R10 ;  /* 0x0000001c06067825 */ /* 0x000fc800078e000a */
[----:B------:R-:W-:Y:S01]  /*16740*/  FMUL R15, R21, UR22 ;  /* 0x00000016150f7c20 */ /* 0x000fe20008400000 */
[----:B------:R-:W-:Y:S01]  /*16750*/  FMUL R19, R19, UR22 ;  /* 0x0000001613137c20 */ /* 0x000fe20008400000 */
[----:B------:R-:W-:Y:S01]  /*16760*/  VIADD R7, R7, UR8 ;  /* 0x0000000807077c36 */ /* 0x000fe20008000000 */
[----:B------:R-:W-:Y:S01]  /*16770*/  MOV R21, UR28 ;  /* 0x0000001c00157c02 */ /* 0x000fe20008000f00 */
[----:B--2---:R-:W-:Y:S01]  /*16780*/  FMUL R14, R17, UR22 ;  /* 0x00000016110e7c20 */ /* 0x004fe20008400000 */
[----:B---3--:R-:W-:Y:S01]  /*16790*/  FMUL R8, R8, UR22 ;  /* 0x0000001608087c20 */ /* 0x008fe20008400000 */
[----:B-----5:R-:W-:-:S04]  /*167a0*/  FMUL R9, R9, UR22 ;  /* 0x0000001609097c20 */ /* 0x020fc80008400000 */
[----:B------:R0:W-:Y:S04]  /*167b0*/  @P0 STG.E desc[UR18][R10.64], R8 ;  /* 0x000000080a000986 */ /* 0x0001e8000c101912 */
[----:B------:R1:W-:Y:S01]  /*167c0*/  @P1 STG.E desc[UR18][R12.64+0x20], R9 ;  /* 0x000020090c001986 */ /* 0x0003e2000c101912 */
[----:B0-----:R-:W-:-:S03]  /*167d0*/  IADD3 R8, P0, R10, UR9, RZ ;  /* 0x000000090a087c10 */ /* 0x001fc6000ff1e0ff */
[----:B------:R-:W-:Y:S01]  /*167e0*/  @P4 STG.E desc[UR18][R10.64+0x20], R14 ;  /* 0x0000200e0a004986 */ /* 0x000fe2000c101912 */
[----:B-1----:R-:W-:-:S03]  /*167f0*/  IADD3.X R9, R11, UR29, RZ, P0, !PT ;  /* 0x0000001d0b097c10 */ /* 0x002fc600087fe4ff */
[----:B------:R-:W-:Y:S04]  /*16800*/  @P6 STG.E desc[UR18][R6.64], R15 ;  /* 0x0000000f06006986 */ /* 0x000fe8000c101912 */
[----:B------:R0:W-:Y:S01]  /*16810*/  @P5 STG.E desc[UR18][R8.64], R19 ;  /* 0x0000001308005986 */ /* 0x0001e2000c101912 */
[----:B------:R-:W-:-:S03]  /*16820*/  IMAD.WIDE.U32 R12, R21, 0x1c, R8 ;  /* 0x0000001c150c7825 */ /* 0x000fc600078e0008 */
[----:B0-----:R-:W2:Y:S04]  /*16830*/  LDL.LU R19, [R1+0xb0] ;  /* 0x0000b00001137983 */ /* 0x001ea80000300800 */
[----:B------:R-:W3:Y:S01]  /*16840*/  LDL.LU R21, [R1+0xac] ;  /* 0x0000ac0001157983 */ /* 0x000ee20000300800 */
[----:B------:R-:W-:Y:S02]  /*16850*/  ISETP.GT.AND P6, PT, R0, 0x50, P3 ;  /* 0x000000500000780c */ /* 0x000fe40001fc4270 */
[----:B------:R-:W-:Y:S01]  /*16860*/  IADD3 R10, P0, R8, UR9, RZ ;  /* 0x00000009080a7c10 */ /* 0x000fe2000ff1e0ff */
[----:B------:R-:W-:Y:S01]  /*16870*/  FMUL R16, R16, UR22 ;  /* 0x0000001610107c20 */ /* 0x000fe20008400000 */
[----:B------:R-:W-:Y:S02]  /*16880*/  ISETP.GT.AND P5, PT, R0, 0x51, P3 ;  /* 0x000000510000780c */ /* 0x000fe40001fa4270 */
[----:B------:R-:W-:-:S02]  /*16890*/  IADD3.X R11, R9, UR29, RZ, P0, !PT ;  /* 0x0000001d090b7c10 */ /* 0x000fc400087fe4ff */
[C---:B------:R-:W-:Y:S01]  /*168a0*/  ISETP.GT.AND P0, PT, R0.reuse, 0x58, P2 ;  /* 0x000000580000780c */ /* 0x040fe20001704270 */
[----:B------:R-:W-:Y:S01]  /*168b0*/  IMAD.U32 R17, RZ, RZ, UR28 ;  /* 0x0000001cff117e24 */ /* 0x000fe2000f8e00ff */
[C---:B------:R-:W-:Y:S02]  /*168c0*/  ISETP.GT.AND P4, PT, R0.reuse, 0x59, P2 ;  /* 0x000000590000780c */ /* 0x040fe40001784270 */
[C---:B------:R-:W-:Y:S01]  /*168d0*/  ISETP.GT.AND P1, PT, R0.reuse, 0x58, P3 ;  /* 0x000000580000780c */ /* 0x040fe20001f24270 */
[----:B------:R0:W-:Y:S01]  /*168e0*/  @P6 STG.E desc[UR18][R6.64+0x20], R16 ;  /* 0x0000201006006986 */ /* 0x0001e2000c101912 */
[----:B------:R-:W-:Y:S01]  /*168f0*/  ISETP.GT.AND P6, PT, R0, 0x59, P3 ;  /* 0x000000590000780c */ /* 0x000fe20001fc4270 */
[----:B------:R-:W-:-:S04]  /*16900*/  IMAD.WIDE.U32 R14, R17, 0x1c, R10 ;  /* 0x0000001c110e7825 */ /* 0x000fc800078e000a */
[----:B------:R-:W-:Y:S01]  /*16910*/  FMUL R23, R23, UR22 ;  /* 0x0000001617177c20 */ /* 0x000fe20008400000 */
[----:B------:R-:W-:Y:S01]  /*16920*/  FMUL R153, R153, UR22 ;  /* 0x0000001699997c20 */ /* 0x000fe20008400000 */
[----:B------:R-:W-:Y:S02]  /*16930*/  VIADD R13, R13, UR8 ;  /* 0x000000080d0d7c36 */ /* 0x000fe40008000000 */
[----:B------:R-:W-:Y:S01]  /*16940*/  FMUL R155, R155, UR22 ;  /* 0x000000169b9b7c20 */ /* 0x000fe20008400000 */
[----:B------:R-:W-:Y:S01]  /*16950*/  IADD3 R15, R15, UR8, RZ ;  /* 0x000000080f0f7c10 */ /* 0x000fe2000fffe0ff */
[----:B------:R-:W-:Y:S01]  /*16960*/  FMUL R159, R159, UR22 ;  /* 0x000000169f9f7c20 */ /* 0x000fe20008400000 */
[----:B------:R-:W-:Y:S01]  /*16970*/  FMUL R163, R163, UR22 ;  /* 0x00000016a3a37c20 */ /* 0x000fe20008400000 */
[----:B------:R-:W-:Y:S01]  /*16980*/  FMUL R165, R165, UR22 ;  /* 0x00000016a5a57c20 */ /* 0x000fe20008400000 */
[----:B---3--:R-:W-:Y:S01]  /*16990*/  FMUL R17, R21, UR22 ;  /* 0x0000001615117c20 */ /* 0x008fe20008400000 */
[----:B--2---:R-:W-:-:S04]  /*169a0*/  FMUL R21, R19, UR22 ;  /* 0x0000001613157c20 */ /* 0x004fc80008400000 */
[----:B------:R1:W-:Y:S01]  /*169b0*/  @P5 STG.E desc[UR18][R8.64+0x20], R17 ;  /* 0x0000201108005986 */ /* 0x0003e2000c101912 */
[----:B0-----:R-:W-:-:S03]  /*169c0*/  IADD3 R6, P5, R10, UR9, RZ ;  /* 0x000000090a067c10 */ /* 0x001fc6000ffbe0ff */
[----:B------:R-:W-:Y:S04]  /*169d0*/  @P0 STG.E desc[UR18][R12.64], R21 ;  /* 0x000000150c000986 */ /* 0x000fe8000c101912 */
[----:B------:R-:W-:Y:S01]  /*169e0*/  @P4 STG.E desc[UR18][R10.64], R23 ;  /* 0x000000170a004986 */ /* 0x000fe2000c101912 */
[----:B------:R-:W-:-:S03]  /*169f0*/  IADD3.X R7, R11, UR29, RZ, P5, !PT ;  /* 0x0000001d0b077c10 */ /* 0x000fc6000affe4ff */
[----:B------:R-:W-:Y:S01]  /*16a00*/  @P1 STG.E desc[UR18][R12.64+0x20], R153 ;  /* 0x000020990c001986 */ /* 0x000fe2000c101912 */
[----:B-1----:R-:W-:-:S03]  /*16a10*/  IADD3 R8, P0, R6, UR9, RZ ;  /* 0x0000000906087c10 */ /* 0x002fc6000ff1e0ff */
[----:B------:R0:W-:Y:S01]  /*16a20*/  @P6 STG.E desc[UR18][R10.64+0x20], R155 ;  /* 0x0000209b0a006986 */ /* 0x0001e2000c101912 */
[C---:B------:R-:W-:Y:S02]  /*16a30*/  ISETP.GT.AND P6, PT, R0.reuse, 0x60, P2 ;  /* 0x000000600000780c */ /* 0x040fe400017c4270 */
[C---:B------:R-:W-:Y:S02]  /*16a40*/  ISETP.GT.AND P5, PT, R0.reuse, 0x61, P2 ;  /* 0x000000610000780c */ /* 0x040fe400017a4270 */
[----:B------:R-:W-:Y:S01]  /*16a50*/  IADD3.X R9, R7, UR29, RZ, P0, !PT ;  /* 0x0000001d07097c10 */ /* 0x000fe200087fe4ff */
[----:B------:R-:W-:Y:S01]  /*16a60*/  IMAD.U32 R17, RZ, RZ, UR28 ;  /* 0x0000001cff117e24 */ /* 0x000fe2000f8e00ff */
[C---:B------:R-:W-:Y:S01]  /*16a70*/  ISETP.GT.AND P0, PT, R0.reuse, 0x60, P3 ;  /* 0x000000600000780c */ /* 0x040fe20001f04270 */
[----:B------:R-:W-:Y:S01]  /*16a80*/  FMUL R19, R157, UR22 ;  /* 0x000000169d137c20 */ /* 0x000fe20008400000 */
[C---:B------:R-:W-:Y:S02]  /*16a90*/  ISETP.GT.AND P4, PT, R0.reuse, 0x61, P3 ;  /* 0x000000610000780c */ /* 0x040fe40001f84270 */
[----:B------:R-:W-:Y:S01]  /*16aa0*/  ISETP.GT.AND P1, PT, R0, 0x68, P2 ;  /* 0x000000680000780c */ /* 0x000fe20001724270 */
[----:B0-----:R-:W-:-:S04]  /*16ab0*/  IMAD.WIDE.U32 R10, R17, 0x1c, R6 ;  /* 0x0000001c110a7825 */ /* 0x001fc800078e0006 */
[----:B------:R-:W-:Y:S01]  /*16ac0*/  FMUL R21, R18, UR22 ;  /* 0x0000001612157c20 */ /* 0x000fe20008400000 */
[----:B------:R-:W-:Y:S01]  /*16ad0*/  @P6 STG.E desc[UR18][R14.64], R19 ;  /* 0x000000130e006986 */ /* 0x000fe2000c101912 */
[----:B------:R-:W-:Y:S01]  /*16ae0*/  ISETP.GT.AND P6, PT, R0, 0x69, P2 ;  /* 0x000000690000780c */ /* 0x000fe200017c4270 */
[----:B------:R-:W-:Y:S01]  /*16af0*/  FMUL R23, R235, UR22 ;  /* 0x00000016eb177c20 */ /* 0x000fe20008400000 */
[----:B------:R-:W-:Y:S01]  /*16b00*/  FMUL R153, R234, UR22 ;  /* 0x00000016ea997c20 */ /* 0x000fe20008400000 */
[----:B------:R-:W-:Y:S01]  /*16b10*/  IADD3 R11, R11, UR8, RZ ;  /* 0x000000080b0b7c10 */ /* 0x000fe2000fffe0ff */
[----:B------:R-:W-:Y:S01]  /*16b20*/  @P5 STG.E desc[UR18][R6.64], R21 ;  /* 0x0000001506005986 */ /* 0x000fe2000c101912 */
[----:B------:R-:W-:Y:S01]  /*16b30*/  FMUL R155, R233, UR22 ;  /* 0x00000016e99b7c20 */ /* 0x000fe20008400000 */
[----:B------:R-:W-:Y:S01]  /*16b40*/  IMAD.U32 R157, RZ, RZ, UR28 ;  /* 0x0000001cff9d7e24 */ /* 0x000fe2000f8e00ff */
[----:B------:R-:W-:Y:S01]  /*16b50*/  IADD3 R16, P5, R8, UR9, RZ ;  /* 0x0000000908107c10 */ /* 0x000fe2000ffbe0ff */
[----:B------:R0:W-:Y:S02]  /*16b60*/  @P0 STG.E desc[UR18][R14.64+0x20], R23 ;  /* 0x000020170e000986 */ /* 0x0001e4000c101912 */
[----:B------:R-:W-:Y:S01]  /*16b70*/  IMAD.WIDE.U32 R12, R157, 0x1c, R8 ;  /* 0x0000001c9d0c7825 */ /* 0x000fe200078e0008 */
[----:B------:R-:W-:Y:S01]  /*16b80*/  IADD3.X R17, R9, UR29, RZ, P5, !PT ;  /* 0x0000001d09117c10 */ /* 0x000fe2000affe4ff */
[----:B------:R1:W-:Y:S01]  /*16b90*/  @P4 STG.E desc[UR18][R6.64+0x20], R153 ;  /* 0x0000209906004986 */ /* 0x0003e2000c101912 */
[----:B------:R-:W-:Y:S01]  /*16ba0*/  ISETP.GT.AND P4, PT, R0, 0x68, P3 ;  /* 0x000000680000780c */ /* 0x000fe20001f84270 */
[----:B------:R-:W-:Y:S01]  /*16bb0*/  FMUL R157, R232, UR22 ;  /* 0x00000016e89d7c20 */ /* 0x000fe20008400000 */
[C---:B------:R-:W-:Y:S01]  /*16bc0*/  ISETP.GT.AND P5, PT, R0.reuse, 0x69, P3 ;  /* 0x000000690000780c */ /* 0x040fe20001fa4270 */
[----:B------:R2:W-:Y:S01]  /*16bd0*/  @P1 STG.E desc[UR18][R10.64], R155 ;  /* 0x0000009b0a001986 */ /* 0x0005e2000c101912 */
[----:B------:R-:W-:-:S02]  /*16be0*/  ISETP.GT.AND P0, PT, R0, 0x70, P2 ;  /* 0x000000700000780c */ /* 0x000fc40001704270 */
[----:B0-----:R-:W-:Y:S01]  /*16bf0*/  IADD3 R14, P1, R16, UR9, RZ ;  /* 0x00000009100e7c10 */ /* 0x001fe2000ff3e0ff */
[----:B------:R0:W-:Y:S01]  /*16c00*/  @P6 STG.E desc[UR18][R8.64], R157 ;  /* 0x0000009d08006986 */ /* 0x0001e2000c101912 */
[C---:B------:R-:W-:Y:S02]  /*16c10*/  ISETP.GT.AND P6, PT, R0.reuse, 0x70, P3 ;  /* 0x000000700000780c */ /* 0x040fe40001fc4270 */
[----:B------:R-:W-:Y:S02]  /*16c20*/  IADD3.X R15, R17, UR29, RZ, P1, !PT ;  /* 0x0000001d110f7c10 */ /* 0x000fe40008ffe4ff */
[----:B------:R-:W-:Y:S01]  /*16c30*/  ISETP.GT.AND P1, PT, R0, 0x71, P2 ;  /* 0x000000710000780c */ /* 0x000fe20001724270 */
[----:B------:R-:W-:Y:S01]  /*16c40*/  FMUL R21, R230, UR22 ;  /* 0x00000016e6157c20 */ /* 0x000fe20008400000 */
[----:B------:R-:W-:Y:S01]  /*16c50*/  FMUL R23, R229, UR22 ;  /* 0x00000016e5177c20 */ /* 0x000fe20008400000 */
[----:B------:R-:W-:Y:S02]  /*16c60*/  VIADD R13, R13, UR8 ;  /* 0x000000080d0d7c36 */ /* 0x000fe40008000000 */
[----:B-1----:R-:W-:Y:S01]  /*16c70*/  FMUL R153, R228, UR22 ;  /* 0x00000016e4997c20 */ /* 0x002fe20008400000 */
[----:B--2---:R-:W-:Y:S01]  /*16c80*/  FMUL R155, R227, UR22 ;  /* 0x00000016e39b7c20 */ /* 0x004fe20008400000 */
[----:B------:R1:W-:Y:S01]  /*16c90*/  @P4 STG.E desc[UR18][R10.64+0x20], R21 ;  /* 0x000020150a004986 */ /* 0x0003e2000c101912 */
[----:B------:R-:W-:Y:S01]  /*16ca0*/  IMAD.U32 R19, RZ, RZ, UR28 ;  /* 0x0000001cff137e24 */ /* 0x000fe2000f8e00ff */
[----:B------:R-:W-:Y:S01]  /*16cb0*/  ISETP.GT.AND P4, PT, R0, 0x71, P3 ;  /* 0x000000710000780c */ /* 0x000fe20001f84270 */
[----:B0-----:R-:W-:Y:S01]  /*16cc0*/  FMUL R157, R226, UR22 ;  /* 0x00000016e29d7c20 */ /* 0x001fe20008400000 */
[----:B------:R0:W-:Y:S04]  /*16cd0*/  @P5 STG.E desc[UR18][R8.64+0x20], R23 ;  /* 0x0000201708005986 */ /* 0x0001e8000c101912 */
[----:B------:R2:W-:Y:S01]  /*16ce0*/  @P0 STG.E desc[UR18][R12.64], R153 ;  /* 0x000000990c000986 */ /* 0x0005e2000c101912 */
[----:B------:R-:W-:Y:S01]  /*16cf0*/  ISETP.GT.AND P0, PT, R0, 0x78, P2 ;  /* 0x000000780000780c */ /* 0x000fe20001704270 */
[----:B------:R-:W-:-:S02]  /*16d00*/  IMAD.WIDE.U32 R6, R19, 0x1c, R16 ;  /* 0x0000001c13067825 */ /* 0x000fc400078e0010 */
[----:B------:R-:W-:Y:S01]  /*16d10*/  @P1 STG.E desc[UR18][R16.64], R155 ;  /* 0x0000009b10001986 */ /* 0x000fe2000c101912 */
[----:B------:R-:W-:Y:S02]  /*16d20*/  ISETP.GT.AND P1, PT, R0, 0x79, P2 ;  /* 0x000000790000780c */ /* 0x000fe40001724270 */
[----:B-1----:R-:W-:Y:S01]  /*16d30*/  IADD3 R10, P5, R14, UR9, RZ ;  /* 0x000000090e0a7c10 */ /* 0x002fe2000ffbe0ff */
[----:B------:R-:W-:Y:S01]  /*16d40*/  @P6 STG.E desc[UR18][R12.64+0x20], R157 ;  /* 0x0000209d0c006986 */ /* 0x000fe2000c101912 */
[C---:B------:R-:W-:Y:S01]  /*16d50*/  ISETP.GT.AND P6, PT, R0.reuse, 0x78, P3 ;  /* 0x000000780000780c */ /* 0x040fe20001fc4270 */
[----:B------:R-:W-:Y:S01]  /*16d60*/  FMUL R21, R225, UR22 ;  /* 0x00000016e1157c20 */ /* 0x000fe20008400000 */
[----:B------:R-:W-:Y:S02]  /*16d70*/  IADD3 R7, R7, UR8, RZ ;  /* 0x0000000807077c10 */ /* 0x000fe4000fffe0ff */
[----:B------:R-:W-:Y:S02]  /*16d80*/  IADD3.X R11, R15, UR29, RZ, P5, !PT ;  /* 0x0000001d0f0b7c10 */ /* 0x000fe4000affe4ff */
[----:B------:R-:W-:Y:S01]  /*16d90*/  ISETP.GT.AND P5, PT, R0, 0x79, P3 ;  /* 0x000000790000780c */ /* 0x000fe20001fa4270 */
[----:B------:R1:W-:Y:S01]  /*16da0*/  @P4 STG.E desc[UR18][R16.64+0x20], R21 ;  /* 0x0000201510004986 */ /* 0x0003e2000c101912 */
[----:B0-----:R-:W-:Y:S01]  /*16db0*/  FMUL R23, R224, UR22 ;  /* 0x00000016e0177c20 */ /* 0x001fe20008400000 */
[----:B--2---:R-:W-:Y:S01]  /*16dc0*/  FMUL R153, R223, UR22 ;  /* 0x00000016df997c20 */ /* 0x004fe20008400000 */
[C---:B------:R-:W-:Y:S01]  /*16dd0*/  ISETP.GT.AND P4, PT, R0.reuse, 0x80, P2 ;  /* 0x000000800000780c */ /* 0x040fe20001784270 */
[----:B------:R-:W-:Y:S01]  /*16de0*/  @P0 STG.E desc[UR18][R6.64], R159 ;  /* 0x0000009f06000986 */ /* 0x000fe2000c101912 */
[----:B------:R-:W-:Y:S01]  /*16df0*/  ISETP.GT.AND P0, PT, R0, 0x81, P2 ;  /* 0x000000810000780c */ /* 0x000fe20001704270 */
[----:B------:R-:W-:-:S02]  /*16e00*/  IMAD.WIDE.U32 R18, R19, 0x1c, R14 ;  /* 0x0000001c13127825 */ /* 0x000fc400078e000e */
[----:B------:R0:W-:Y:S01]  /*16e10*/  @P1 STG.E desc[UR18][R14.64], R23 ;  /* 0x000000170e001986 */ /* 0x0001e2000c101912 */
[----:B------:R-:W-:Y:S01]  /*16e20*/  ISETP.GT.AND P1, PT, R0, 0x80, P3 ;  /* 0x000000800000780c */ /* 0x000fe20001f24270 */
[----:B-1----:R-:W-:Y:S02]  /*16e30*/  FMUL R17, R222, UR22 ;  /* 0x00000016de117c20 */ /* 0x002fe40008400000 */
[----:B------:R1:W-:Y:S01]  /*16e40*/  @P6 STG.E desc[UR18][R6.64+0x20], R153 ;  /* 0x0000209906006986 */ /* 0x0003e2000c101912 */
[----:B------:R-:W-:Y:S01]  /*16e50*/  IADD3 R12, P6, R10, UR9, RZ ;  /* 0x000000090a0c7c10 */ /* 0x000fe2000ffde0ff */
[----:B------:R-:W-:Y:S02]  /*16e60*/  VIADD R19, R19, UR8 ;  /* 0x0000000813137c36 */ /* 0x000fe40008000000 */
[----:B------:R-:W-:Y:S01]  /*16e70*/  FMUL R21, R221, UR22 ;  /* 0x00000016dd157c20 */ /* 0x000fe20008400000 */
[----:B------:R2:W-:Y:S01]  /*16e80*/  @P5 STG.E desc[UR18][R14.64+0x20], R17 ;  /* 0x000020110e005986 */ /* 0x0005e2000c101912 */
[----:B------:R-:W-:Y:S01]  /*16e90*/  IMAD.U32 R9, RZ, RZ, UR28 ;  /* 0x0000001cff097e24 */ /* 0x000fe2000f8e00ff */
[----:B------:R-:W-:Y:S01]  /*16ea0*/  IADD3.X R13, R11, UR29, RZ, P6, !PT ;  /* 0x0000001d0b0d7c10 */ /* 0x000fe2000b7fe4ff */
[----:B0-----:R-:W-:Y:S01]  /*16eb0*/  FMUL R23, R220, UR22 ;  /* 0x00000016dc177c20 */ /* 0x001fe20008400000 */
[----:B------:R-:W-:-:S02]  /*16ec0*/  ISETP.GT.AND P5, PT, R0, 0x81, P3 ;  /* 0x000000810000780c */ /* 0x000fc40001fa4270 */
[C---:B------:R-:W-:Y:S01]  /*16ed0*/  ISETP.GT.AND P6, PT, R0.reuse, 0x88, P2 ;  /* 0x000000880000780c */ /* 0x040fe200017c4270 */
[----:B------:R0:W-:Y:S01]  /*16ee0*/  @P4 STG.E desc[UR18][R18.64], R21 ;  /* 0x0000001512004986 */ /* 0x0001e2000c101912 */
[----:B-1----:R-:W-:Y:S01]  /*16ef0*/  FMUL R153, R219, UR22 ;  /* 0x00000016db997c20 */ /* 0x002fe20008400000 */
[----:B------:R-:W-:Y:S02]  /*16f00*/  IMAD.WIDE.U32 R8, R9, 0x1c, R10 ;  /* 0x0000001c09087825 */ /* 0x000fe400078e000a */
[----:B------:R1:W-:Y:S01]  /*16f10*/  @P0 STG.E desc[UR18][R10.64], R23 ;  /* 0x000000170a000986 */ /* 0x0003e2000c101912 */
[----:B------:R-:W-:Y:S01]  /*16f20*/  ISETP.GT.AND P0, PT, R0, 0x89, P2 ;  /* 0x000000890000780c */ /* 0x000fe20001704270 */
[----:B--2---:R-:W-:Y:S01]  /*16f30*/  FMUL R17, R218, UR22 ;  /* 0x00000016da117c20 */ /* 0x004fe20008400000 */
[----:B------:R-:W-:Y:S01]  /*16f40*/  IADD3 R9, R9, UR8, RZ ;  /* 0x0000000809097c10 */ /* 0x000fe2000fffe0ff */
[----:B------:R2:W-:Y:S01]  /*16f50*/  @P1 STG.E desc[UR18][R18.64+0x20], R153 ;  /* 0x0000209912001986 */ /* 0x0005e2000c101912 */
[C---:B------:R-:W-:Y:S01]  /*16f60*/  ISETP.GT.AND P1, PT, R0.reuse, 0x88, P3 ;  /* 0x000000880000780c */ /* 0x040fe20001f24270 */
[----:B0-----:R-:W-:Y:S01]  /*16f70*/  FMUL R21, R217, UR22 ;  /* 0x00000016d9157c20 */ /* 0x001fe20008400000 */
[----:B------:R-:W-:Y:S01]  /*16f80*/  ISETP.GT.AND P4, PT, R0, 0x89, P3 ;  /* 0x000000890000780c */ /* 0x000fe20001f84270 */
[----:B------:R0:W-:Y:S01]  /*16f90*/  @P5 STG.E desc[UR18][R10.64+0x20], R17 ;  /* 0x000020110a005986 */ /* 0x0001e2000c101912 */
[----:B------:R-:W-:-:S02]  /*16fa0*/  IMAD.U32 R7, RZ, RZ, UR28 ;  /* 0x0000001cff077e24 */ /* 0x000fc4000f8e00ff */
[----:B-1----:R-:W-:Y:S01]  /*16fb0*/  FMUL R23, R216, UR22 ;  /* 0x00000016d8177c20 */ /* 0x002fe20008400000 */
[C---:B------:R-:W-:Y:S01]  /*16fc0*/  ISETP.GT.AND P5, PT, R0.reuse, 0x90, P2 ;  /* 0x000000900000780c */ /* 0x040fe200017a4270 */
[----:B------:R-:W-:Y:S01]  /*16fd0*/  @P6 STG.E desc[UR18][R8.64], R21 ;  /* 0x0000001508006986 */ /* 0x000fe2000c101912 */
[----:B------:R-:W-:Y:S01]  /*16fe0*/  ISETP.GT.AND P6, PT, R0, 0x91, P2 ;  /* 0x000000910000780c */ /* 0x000fe200017c4270 */
[----:B--2---:R-:W-:Y:S01]  /*16ff0*/  FMUL R19, R215, UR22 ;  /* 0x00000016d7137c20 */ /* 0x004fe20008400000 */
[----:B------:R-:W-:Y:S01]  /*17000*/  IMAD.WIDE.U32 R6, R7, 0x1c, R12 ;  /* 0x0000001c07067825 */ /* 0x000fe200078e000c */
[----:B------:R-:W-:Y:S01]  /*17010*/  @P0 STG.E desc[UR18][R12.64], R23 ;  /* 0x000000170c000986 */ /* 0x000fe2000c101912 */
[----:B------:R-:W-:Y:S02]  /*17020*/  IADD3 R14, P0, R12, UR9, RZ ;  /* 0x000000090c0e7c10 */ /* 0x000fe4000ff1e0ff */
[----:B------:R-:W-:Y:S01]  /*17030*/  FMUL R153, R214, UR22 ;  /* 0x00000016d6997c20 */ /* 0x000fe20008400000 */
[----:B------:R-:W-:-:S02]  /*17040*/  VIADD R7, R7, UR8 ;  /* 0x0000000807077c36 */ /* 0x000fc40008000000 */
[----:B------:R-:W-:Y:S01]  /*17050*/  FMUL R155, R213, UR22 ;  /* 0x00000016d59b7c20 */ /* 0x000fe20008400000 */
[----:B------:R1:W-:Y:S01]  /*17060*/  @P1 STG.E desc[UR18][R8.64+0x20], R19 ;  /* 0x0000201308001986 */ /* 0x0003e2000c101912 */
[----:B------:R-:W-:Y:S01]  /*17070*/  IADD3.X R15, R13, UR29, RZ, P0, !PT ;  /* 0x0000001d0d0f7c10 */ /* 0x000fe200087fe4ff */
[----:B------:R-:W-:Y:S01]  /*17080*/  FMUL R157, R212, UR22 ;  /* 0x00000016d49d7c20 */ /* 0x000fe20008400000 */
[----:B0-----:R-:W-:Y:S02]  /*17090*/  IADD3 R10, P1, R14, UR9, RZ ;  /* 0x000000090e0a7c10 */ /* 0x001fe4000ff3e0ff */
[----:B------:R-:W-:Y:S01]  /*170a0*/  ISETP.GT.AND P0, PT, R0, 0x90, P3 ;  /* 0x000000900000780c */ /* 0x000fe20001f04270 */
[----:B------:R0:W-:Y:S01]  /*170b0*/  @P4 STG.E desc[UR18][R12.64+0x20], R153 ;  /* 0x000020990c004986 */ /* 0x0001e2000c101912 */
[----:B------:R-:W-:-:S03]  /*170c0*/  IADD3.X R11, R15, UR29, RZ, P1, !PT ;  /* 0x0000001d0f0b7c10 */ /* 0x000fc60008ffe4ff */
[----:B------:R-:W-:Y:S01]  /*170d0*/  @P5 STG.E desc[UR18][R6.64], R155 ;  /* 0x0000009b06005986 */ /* 0x000fe2000c101912 */
[----:B------:R-:W-:Y:S01]  /*170e0*/  MOV R17, UR28 ;  /* 0x0000001c00117c02 */ /* 0x000fe20008000f00 */
[----:B-1----:R-:W-:Y:S02]  /*170f0*/  IMAD.U32 R9, RZ, RZ, UR28 ;  /* 0x0000001cff097e24 */ /* 0x002fe4000f8e00ff */
[----:B------:R-:W-:Y:S01]  /*17100*/  @P6 STG.E desc[UR18][R14.64], R157 ;  /* 0x0000009d0e006986 */ /* 0x000fe2000c101912 */
[C---:B------:R-:W-:Y:S02]  /*17110*/  ISETP.GT.AND P6, PT, R0.reuse, 0x91, P3 ;  /* 0x000000910000780c */ /* 0x040fe40001fc4270 */
[C---:B------:R-:W-:Y:S01]  /*17120*/  ISETP.GT.AND P5, PT, R0.reuse, 0x98, P2 ;  /* 0x000000980000780c */ /* 0x040fe200017a4270 */
[----:B------:R-:W-:Y:S01]  /*17130*/  FMUL R21, R211, UR22 ;  /* 0x00000016d3157c20 */ /* 0x000fe20008400000 */
[C---:B------:R-:W-:Y:S01]  /*17140*/  ISETP.GT.AND P4, PT, R0.reuse, 0x99, P2 ;  /* 0x000000990000780c */ /* 0x040fe20001784270 */
[----:B------:R-:W-:Y:S01]  /*17150*/  IMAD.WIDE.U32 R8, R9, 0x1c, R10 ;  /* 0x0000001c09087825 */ /* 0x000fe200078e000a */
[----:B------:R-:W-:-:S03]  /*17160*/  ISETP.GT.AND P1, PT, R0, 0x98, P3 ;  /* 0x000000980000780c */ /* 0x000fc60001f24270 */
[----:B------:R-:W-:Y:S01]  /*17170*/  IMAD.WIDE.U32 R16, R17, 0x1c, R14 ;  /* 0x0000001c11107825 */ /* 0x000fe200078e000e */
[----:B------:R1:W-:Y:S03]  /*17180*/  @P0 STG.E desc[UR18][R6.64+0x20], R21 ;  /* 0x0000201506000986 */ /* 0x0003e6000c101912 */
[----:B------:R-:W-:Y:S01]  /*17190*/  FMUL R19, R210, UR22 ;  /* 0x00000016d2137c20 */ /* 0x000fe20008400000 */
[----:B0-----:R-:W-:Y:S01]  /*171a0*/  IADD3 R13, R9, UR8, RZ ;  /* 0x00000008090d7c10 */ /* 0x001fe2000fffe0ff */
[----:B------:R-:W-:Y:S02]  /*171b0*/  VIADD R17, R17, UR8 ;  /* 0x0000000811117c36 */ /* 0x000fe40008000000 */
[----:B------:R-:W-:Y:S01]  /*171c0*/  FMUL R9, R209, UR22 ;  /* 0x00000016d1097c20 */ /* 0x000fe20008400000 */
[----:B------:R-:W-:Y:S01]  /*171d0*/  ISETP.GT.AND P0, PT, R0, 0x99, P3 ;  /* 0x000000990000780c */ /* 0x000fe20001f04270 */
[----:B------:R-:W-:Y:S01]  /*171e0*/  FMUL R23, R208, UR22 ;  /* 0x00000016d0177c20 */ /* 0x000fe20008400000 */
[----:B------:R-:W-:Y:S01]  /*171f0*/  FMUL R153, R207, UR22 ;  /* 0x00000016cf997c20 */ /* 0x000fe20008400000 */
[----:B------:R0:W-:Y:S04]  /*17200*/  @P6 STG.E desc[UR18][R14.64+0x20], R19 ;  /* 0x000020130e006986 */ /* 0x0001e8000c101912 */
[----:B------:R-:W-:Y:S01]  /*17210*/  @P5 STG.E desc[UR18][R16.64], R9 ;  /* 0x0000000910005986 */ /* 0x000fe2000c101912 */
[----:B-1----:R-:W-:-:S03]  /*17220*/  FMUL R21, R206, UR22 ;  /* 0x00000016ce157c20 */ /* 0x002fc60008400000 */
[----:B------:R-:W-:Y:S01]  /*17230*/  @P4 STG.E desc[UR18][R10.64], R23 ;  /* 0x000000170a004986 */ /* 0x000fe2000c101912 */
[----:B------:R-:W-:-:S03]  /*17240*/  ISETP.GT.AND P5, PT, R0, 0xa1, P2 ;  /* 0x000000a10000780c */ /* 0x000fc600017a4270 */
[----:B------:R1:W-:Y:S01]  /*17250*/  @P1 STG.E desc[UR18][R16.64+0x20], R153 ;  /* 0x0000209910001986 */ /* 0x0003e2000c101912 */
[C---:B------:R-:W-:Y:S02]  /*17260*/  ISETP.GT.AND P1, PT, R0.reuse, 0xa0, P2 ;  /* 0x000000a00000780c */ /* 0x040fe40001724270 */
[----:B------:R-:W-:Y:S01]  /*17270*/  ISETP.GT.AND P4, PT, R0, 0xa0, P3 ;  /* 0x000000a00000780c */ /* 0x000fe20001f84270 */
[----:B------:R2:W-:Y:S01]  /*17280*/  @P0 STG.E desc[UR18][R10.64+0x20], R21 ;  /* 0x000020150a000986 */ /* 0x0005e2000c101912 */
[----:B------:R-:W-:Y:S02]  /*17290*/  IADD3 R6, P6, R10, UR9, RZ ;  /* 0x000000090a067c10 */ /* 0x000fe4000ffde0ff */
[----:B------:R-:W-:Y:S01]  /*172a0*/  ISETP.GT.AND P0, PT, R0, 0xa1, P3 ;  /* 0x000000a10000780c */ /* 0x000fe20001f04270 */
[----:B------:R-:W-:Y:S02]  /*172b0*/  IMAD.MOV.U32 R12, RZ, RZ, R8 ;  /* 0x000000ffff0c7224 */ /* 0x000fe400078e0008 */
[----:B------:R-:W-:Y:S01]  /*172c0*/  FMUL R155, R205, UR22 ;  /* 0x00000016cd9b7c20 */ /* 0x000fe20008400000 */
[----:B0-----:R-:W-:Y:S01]  /*172d0*/  FMUL R19, R204, UR22 ;  /* 0x00000016cc137c20 */ /* 0x001fe20008400000 */
[----:B------:R-:W-:Y:S01]  /*172e0*/  IADD3.X R7, R11, UR29, RZ, P6, !PT ;  /* 0x0000001d0b077c10 */ /* 0x000fe2000b7fe4ff */
[----:B-1----:R-:W-:Y:S01]  /*172f0*/  FMUL R17, R203, UR22 ;  /* 0x00000016cb117c20 */ /* 0x002fe20008400000 */
[----:B------:R-:W-:Y:S01]  /*17300*/  IMAD.U32 R9, RZ, RZ, UR28 ;  /* 0x0000001cff097e24 */ /* 0x000fe2000f8e00ff */
[----:B------:R-:W-:Y:S01]  /*17310*/  @P1 STG.E desc[UR18][R12.64], R155 ;  /* 0x0000009b0c001986 */ /* 0x000fe2000c101912 */
[----:B------:R-:W-:Y:S01]  /*17320*/  ISETP.GT.AND P6, PT, R0, 0xa8, P2 ;  /* 0x000000a80000780c */ /* 0x000fe200017c4270 */
[----:B--2---:R-:W-:-:S02]  /*17330*/  FMUL R21, R202, UR22 ;  /* 0x00000016ca157c20 */ /* 0x004fc40008400000 */
[----:B------:R-:W-:Y:S01]  /*17340*/  @P5 STG.E desc[UR18][R6.64], R19 ;  /* 0x0000001306005986 */ /* 0x000fe2000c101912 */
[----:B------:R-:W-:-:S03]  /*17350*/  ISETP.GT.AND P1, PT, R0, 0xa8, P3 ;  /* 0x000000a80000780c */ /* 0x000fc60001f24270 */
[----:B------:R0:W-:Y:S01]  /*17360*/  @P4 STG.E desc[UR18][R12.64+0x20], R17 ;  /* 0x000020110c004986 */ /* 0x0001e2000c101912 */
[----:B------:R-:W-:Y:S01]  /*17370*/  ISETP.GT.AND P4, PT, R0, 0xa9, P2 ;  /* 0x000000a90000780c */ /* 0x000fe20001784270 */
[----:B------:R-:W-:Y:S01]  /*17380*/  IMAD.WIDE.U32 R8, R9, 0x1c, R6 ;  /* 0x0000001c09087825 */ /* 0x000fe200078e0006 */
[----:B------:R-:W-:Y:S01]  /*17390*/  IADD3 R10, P5, R6, UR9, RZ ;  /* 0x00000009060a7c10 */ /* 0x000fe2000ffbe0ff */
[----:B------:R1:W-:Y:S01]  /*173a0*/  @P0 STG.E desc[UR18][R6.64+0x20], R21 ;  /* 0x0000201506000986 */ /* 0x0003e2000c101912 */
[----:B------:R-:W-:Y:S01]  /*173b0*/  ISETP.GT.AND P0, PT, R0, 0xa9, P3 ;  /* 0x000000a90000780c */ /* 0x000fe20001f04270 */
[----:B------:R-:W-:Y:S01]  /*173c0*/  FMUL R23, R201, UR22 ;  /* 0x00000016c9177c20 */ /* 0x000fe20008400000 */
[----:B------:R-:W-:Y:S01]  /*173d0*/  IADD3 R15, R9, UR8, RZ ;  /* 0x00000008090f7c10 */ /* 0x000fe2000fffe0ff */
[----:B------:R-:W-:Y:S01]  /*173e0*/  IMAD.MOV.U32 R14, RZ, RZ, R8 ;  /* 0x000000ffff0e7224 */ /* 0x000fe200078e0008 */
[----:B------:R-:W-:Y:S01]  /*173f0*/  IADD3.X R11, R7, UR29, RZ, P5, !PT ;  /* 0x0000001d070b7c10 */ /* 0x000fe2000affe4ff */
[----:B------:R-:W-:-:S02]  /*17400*/  IMAD.U32 R9, RZ, RZ, UR28 ;  /* 0x0000001cff097e24 */ /* 0x000fc4000f8e00ff */
[----:B------:R-:W-:Y:S01]  /*17410*/  FMUL R153, R199, UR22 ;  /* 0x00000016c7997c20 */ /* 0x000fe20008400000 */
[----:B0-----:R-:W-:Y:S01]  /*17420*/  FMUL R17, R200, UR22 ;  /* 0x00000016c8117c20 */ /* 0x001fe20008400000 */
[----:B------:R-:W-:Y:S01]  /*17430*/  ISETP.GT.AND P5, PT, R0, 0xb0, P2 ;  /* 0x000000b00000780c */ /* 0x000fe200017a4270 */
[----:B------:R0:W-:Y:S01]  /*17440*/  @P6 STG.E desc[UR18][R14.64], R23 ;  /* 0x000000170e006986 */ /* 0x0001e2000c101912 */
[----:B------:R-:W-:-:S04]  /*17450*/  IMAD.WIDE.U32 R8, R9, 0x1c, R10 ;  /* 0x0000001c09087825 */ /* 0x000fc800078e000a */
[----:B-1----:R-:W-:Y:S01]  /*17460*/  FMUL R7, R198, UR22 ;  /* 0x00000016c6077c20 */ /* 0x002fe20008400000 */
[----:B------:R-:W-:Y:S01]  /*17470*/  IADD3 R12, P6, R10, UR9, RZ ;  /* 0x000000090a0c7c10 */ /* 0x000fe2000ffde0ff */
[----:B------:R1:W-:Y:S01]  /*17480*/  @P4 STG.E desc[UR18][R10.64], R17 ;  /* 0x000000110a004986 */ /* 0x0003e2000c101912 */
[----:B------:R-:W-:-:S03]  /*17490*/  ISETP.GT.AND P4, PT, R0, 0xb1, P2 ;  /* 0x000000b10000780c */ /* 0x000fc60001784270 */
[----:B------:R2:W-:Y:S01]  /*174a0*/  @P1 STG.E desc[UR18][R14.64+0x20], R153 ;  /* 0x000020990e001986 */ /* 0x0005e2000c101912 */
[----:B------:R-:W-:Y:S01]  /*174b0*/  ISETP.GT.AND P1, PT, R0, 0xb0, P3 ;  /* 0x000000b00000780c */ /* 0x000fe20001f24270 */
[----:B------:R-:W-:Y:S01]  /*174c0*/  FMUL R21, R197, UR22 ;  /* 0x00000016c5157c20 */ /* 0x000fe20008400000 */
[----:B------:R-:W-:Y:S01]  /*174d0*/  IADD3 R19, R9, UR8, RZ ;  /* 0x0000000809137c10 */ /* 0x000fe2000fffe0ff */
[----:B------:R3:W-:Y:S01]  /*174e0*/  @P0 STG.E desc[UR18][R10.64+0x20], R7 ;  /* 0x000020070a000986 */ /* 0x0007e2000c101912 */
[----:B------:R-:W-:Y:S01]  /*174f0*/  IMAD.MOV.U32 R18, RZ, RZ, R8 ;  /* 0x000000ffff127224 */ /* 0x000fe200078e0008 */
[----:B------:R-:W-:Y:S02]  /*17500*/  IADD3.X R13, R11, UR29, RZ, P6, !PT ;  /* 0x0000001d0b0d7c10 */ /* 0x000fe4000b7fe4ff */
[----:B------:R-:W-:Y:S01]  /*17510*/  IADD3 R16, P0, R12, UR9, RZ ;  /* 0x000000090c107c10 */ /* 0x000fe2000ff1e0ff */
[----:B0-----:R-:W-:Y:S01]  /*17520*/  FMUL R23, R196, UR22 ;  /* 0x00000016c4177c20 */ /* 0x001fe20008400000 */
[----:B------:R-:W-:Y:S02]  /*17530*/  @P5 STG.E desc[UR18][R18.64], R21 ;  /* 0x0000001512005986 */ /* 0x000fe4000c101912 */
[----:B-1----:R-:W-:Y:S01]  /*17540*/  IADD3.X R17, R13, UR29, RZ, P0, !PT ;  /* 0x0000001d0d117c10 */ /* 0x002fe200087fe4ff */
[----:B--2---:R-:W-:Y:S01]  /*17550*/  FMUL R153, R195, UR22 ;  /* 0x00000016c3997c20 */ /* 0x004fe20008400000 */
[----:B------:R-:W-:-:S02]  /*17560*/  IADD3 R8, P0, R16, UR9, RZ ;  /* 0x0000000910087c10 */ /* 0x000fc4000ff1e0ff */
[C---:B------:R-:W-:Y:S01]  /*17570*/  ISETP.GT.AND P5, PT, R0.reuse, 0xb1, P3 ;  /* 0x000000b10000780c */ /* 0x040fe20001fa4270 */
[----:B------:R0:W-:Y:S01]  /*17580*/  @P4 STG.E desc[UR18][R12.64], R23 ;  /* 0x000000170c004986 */ /* 0x0001e2000c101912 */
[----:B---3--:R-:W-:Y:S01]  /*17590*/  IMAD.U32 R7, RZ, RZ, UR28 ;  /* 0x0000001cff077e24 */ /* 0x008fe2000f8e00ff */
[----:B------:R-:W-:Y:S02]  /*175a0*/  IADD3.X R9, R17, UR29, RZ, P0, !PT ;  /* 0x0000001d11097c10 */ /* 0x000fe400087fe4ff */
[C---:B------:R-:W-:Y:S01]  /*175b0*/  ISETP.GT.AND P6, PT, R0.reuse, 0xb8, P2 ;  /* 0x000000b80000780c */ /* 0x040fe200017c4270 */
[----:B------:R1:W-:Y:S01]  /*175c0*/  @P1 STG.E desc[UR18][R18.64+0x20], R153 ;  /* 0x0000209912001986 */ /* 0x0003e2000c101912 */
[C---:B------:R-:W-:Y:S01]  /*175d0*/  ISETP.GT.AND P0, PT, R0.reuse, 0xb9, P2 ;  /* 0x000000b90000780c */ /* 0x040fe20001704270 */
[----:B------:R-:W-:Y:S01]  /*175e0*/  IMAD.U32 R15, RZ, RZ, UR28 ;  /* 0x0000001cff0f7e24 */ /* 0x000fe2000f8e00ff */
[C---:B------:R-:W-:Y:S01]  /*175f0*/  ISETP.GT.AND P1, PT, R0.reuse, 0xb8, P3 ;  /* 0x000000b80000780c */ /* 0x040fe20001f24270 */
[----:B------:R-:W-:Y:S01]  /*17600*/  IMAD.WIDE.U32 R6, R7, 0x1c, R12 ;  /* 0x0000001c07067825 */ /* 0x000fe200078e000c */
[----:B------:R-:W-:-:S03]  /*17610*/  ISETP.GT.AND P4, PT, R0, 0xb9, P3 ;  /* 0x000000b90000780c */ /* 0x000fc60001f84270 */
[----:B------:R-:W-:Y:S01]  /*17620*/  FMUL R155, R194, UR22 ;  /* 0x00000016c29b7c20 */ /* 0x000fe20008400000 */
[----:B------:R-:W-:Y:S01]  /*17630*/  MOV R11, UR28 ;  /* 0x0000001c000b7c02 */ /* 0x000fe20008000f00 */
[----:B------:R-:W-:-:S04]  /*17640*/  IMAD.WIDE.U32 R14, R15, 0x1c, R8 ;  /* 0x0000001c0f0e7825 */ /* 0x000fc800078e0008 */
[----:B0-----:R-:W-:Y:S01]  /*17650*/  FMUL R23, R193, UR22 ;  /* 0x00000016c1177c20 */ /* 0x001fe20008400000 */
[----:B------:R-:W-:Y:S01]  /*17660*/  FMUL R157, R191, UR22 ;  /* 0x00000016bf9d7c20 */ /* 0x000fe20008400000 */
[----:B-1----:R-:W-:Y:S02]  /*17670*/  VIADD R19, R7, UR8 ;  /* 0x0000000807137c36 */ /* 0x002fe40008000000 */
[----:B------:R-:W-:Y:S01]  /*17680*/  FMUL R153, R192, UR22 ;  /* 0x00000016c0997c20 */ /* 0x000fe20008400000 */
[----:B------:R-:W-:Y:S01]  /*17690*/  IMAD.MOV.U32 R18, RZ, RZ, R6 ;  /* 0x000000ffff127224 */ /* 0x000fe200078e0006 */
[----:B------:R0:W-:Y:S01]  /*176a0*/  @P5 STG.E desc[UR18][R12.64+0x20], R155 ;  /* 0x0000209b0c005986 */ /* 0x0001e2000c101912 */
[----:B------:R-:W-:-:S04]  /*176b0*/  IMAD.WIDE.U32 R10, R11, 0x1c, R16 ;  /* 0x0000001c0b0a7825 */ /* 0x000fc800078e0010 */
[----:B------:R-:W-:Y:S01]  /*176c0*/  FMUL R159, R190, UR22 ;  /* 0x00000016be9f7c20 */ /* 0x000fe20008400000 */
[----:B------:R-:W-:Y:S01]  /*176d0*/  IMAD.MOV.U32 R6, RZ, RZ, R14 ;  /* 0x000000ffff067224 */ /* 0x000fe200078e000e */
[----:B------:R-:W-:Y:S01]  /*176e0*/  IADD3 R14, P5, R8, UR9, RZ ;  /* 0x00000009080e7c10 */ /* 0x000fe2000ffbe0ff */
[----:B------:R-:W-:Y:S01]  /*176f0*/  @P6 STG.E desc[UR18][R18.64], R23 ;  /* 0x0000001712006986 */ /* 0x000fe2000c101912 */
[----:B------:R-:W-:Y:S01]  /*17700*/  VIADD R7, R15, UR8 ;  /* 0x000000080f077c36 */ /* 0x000fe20008000000 */
[----:B------:R-:W-:Y:S02]  /*17710*/  IADD3 R21, R11, UR8, RZ ;  /* 0x000000080b157c10 */ /* 0x000fe4000fffe0ff */
[----:B------:R1:W-:Y:S01]  /*17720*/  @P0 STG.E desc[UR18][R16.64], R153 ;  /* 0x0000009910000986 */ /* 0x0003e2000c101912 */
[----:B------:R-:W-:Y:S01]  /*17730*/  IADD3.X R15, R9, UR29, RZ, P5, !PT ;  /* 0x0000001d090f7c10 */ /* 0x000fe2000affe4ff */
[----:B------:R-:W-:Y:S01]  /*17740*/  IMAD.U32 R11, RZ, RZ, UR28 ;  /* 0x0000001cff0b7e24 */ /* 0x000fe2000f8e00ff */
[----:B------:R-:W-:Y:S01]  /*17750*/  MOV R20, R10 ;  /* 0x0000000a00147202 */ /* 0x000fe20000000f00 */
[----:B------:R2:W-:Y:S04]  /*17760*/  @P1 STG.E desc[UR18][R18.64+0x20], R157 ;  /* 0x0000209d12001986 */ /* 0x0005e8000c101912 */
[----:B------:R3:W-:Y:S01]  /*17770*/  @P4 STG.E desc[UR18][R16.64+0x20], R159 ;  /* 0x0000209f10004986 */ /* 0x0007e2000c101912 */
[----:B------:R-:W-:Y:S01]  /*17780*/  IADD3 R10, P4, R14, UR9, RZ ;  /* 0x000000090e0a7c10 */ /* 0x000fe2000ff9e0ff */
[----:B0-----:R-:W-:Y:S01]  /*17790*/  IMAD.WIDE.U32 R12, R11, 0x1c, R14 ;  /* 0x0000001c0b0c7825 */ /* 0x001fe200078e000e */
[----:B------:R-:W-:-:S02]  /*177a0*/  ISETP.GT.AND P0, PT, R0, 0xc0, P2 ;  /* 0x000000c00000780c */ /* 0x000fc40001704270 */
[C---:B------:R-:W-:Y:S02]  /*177b0*/  ISETP.GT.AND P1, PT, R0.reuse, 0xc1, P2 ;  /* 0x000000c10000780c */ /* 0x040fe40001724270 */
[----:B------:R-:W-:Y:S02]  /*177c0*/  IADD3.X R11, R15, UR29, RZ, P4, !PT ;  /* 0x0000001d0f0b7c10 */ /* 0x000fe4000a7fe4ff */
[C---:B------:R-:W-:Y:S02]  /*177d0*/  ISETP.GT.AND P4, PT, R0.reuse, 0xc0, P3 ;  /* 0x000000c00000780c */ /* 0x040fe40001f84270 */
[C---:B------:R-:W-:Y:S02]  /*177e0*/  ISETP.GT.AND P5, PT, R0.reuse, 0xc1, P3 ;  /* 0x000000c10000780c */ /* 0x040fe40001fa4270 */
[----:B-1----:R-:W-:Y:S02]  /*177f0*/  MOV R153, UR28 ;  /* 0x0000001c00997c02 */ /* 0x002fe40008000f00 */
[----:B------:R-:W-:Y:S01]  /*17800*/  ISETP.GT.AND P6, PT, R0, 0xc8, P2 ;  /* 0x000000c80000780c */ /* 0x000fe200017c4270 */
[----:B------:R-:W-:Y:S01]  /*17810*/  FMUL R155, R189, UR22 ;  /* 0x00000016bd9b7c20 */ /* 0x000fe20008400000 */
[----:B--2---:R-:W-:Y:S01]  /*17820*/  FMUL R19, R188, UR22 ;  /* 0x00000016bc137c20 */ /* 0x004fe20008400000 */
[----:B---3--:R-:W-:-:S04]  /*17830*/  IMAD.WIDE.U32 R16, R153, 0x1c, R10 ;  /* 0x0000001c99107825 */ /* 0x008fc800078e000a */
[----:B------:R-:W-:Y:S01]  /*17840*/  FMUL R153, R187, UR22 ;  /* 0x00000016bb997c20 */ /* 0x000fe20008400000 */
[----:B------:R-:W-:Y:S01]  /*17850*/  FMUL R157, R186, UR22 ;  /* 0x00000016ba9d7c20 */ /* 0x000fe20008400000 */
[----:B------:R-:W-:Y:S01]  /*17860*/  FMUL R159, R185, UR22 ;  /* 0x00000016b99f7c20 */ /* 0x000fe20008400000 */
[----:B------:R0:W-:Y:S01]  /*17870*/  @P0 STG.E desc[UR18][R20.64], R155 ;  /* 0x0000009b14000986 */ /* 0x0001e2000c101912 */
[----:B------:R-:W-:-:S03]  /*17880*/  ISETP.GT.AND P0, PT, R0, 0xc9, P2 ;  /* 0x000000c90000780c */ /* 0x000fc60001704270 */
[----:B------:R-:W-:Y:S04]  /*17890*/  @P1 STG.E desc[UR18][R8.64], R19 ;  /* 0x0000001308001986 */ /* 0x000fe8000c101912 */
[----:B------:R1:W-:Y:S01]  /*178a0*/  @P4 STG.E desc[UR18][R20.64+0x20], R153 ;  /* 0x0000209914004986 */ /* 0x0003e2000c101912 */
[----:B------:R-:W-:-:S03]  /*178b0*/  ISETP.GT.AND P4, PT, R0, 0xd0, P2 ;  /* 0x000000d00000780c */ /* 0x000fc60001784270 */
[----:B------:R-:W-:Y:S01]  /*178c0*/  @P5 STG.E desc[UR18][R8.64+0x20], R157 ;  /* 0x0000209d08005986 */ /* 0x000fe2000c101912 */
[----:B------:R-:W-:-:S03]  /*178d0*/  ISETP.GT.AND P5, PT, R0, 0xc8, P3 ;  /* 0x000000c80000780c */ /* 0x000fc60001fa4270 */
[----:B------:R-:W-:Y:S01]  /*178e0*/  @P6 STG.E desc[UR18][R6.64], R159 ;  /* 0x0000009f06006986 */ /* 0x000fe2000c101912 */
[----:B------:R-:W-:Y:S01]  /*178f0*/  ISETP.GT.AND P6, PT, R0, 0xc9, P3 ;  /* 0x000000c90000780c */ /* 0x000fe20001fc4270 */
[----:B------:R-:W-:Y:S02]  /*17900*/  IMAD.MOV.U32 R22, RZ, RZ, R12 ;  /* 0x000000ffff167224 */ /* 0x000fe400078e000c */
[----:B0-----:R-:W-:Y:S01]  /*17910*/  FMUL R155, R184, UR22 ;  /* 0x00000016b89b7c20 */ /* 0x001fe20008400000 */
[----:B------:R-:W-:Y:S01]  /*17920*/  IMAD.MOV.U32 R12, RZ, RZ, R16 ;  /* 0x000000ffff0c7224 */ /* 0x000fe200078e0010 */
[----:B------:R-:W-:Y:S01]  /*17930*/  IADD3 R16, P1, R10, UR9, RZ ;  /* 0x000000090a107c10 */ /* 0x000fe2000ff3e0ff */
[----:B------:R-:W-:Y:S02]  /*17940*/  VIADD R23, R13, UR8 ;  /* 0x000000080d177c36 */ /* 0x000fe40008000000 */
[----:B-1----:R-:W-:Y:S01]  /*17950*/  FMUL R21, R183, UR22 ;  /* 0x00000016b7157c20 */ /* 0x002fe20008400000 */
[----:B------:R-:W-:Y:S01]  /*17960*/  IADD3 R13, R17, UR8, RZ ;  /* 0x00000008110d7c10 */ /* 0x000fe2000fffe0ff */
[----:B------:R0:W-:Y:S01]  /*17970*/  @P0 STG.E desc[UR18][R14.64], R155 ;  /* 0x0000009b0e000986 */ /* 0x0001e2000c101912 */
[----:B------:R-:W-:-:S02]  /*17980*/  IADD3.X R17, R11, UR29, RZ, P1, !PT ;  /* 0x0000001d0b117c10 */ /* 0x000fc40008ffe4ff */
[C---:B------:R-:W-:Y:S01]  /*17990*/  ISETP.GT.AND P0, PT, R0.reuse, 0xd1, P2 ;  /* 0x000000d10000780c */ /* 0x040fe20001704270 */
[----:B------:R1:W-:Y:S01]  /*179a0*/  @P5 STG.E desc[UR18][R6.64+0x20], R163 ;  /* 0x000020a306005986 */ /* 0x0003e2000c101912 */
[C---:B------:R-:W-:Y:S02]  /*179b0*/  ISETP.GT.AND P1, PT, R0.reuse, 0xd0, P3 ;  /* 0x000000d00000780c */ /* 0x040fe40001f24270 */
[C---:B------:R-:W-:Y:S01]  /*179c0*/  ISETP.GT.AND P5, PT, R0.reuse, 0xd1, P3 ;  /* 0x000000d10000780c */ /* 0x040fe20001fa4270 */
[----:B------:R-:W-:Y:S04]  /*179d0*/  @P6 STG.E desc[UR18][R14.64+0x20], R165 ;  /* 0x000020a50e006986 */ /* 0x000fe8000c101912 */
[----:B------:R2:W-:Y:S01]  /*179e0*/  @P4 STG.E desc[UR18][R22.64], R21 ;  /* 0x0000001516004986 */ /* 0x0005e2000c101912 */
[----:B------:R-:W-:Y:S01]  /*179f0*/  ISETP.GT.AND P4, PT, R0, 0xd8, P2 ;  /* 0x000000d80000780c */ /* 0x000fe20001784270 */
[----:B------:R-:W-:Y:S01]  /*17a00*/  FMUL R153, R182, UR22 ;  /* 0x00000016b6997c20 */ /* 0x000fe20008400000 */
[----:B0-----:R-:W-:Y:S01]  /*17a10*/  FMUL R155, R181, UR22 ;  /* 0x00000016b59b7c20 */ /* 0x001fe20008400000 */
[----:B------:R-:W-:Y:S01]  /*17a20*/  IADD3 R18, P6, R16, UR9, RZ ;  /* 0x0000000910127c10 */ /* 0x000fe2000ffde0ff */
[----:B------:R-:W-:Y:S01]  /*17a30*/  FMUL R157, R179, UR22 ;  /* 0x00000016b39d7c20 */ /* 0x000fe20008400000 */
[----:B-1----:R-:W-:Y:S01]  /*17a40*/  IMAD.U32 R7, RZ, RZ, UR28 ;  /* 0x0000001cff077e24 */ /* 0x002fe2000f8e00ff */
[----:B------:R-:W-:Y:S01]  /*17a50*/  @P0 STG.E desc[UR18][R10.64], R153 ;  /* 0x000000990a000986 */ /* 0x000fe2000c101912 */
[----:B------:R-:W-:Y:S01]  /*17a60*/  IADD3.X R19, R17, UR29, RZ, P6, !PT ;  /* 0x0000001d11137c10 */ /* 0x000fe2000b7fe4ff */
[----:B--2---:R-:W-:-:S02]  /*17a70*/  FMUL R21, R180, UR22 ;  /* 0x00000016b4157c20 */ /* 0x004fc40008400000 */
[----:B------:R0:W-:Y:S01]  /*17a80*/  @P1 STG.E desc[UR18][R22.64+0x20], R155 ;  /* 0x0000209b16001986 */ /* 0x0001e2000c101912 */
[C---:B------:R-:W-:Y:S01]  /*17a90*/  ISETP.GT.AND P1, PT, R0.reuse, 0xd9, P2 ;  /* 0x000000d90000780c */ /* 0x040fe20001724270 */
[----:B------:R-:W-:Y:S01]  /*17aa0*/  IMAD.U32 R9, RZ, RZ, UR28 ;  /* 0x0000001cff097e24 */ /* 0x000fe2000f8e00ff */
[C---:B------:R-:W-:Y:S01]  /*17ab0*/  ISETP.GT.AND P0, PT, R0.reuse, 0xd8, P3 ;  /* 0x000000d80000780c */ /* 0x040fe20001f04270 */
[----:B------:R1:W-:Y:S01]  /*17ac0*/  @P5 STG.E desc[UR18][R10.64+0x20], R21 ;  /* 0x000020150a005986 */ /* 0x0003e2000c101912 */
[----:B------:R-:W-:Y:S01]  /*17ad0*/  IMAD.WIDE.U32 R6, R7, 0x1c, R18 ;  /* 0x0000001c07067825 */ /* 0x000fe200078e0012 */
[C---:B------:R-:W-:Y:S02]  /*17ae0*/  ISETP.GT.AND P5, PT, R0.reuse, 0xe0, P2 ;  /* 0x000000e00000780c */ /* 0x040fe400017a4270 */
[----:B------:R2:W-:Y:S01]  /*17af0*/  @P4 STG.E desc[UR18][R12.64], R157 ;  /* 0x0000009d0c004986 */ /* 0x0005e2000c101912 */
[C---:B------:R-:W-:Y:S01]  /*17b00*/  ISETP.GT.AND P4, PT, R0.reuse, 0xd9, P3 ;  /* 0x000000d90000780c */ /* 0x040fe20001f84270 */
[----:B------:R-:W-:Y:S01]  /*17b10*/  IMAD.WIDE.U32 R8, R9, 0x1c, R16 ;  /* 0x0000001c09087825 */ /* 0x000fe200078e0010 */
[----:B------:R-:W-:-:S03]  /*17b20*/  ISETP.GT.AND P6, PT, R0, 0xe1, P2 ;  /* 0x000000e10000780c */ /* 0x000fc600017c4270 */
[----:B0-----:R-:W-:Y:S01]  /*17b30*/  FMUL R23, R177, UR22 ;  /* 0x00000016b1177c20 */ /* 0x001fe20008400000 */
[----:B------:R-:W-:Y:S02]  /*17b40*/  VIADD R15, R7, UR8 ;  /* 0x00000008070f7c36 */ /* 0x000fe40008000000 */
[----:B------:R-:W-:Y:S01]  /*17b50*/  FMUL R7, R178, UR22 ;  /* 0x00000016b2077c20 */ /* 0x000fe20008400000 */
[----:B-1----:R-:W-:Y:S01]  /*17b60*/  FMUL R11, R176, UR22 ;  /* 0x00000016b00b7c20 */ /* 0x002fe20008400000 */
[----:B------:R-:W-:Y:S01]  /*17b70*/  IADD3 R9, R9, UR8, RZ ;  /* 0x0000000809097c10 */ /* 0x000fe2000fffe0ff */
[----:B------:R-:W-:Y:S02]  /*17b80*/  FMUL R21, R175, UR22 ;  /* 0x00000016af157c20 */ /* 0x000fe40008400000 */
[----:B------:R-:W-:Y:S01]  /*17b90*/  @P1 STG.E desc[UR18][R16.64], R7 ;  /* 0x0000000710001986 */ /* 0x000fe2000c101912 */
[----:B------:R-:W-:Y:S01]  /*17ba0*/  ISETP.GT.AND P1, PT, R0, 0xe0, P3 ;  /* 0x000000e00000780c */ /* 0x000fe20001f24270 */
[----:B------:R-:W-:-:S02]  /*17bb0*/  FMUL R153, R174, UR22 ;  /* 0x00000016ae997c20 */ /* 0x000fc40008400000 */
[----:B------:R0:W-:Y:S01]  /*17bc0*/  @P0 STG.E desc[UR18][R12.64+0x20], R23 ;  /* 0x000020170c000986 */ /* 0x0001e2000c101912 */
[----:B------:R-:W-:-:S03]  /*17bd0*/  ISETP.GT.AND P0, PT, R0, 0xe1, P3 ;  /* 0x000000e10000780c */ /* 0x000fc60001f04270 */
[----:B------:R1:W-:Y:S01]  /*17be0*/  @P4 STG.E desc[UR18][R16.64+0x20], R11 ;  /* 0x0000200b10004986 */ /* 0x0003e2000c101912 */
[----:B------:R-:W-:-:S03]  /*17bf0*/  ISETP.GT.AND P4, PT, R0, 0xe8, P2 ;  /* 0x000000e80000780c */ /* 0x000fc60001784270 */
[----:B------:R-:W-:Y:S01]  /*17c00*/  @P5 STG.E desc[UR18][R8.64], R21 ;  /* 0x0000001508005986 */ /* 0x000fe2000c101912 */
[----:B------:R-:W-:Y:S02]  /*17c10*/  ISETP.GT.AND P5, PT, R0, 0xe9, P2 ;  /* 0x000000e90000780c */ /* 0x000fe400017a4270 */
[----:B------:R-:W-:Y:S01]  /*17c20*/  MOV R14, R6 ;  /* 0x00000006000e7202 */ /* 0x000fe20000000f00 */
[----:B------:R-:W-:Y:S01]  /*17c30*/  @P6 STG.E desc[UR18][R18.64], R153 ;  /* 0x0000009912006986 */ /* 0x000fe2000c101912 */
[----:B------:R-:W-:Y:S01]  /*17c40*/  IADD3 R6, P6, R18, UR9, RZ ;  /* 0x0000000912067c10 */ /* 0x000fe2000ffde0ff */
[----:B------:R-:W-:Y:S01]  /*17c50*/  FMUL R155, R173, UR22 ;  /* 0x00000016ad9b7c20 */ /* 0x000fe20008400000 */
[----:B--2---:R-:W-:Y:S01]  /*17c60*/  FMUL R157, R172, UR22 ;  /* 0x00000016ac9d7c20 */ /* 0x004fe20008400000 */
[----:B0-----:R-:W-:Y:S01]  /*17c70*/  FMUL R13, R171, UR22 ;  /* 0x00000016ab0d7c20 */ /* 0x001fe20008400000 */
[----:B------:R-:W-:Y:S01]  /*17c80*/  IADD3.X R7, R19, UR29, RZ, P6, !PT ;  /* 0x0000001d13077c10 */ /* 0x000fe2000b7fe4ff */
[----:B-1----:R-:W-:Y:S01]  /*17c90*/  FMUL R17, R170, UR22 ;  /* 0x00000016aa117c20 */ /* 0x002fe20008400000 */
[----:B------:R0:W-:Y:S01]  /*17ca0*/  @P1 STG.E desc[UR18][R8.64+0x20], R155 ;  /* 0x0000209b08001986 */ /* 0x0001e2000c101912 */
[----:B------:R-:W-:-:S03]  /*17cb0*/  ISETP.GT.AND P1, PT, R0, 0xe8, P3 ;  /* 0x000000e80000780c */ /* 0x000fc60001f24270 */
[----:B------:R1:W-:Y:S01]  /*17cc0*/  @P0 STG.E desc[UR18][R18.64+0x20], R157 ;  /* 0x0000209d12000986 */ /* 0x0003e2000c101912 */
[C---:B------:R-:W-:Y:S01]  /*17cd0*/  ISETP.GT.AND P0, PT, R0.reuse, 0xe9, P3 ;  /* 0x000000e90000780c */ /* 0x040fe20001f04270 */
[----:B------:R-:W-:Y:S02]  /*17ce0*/  IMAD.U32 R11, RZ, RZ, UR28 ;  /* 0x0000001cff0b7e24 */ /* 0x000fe4000f8e00ff */
[----:B------:R2:W-:Y:S01]  /*17cf0*/  @P4 STG.E desc[UR18][R14.64], R13 ;  /* 0x0000000d0e004986 */ /* 0x0005e2000c101912 */
[----:B------:R-:W-:-:S03]  /*17d00*/  ISETP.GT.AND P4, PT, R0, 0xf1, P2 ;  /* 0x000000f10000780c */ /* 0x000fc60001784270 */
[----:B------:R3:W-:Y:S01]  /*17d10*/  @P5 STG.E desc[UR18][R6.64], R17 ;  /* 0x0000001106005986 */ /* 0x0007e2000c101912 */
[----:B------:R-:W-:Y:S01]  /*17d20*/  ISETP.GT.AND P5, PT, R0, 0xf0, P2 ;  /* 0x000000f00000780c */ /* 0x000fe200017a4270 */
[----:B0-----:R-:W-:Y:S01]  /*17d30*/  IMAD.WIDE.U32 R8, R11, 0x1c, R6 ;  /* 0x0000001c0b087825 */ /* 0x001fe200078e0006 */
[----:B------:R-:W-:-:S03]  /*17d40*/  IADD3 R10, P6, R6, UR9, RZ ;  /* 0x00000009060a7c10 */ /* 0x000fc6000ffde0ff */
[----:B------:R-:W-:Y:S01]  /*17d50*/  FMUL R21, R169, UR22 ;  /* 0x00000016a9157c20 */ /* 0x000fe20008400000 */
[----:B------:R-:W-:Y:S01]  /*17d60*/  FMUL R23, R168, UR22 ;  /* 0x00000016a8177c20 */ /* 0x000fe20008400000 */
[----:B-1----:R-:W-:Y:S01]  /*17d70*/  FMUL R19, R167, UR22 ;  /* 0x00000016a7137c20 */ /* 0x002fe20008400000 */
[----:B------:R-:W-:Y:S01]  /*17d80*/  VIADD R9, R9, UR8 ;  /* 0x0000000809097c36 */ /* 0x000fe20008000000 */
[----:B------:R-:W-:Y:S01]  /*17d90*/  IADD3.X R11, R7, UR29, RZ, P6, !PT ;  /* 0x0000001d070b7c10 */ /* 0x000fe2000b7fe4ff */
[----:B--2---:R-:W-:Y:S01]  /*17da0*/  FMUL R13, R166, UR22 ;  /* 0x00000016a60d7c20 */ /* 0x004fe20008400000 */
[----:B------:R0:W-:Y:S01]  /*17db0*/  @P1 STG.E desc[UR18][R14.64+0x20], R21 ;  /* 0x000020150e001986 */ /* 0x0001e2000c101912 */
[----:B------:R-:W-:-:S03]  /*17dc0*/  ISETP.GT.AND P6, PT, R0, 0xf0, P3 ;  /* 0x000000f00000780c */ /* 0x000fc60001fc4270 */
[----:B------:R1:W-:Y:S04]  /*17dd0*/  @P0 STG.E desc[UR18][R6.64+0x20], R23 ;  /* 0x0000201706000986 */ /* 0x0003e8000c101912 */
[----:B------:R-:W-:Y:S04]  /*17de0*/  @P5 STG.E desc[UR18][R8.64], R19 ;  /* 0x0000001308005986 */ /* 0x000fe8000c101912 */
[----:B------:R2:W-:Y:S01]  /*17df0*/  @P4 STG.E desc[UR18][R10.64], R13 ;  /* 0x0000000d0a004986 */ /* 0x0005e2000c101912 */
[----:B------:R-:W-:Y:S01]  /*17e00*/  ISETP.GT.AND P4, PT, R0, 0xf1, P3 ;  /* 0x000000f10000780c */ /* 0x000fe20001f84270 */
[----:B---3--:R-:W-:Y:S01]  /*17e10*/  FMUL R17, R164, UR22 ;  /* 0x00000016a4117c20 */ /* 0x008fe20008400000 */
[----:B0-----:R-:W-:Y:S01]  /*17e20*/  FMUL R21, R162, UR22 ;  /* 0x00000016a2157c20 */ /* 0x001fe20008400000 */
[----:B-1----:R-:W-:-:S02]  /*17e30*/  MOV R7, UR28 ;  /* 0x0000001c00077c02 */ /* 0x002fc40008000f00 */
[C---:B------:R-:W-:Y:S01]  /*17e40*/  ISETP.GT.AND P5, PT, R0.reuse, 0xf8, P2 ;  /* 0x000000f80000780c */ /* 0x040fe200017a4270 */
[----:B------:R0:W-:Y:S01]  /*17e50*/  @P6 STG.E desc[UR18][R8.64+0x20], R17 ;  /* 0x0000201108006986 */ /* 0x0001e2000c101912 */
[----:B------:R-:W-:Y:S01]  /*17e60*/  ISETP.GT.AND P2, PT, R0, 0xf9, P2 ;  /* 0x000000f90000780c */ /* 0x000fe20001744270 */
[----:B------:R-:W-:-:S04]  /*17e70*/  IMAD.WIDE.U32 R6, R7, 0x1c, R10 ;  /* 0x0000001c07067825 */ /* 0x000fc800078e000a */
[----:B------:R-:W-:Y:S01]  /*17e80*/  FMUL R23, R158, UR22 ;  /* 0x000000169e177c20 */ /* 0x000fe20008400000 */
[----:B------:R1:W-:Y:S01]  /*17e90*/  @P4 STG.E desc[UR18][R10.64+0x20], R21 ;  /* 0x000020150a004986 */ /* 0x0003e2000c101912 */
[----:B------:R-:W-:Y:S01]  /*17ea0*/  ISETP.GT.AND P4, PT, R0, 0xf8, P3 ;  /* 0x000000f80000780c */ /* 0x000fe20001f84270 */
[----:B--2---:R-:W-:Y:S01]  /*17eb0*/  VIADD R13, R7, UR8 ;  /* 0x00000008070d7c36 */ /* 0x004fe20008000000 */
[----:B------:R-:W-:Y:S01]  /*17ec0*/  IADD3 R14, P6, R10, UR9, RZ ;  /* 0x000000090a0e7c10 */ /* 0x000fe2000ffde0ff */
[----:B------:R-:W-:Y:S01]  /*17ed0*/  IMAD.MOV.U32 R12, RZ, RZ, R6 ;  /* 0x000000ffff0c7224 */ /* 0x000fe200078e0006 */
[----:B------:R-:W-:Y:S01]  /*17ee0*/  ISETP.GT.AND P1, PT, R231, 0x80, PT ;  /* 0x00000080e700780c */ /* 0x000fe20003f24270 */
[----:B------:R-:W-:Y:S01]  /*17ef0*/  FMUL R153, R156, UR22 ;  /* 0x000000169c997c20 */ /* 0x000fe20008400000 */
[----:B------:R-:W-:Y:S01]  /*17f00*/  IADD3.X R15, R11, UR29, RZ, P6, !PT ;  /* 0x0000001d0b0f7c10 */ /* 0x000fe2000b7fe4ff */
[----:B------:R-:W-:Y:S01]  /*17f10*/  FMUL R19, R154, UR22 ;  /* 0x000000169a137c20 */ /* 0x000fe20008400000 */
[----:B------:R-:W-:Y:S01]  /*17f20*/  @P5 STG.E desc[UR18][R12.64], R23 ;  /* 0x000000170c005986 */ /* 0x000fe2000c101912 */
[----:B------:R-:W-:-:S02]  /*17f30*/  ISETP.GT.AND P3, PT, R0, 0xf9, P3 ;  /* 0x000000f90000780c */ /* 0x000fc40001f64270 */
[C---:B------:R-:W-:Y:S02]  /*17f40*/  ISETP.GT.AND P5, PT, R0.reuse, RZ, P1 ;  /* 0x000000ff0000720c */ /* 0x040fe40000fa4270 */
[----:B------:R-:W-:Y:S01]  /*17f50*/  ISETP.GT.AND P0, PT, R231, 0x88, PT ;  /* 0x00000088e700780c */ /* 0x000fe20003f04270 */
[----:B------:R-:W-:Y:S01]  /*17f60*/  @P2 STG.E desc[UR18][R14.64], R153 ;  /* 0x000000990e002986 */ /* 0x000fe2000c101912 */
[----:B------:R-:W-:-:S03]  /*17f70*/  ISETP.GT.AND P2, PT, R0, 0x1, P1 ;  /* 0x000000010000780c */ /* 0x000fc60000f44270 */
[----:B------:R2:W-:Y:S01]  /*17f80*/  @P4 STG.E desc[UR18][R12.64+0x20], R19 ;  /* 0x000020130c004986 */ /* 0x0005e2000c101912 */
[----:B------:R-:W-:Y:S01]  /*17f90*/  ISETP.GT.AND P4, PT, R0, RZ, P0 ;  /* 0x000000ff0000720c */ /* 0x000fe20000784270 */
[----:B------:R-:W-:Y:S01]  /*17fa0*/  FMUL R155, R152, UR22 ;  /* 0x00000016989b7c20 */ /* 0x000fe20008400000 */
[----:B------:R-:W-:Y:S01]  /*17fb0*/  ISETP.GT.AND P6, PT, R0, 0x1, P0 ;  /* 0x000000010000780c */ /* 0x000fe200007c4270 */
[----:B0-----:R-:W-:Y:S01]  /*17fc0*/  FMUL R9, R24, UR22 ;  /* 0x0000001618097c20 */ /* 0x001fe20008400000 */
[----:B------:R-:W-:Y:S01]  /*17fd0*/  MOV R7, UR28 ;  /* 0x0000001c00077c02 */ /* 0x000fe20008000f00 */
[----:B------:R-:W-:Y:S01]  /*17fe0*/  FMUL R25, R25, UR22 ;  /* 0x0000001619197c20 */ /* 0x000fe20008400000 */
[----:B------:R-:W-:Y:S01]  /*17ff0*/  @P3 STG.E desc[UR18][R14.64+0x20], R155 ;  /* 0x0000209b0e003986 */ /* 0x000fe2000c101912 */
[----:B------:R-:W-:Y:S01]  /*18000*/  ISETP.GT.AND P3, PT, R0, 0x8, P1 ;  /* 0x000000080000780c */ /* 0x000fe20000f64270 */
[----:B------:R-:W-:Y:S01]  /*18010*/  FMUL R17, R26, UR22 ;  /* 0x000000161a117c20 */ /* 0x000fe20008400000 */
[----:B------:R-:W-:Y:S01]  /*18020*/  IMAD.WIDE.U32 R6, R7, 0x1c, R2 ;  /* 0x0000001c07067825 */ /* 0x000fe200078e0002 */
[----:B------:R-:W-:Y:S01]  /*18030*/  @P5 STG.E desc[UR18][R4.64+0x200], R9 ;  /* 0x0002000904005986 */ /* 0x000fe2000c101912 */
[----:B------:R-:W-:-:S02]  /*18040*/  ISETP.GT.AND P5, PT, R0, 0x9, P1 ;  /* 0x000000090000780c */ /* 0x000fc40000fa4270 */
[----:B------:R-:W-:Y:S01]  /*18050*/  FMUL R27, R27, UR22 ;  /* 0x000000161b1b7c20 */ /* 0x000fe20008400000 */
[----:B-1----:R-:W-:Y:S01]  /*18060*/  IMAD.MOV.U32 R10, RZ, RZ, R6 ;  /* 0x000000ffff0a7224 */ /* 0x002fe200078e0006 */
[----:B------:R-:W-:Y:S01]  /*18070*/  @P2 STG.E desc[UR18][R2.64+0x200], R25 ;  /* 0x0002001902002986 */ /* 0x000fe2000c101912 */
[----:B------:R-:W-:-:S03]  /*18080*/  IADD3 R6, P2, R2, UR9, RZ ;  /* 0x0000000902067c10 */ /* 0x000fc6000ff5e0ff */
[----:B------:R0:W-:Y:S01]  /*18090*/  @P4 STG.E desc[UR18][R4.64+0x220], R17 ;  /* 0x0002201104004986 */ /* 0x0001e2000c101912 */
[----:B------:R-:W-:Y:S02]  /*180a0*/  VIADD R11, R7, UR8 ;  /* 0x00000008070b7c36 */ /* 0x000fe40008000000 */
[----:B--2---:R-:W-:Y:S01]  /*180b0*/  FMUL R13, R28, UR22 ;  /* 0x000000161c0d7c20 */ /* 0x004fe20008400000 */
[----:B------:R1:W-:Y:S01]  /*180c0*/  @P6 STG.E desc[UR18][R2.64+0x220], R27 ;  /* 0x0002201b02006986 */ /* 0x0003e2000c101912 */
[----:B------:R-:W-:Y:S01]  /*180d0*/  ISETP.GT.AND P6, PT, R0, 0x8, P0 ;  /* 0x000000080000780c */ /* 0x000fe200007c4270 */
[----:B------:R-:W-:Y:S01]  /*180e0*/  FMUL R29, R29, UR22 ;  /* 0x000000161d1d7c20 */ /* 0x000fe20008400000 */
[----:B------:R-:W-:Y:S02]  /*180f0*/  IADD3.X R7, R3, UR29, RZ, P2, !PT ;  /* 0x0000001d03077c10 */ /* 0x000fe400097fe4ff */
[----:B------:R-:W-:Y:S01]  /*18100*/  IADD3 R8, P2, R6, UR9, RZ ;  /* 0x0000000906087c10 */ /* 0x000fe2000ff5e0ff */
[----:B------:R2:W-:Y:S01]  /*18110*/  @P3 STG.E desc[UR18][R10.64+0x200], R13 ;  /* 0x0002000d0a003986 */ /* 0x0005e2000c101912 */
[----:B------:R-:W-:-:S02]  /*18120*/  IMAD.U32 R19, RZ, RZ, UR28 ;  /* 0x0000001cff137e24 */ /* 0x000fc4000f8e00ff */
[----:B0-----:R-:W-:Y:S01]  /*18130*/  FMUL R17, R30, UR22 ;  /* 0x000000161e117c20 */ /* 0x001fe20008400000 */
[----:B------:R-:W-:Y:S01]  /*18140*/  IADD3.X R9, R7, UR29, RZ, P2, !PT ;  /* 0x0000001d07097c10 */ /* 0x000fe200097fe4ff */
[----:B------:R-:W-:Y:S01]  /*18150*/  @P5 STG.E desc[UR18][R6.64+0x200], R29 ;  /* 0x0002001d06005986 */ /* 0x000fe2000c101912 */
[C---:B------:R-:W-:Y:S02]  /*18160*/  ISETP.GT.AND P5, PT, R0.reuse, 0x9, P0 ;  /* 0x000000090000780c */ /* 0x040fe400007a4270 */
[----:B------:R-:W-:Y:S02]  /*18170*/  MOV R15, UR28 ;  /* 0x0000001c000f7c02 */ /* 0x000fe40008000f00 */
[C---:B------:R-:W-:Y:S01]  /*18180*/  ISETP.GT.AND P2, PT, R0.reuse, 0x10, P1 ;  /* 0x000000100000780c */ /* 0x040fe20000f44270 */
[----:B------:R-:W-:Y:S01]  /*18190*/  IMAD.WIDE.U32 R4, R19, 0x1c, R8 ;  /* 0x0000001c13047825 */ /* 0x000fe200078e0008 */
[C---:B------:R-:W-:Y:S01]  /*181a0*/  ISETP.GT.AND P4, PT, R0.reuse, 0x11, P1 ;  /* 0x000000110000780c */ /* 0x040fe20000f84270 */
[----:B------:R-:W-:Y:S01]  /*181b0*/  @P6 STG.E desc[UR18][R10.64+0x220], R17 ;  /* 0x000220110a006986 */ /* 0x000fe2000c101912 */
[C---:B------:R-:W-:Y:S01]  /*181c0*/  ISETP.GT.AND P3, PT, R0.reuse, 0x10, P0 ;  /* 0x000000100000780c */ /* 0x040fe20000764270 */
[----:B-1----:R-:W-:Y:S01]  /*181d0*/  IMAD.WIDE.U32 R2, R15, 0x1c, R6 ;  /* 0x0000001c0f027825 */ /* 0x002fe200078e0006 */
[----:B------:R-:W-:-:S03]  /*181e0*/  ISETP.GT.AND P6, PT, R0, 0x11, P0 ;  /* 0x000000110000780c */ /* 0x000fc600007c4270 */
[----:B------:R-:W-:Y:S01]  /*181f0*/  FMUL R31, R31, UR22 ;  /* 0x000000161f1f7c20 */ /* 0x000fe20008400000 */
[----:B------:R-:W-:Y:S01]  /*18200*/  IADD3 R15, R5, UR8, RZ ;  /* 0x00000008050f7c10 */ /* 0x000fe2000fffe0ff */
[----:B--2---:R-:W-:Y:S02]  /*18210*/  VIADD R13, R3, UR8 ;  /* 0x00000008030d7c36 */ /* 0x004fe40008000000 */
[----:B------:R-:W-:Y:S01]  /*18220*/  FMUL R5, R32, UR22 ;  /* 0x0000001620057c20 */ /* 0x000fe20008400000 */
[----:B------:R-:W-:Y:S02]  /*18230*/  IMAD.MOV.U32 R12, RZ, RZ, R2 ;  /* 0x000000ffff0c7224 */ /* 0x000fe400078e0002 */
[----:B------:R-:W-:Y:S01]  /*18240*/  FMUL R33, R33, UR22 ;  /* 0x0000001621217c20 */ /* 0x000fe20008400000 */
[----:B------:R0:W-:Y:S01]  /*18250*/  @P5 STG.E desc[UR18][R6.64+0x220], R31 ;  /* 0x0002201f06005986 */ /* 0x0001e2000c101912 */
[----:B------:R-:W-:Y:S01]  /*18260*/  FMUL R19, R34, UR22 ;  /* 0x0000001622137c20 */ /* 0x000fe20008400000 */
[----:B------:R-:W-:Y:S01]  /*18270*/  FMUL R35, R35, UR22 ;  /* 0x0000001623237c20 */ /* 0x000fe20008400000 */
[----:B------:R-:W-:Y:S01]  /*18280*/  IADD3 R2, P5, R8, UR9, RZ ;  /* 0x0000000908027c10 */ /* 0x000fe2000ffbe0ff */
[----:B------:R1:W-:Y:S03]  /*18290*/  @P2 STG.E desc[UR18][R12.64+0x200], R5 ;  /* 0x000200050c002986 */ /* 0x0003e6000c101912 */
[----:B------:R-:W-:Y:S01]  /*182a0*/  IADD3.X R3, R9, UR29, RZ, P5, !PT ;  /* 0x0000001d09037c10 */ /* 0x000fe2000affe4ff */
[----:B------:R-:W-:Y:S01]  /*182b0*/  @P4 STG.E desc[UR18][R8.64+0x200], R33 ;  /* 0x0002002108004986 */ /* 0x000fe2000c101912 */
[----:B------:R-:W-:-:S03]  /*182c0*/  ISETP.GT.AND P5, PT, R0, 0x19, P1 ;  /* 0x000000190000780c */ /* 0x000fc60000fa4270 */
[----:B------:R2:W-:Y:S01]  /*182d0*/  @P3 STG.E desc[UR18][R12.64+0x220], R19 ;  /* 0x000220130c003986 */ /* 0x0005e2000c101912 */
[----:B0-----:R-:W-:-:S03]  /*182e0*/  IADD3 R6, P2, R2, UR9, RZ ;  /* 0x0000000902067c10 */ /* 0x001fc6000ff5e0ff */
[----:B------:R-:W-:Y:S01]  /*182f0*/  @P6 STG.E desc[UR18][R8.64+0x220], R35 ;  /* 0x0002202308006986 */ /* 0x000fe2000c101912 */
[C---:B------:R-:W-:Y:S02]  /*18300*/  ISETP.GT.AND P6, PT, R0.reuse, 0x18, P1 ;  /* 0x000000180000780c */ /* 0x040fe40000fc4270 */
[----:B------:R-:W-:Y:S02]  /*18310*/  IADD3.X R7, R3, UR29, RZ, P2, !PT ;  /* 0x0000001d03077c10 */ /* 0x000fe400097fe4ff */
[C---:B------:R-:W-:Y:S02]  /*18320*/  ISETP.GT.AND P2, PT, R0.reuse, 0x18, P0 ;  /* 0x000000180000780c */ /* 0x040fe40000744270 */
[----:B------:R-:W-:Y:S02]  /*18330*/  MOV R11, UR28 ;  /* 0x0000001c000b7c02 */ /* 0x000fe40008000f00 */
[C---:B------:R-:W-:Y:S02]  /*18340*/  ISETP.GT.AND P4, PT, R0.reuse, 0x19, P0 ;  /* 0x000000190000780c */ /* 0x040fe40000784270 */
[----:B------:R-:W-:Y:S01]  /*18350*/  ISETP.GT.AND P3, PT, R0, 0x20, P1 ;  /* 0x000000200000780c */ /* 0x000fe20000f64270 */
[----:B------:R-:W-:-:S02]  /*18360*/  IMAD.MOV.U32 R14, RZ, RZ, R4 ;  /* 0x000000ffff0e7224 */ /* 0x000fc400078e0004 */
[----:B------:R-:W-:Y:S01]  /*18370*/  FMUL R21, R36, UR22 ;  /* 0x0000001624157c20 */ /* 0x000fe20008400000 */
[----:B-1----:R-:W-:-:S04]  /*18380*/  IMAD.WIDE.U32 R4, R11, 0x1c, R2 ;  /* 0x0000001c0b047825 */ /* 0x002fc800078e0002 */
[----:B------:R-:W-:Y:S01]  /*18390*/  FMUL R37, R37, UR22 ;  /* 0x0000001625257c20 */ /* 0x000fe20008400000 */
[----:B--2---:R-:W-:Y:S01]  /*183a0*/  FMUL R19, R38, UR22 ;  /* 0x0000001626137c20 */ /* 0x004fe20008400000 */
[----:B------:R-:W-:Y:S02]  /*183b0*/  IMAD.U32 R17, RZ, RZ, UR28 ;  /* 0x0000001cff117e24 */ /* 0x000fe4000f8e00ff */
[----:B------:R-:W-:Y:S01]  /*183c0*/  FMUL R39, R39, UR22 ;  /* 0x0000001627277c20 */ /* 0x000fe20008400000 */
[----:B------:R-:W-:Y:S01]  /*183d0*/  VIADD R13, R5, UR8 ;  /* 0x00000008050d7c36 */ /* 0x000fe20008000000 */
[----:B------:R0:W-:Y:S01]  /*183e0*/  @P6 STG.E desc[UR18][R14.64+0x200], R21 ;  /* 0x000200150e006986 */ /* 0x0001e2000c101912 */
[----:B------:R-:W-:Y:S02]  /*183f0*/  IMAD.MOV.U32 R12, RZ, RZ, R4 ;  /* 0x000000ffff0c7224 */ /* 0x000fe400078e0004 */
[----:B------:R-:W-:Y:S01]  /*18400*/  FMUL R23, R40, UR22 ;  /* 0x0000001628177c20 */ /* 0x000fe20008400000 */
[----:B------:R-:W-:Y:S01]  /*18410*/  IMAD.WIDE.U32 R10, R17, 0x1c, R6 ;  /* 0x0000001c110a7825 */ /* 0x000fe200078e0006 */
[----:B------:R-:W-:Y:S01]  /*18420*/  @P5 STG.E desc[UR18][R2.64+0x200], R37 ;  /* 0x0002002502005986 */ /* 0x000fe2000c101912 */
[----:B------:R-:W-:-:S02]  /*18430*/  IADD3 R4, P5, R6, UR9, RZ ;  /* 0x0000000906047c10 */ /* 0x000fc4000ffbe0ff */
[C---:B------:R-:W-:Y:S01]  /*18440*/  ISETP.GT.AND P6, PT, R0.reuse, 0x21, P1 ;  /* 0x000000210000780c */ /* 0x040fe20000fc4270 */
[----:B------:R1:W-:Y:S01]  /*18450*/  @P2 STG.E desc[UR18][R14.64+0x220], R19 ;  /* 0x000220130e002986 */ /* 0x0003e2000c101912 */
[----:B------:R-:W-:Y:S01]  /*18460*/  ISETP.GT.AND P2, PT, R0, 0x20, P0 ;  /* 0x000000200000780c */ /* 0x000fe20000744270 */
[----:B------:R-:W-:Y:S02]  /*18470*/  IMAD.MOV.U32 R16, RZ, RZ, R10 ;  /* 0x000000ffff107224 */ /* 0x000fe400078e000a */
[----:B------:R2:W-:Y:S01]  /*18480*/  @P4 STG.E desc[UR18][R2.64+0x220], R39 ;  /* 0x0002202702004986 */ /* 0x0005e2000c101912 */
[----:B------:R-:W-:-:S03]  /*18490*/  IADD3.X R5, R7, UR29, RZ, P5, !PT ;  /* 0x0000001d07057c10 */ /* 0x000fc6000affe4ff */
[----:B------:R3:W-:Y:S01]  /*184a0*/  @P3 STG.E desc[UR18][R12.64+0x200], R23 ;  /* 0x000200170c003986 */ /* 0x0007e2000c101912 */
[----:B------:R-:W-:Y:S02]  /*184b0*/  IADD3 R10, P3, R4, UR9, RZ ;  /* 0x00000009040a7c10 */ /* 0x000fe4000ff7e0ff */
[----:B------:R-:W-:Y:S01]  /*184c0*/  IADD3 R17, R11, UR8, RZ ;  /* 0x000000080b117c10 */ /* 0x000fe2000fffe0ff */
[----:B------:R-:W-:Y:S01]  /*184d0*/  FMUL R41, R41, UR22 ;  /* 0x0000001629297c20 */ /* 0x000fe20008400000 */
[----:B------:R-:W-:Y:S01]  /*184e0*/  IADD3.X R11, R5, UR29, RZ, P3, !PT ;  /* 0x0000001d050b7c10 */ /* 0x000fe20009ffe4ff */
[----:B0-----:R-:W-:Y:S01]  /*184f0*/  FMUL R21, R42, UR22 ;  /* 0x000000162a157c20 */ /* 0x001fe20008400000 */
[C---:B------:R-:W-:Y:S02]  /*18500*/  ISETP.GT.AND P3, PT, R0.reuse, 0x21, P0 ;  /* 0x000000210000780c */ /* 0x040fe40000764270 */
[C---:B------:R-:W-:Y:S02]  /*18510*/  ISETP.GT.AND P4, PT, R0.reuse, 0x28, P1 ;  /* 0x000000280000780c */ /* 0x040fe40000f84270 */
[C---:B------:R-:W-:Y:S01]  /*18520*/  ISETP.GT.AND P5, PT, R0.reuse, 0x29, P1 ;  /* 0x000000290000780c */ /* 0x040fe20000fa4270 */
[----:B------:R-:W-:Y:S01]  /*18530*/  @P6 STG.E desc[UR18][R6.64+0x200], R41 ;  /* 0x0002002906006986 */ /* 0x000fe2000c101912 */
[----:B------:R-:W-:Y:S01]  /*18540*/  ISETP.GT.AND P6, PT, R0, 0x28, P0 ;  /* 0x000000280000780c */ /* 0x000fe200007c4270 */
[----:B------:R-:W-:-:S02]  /*18550*/  IMAD.U32 R25, RZ, RZ, UR28 ;  /* 0x0000001cff197e24 */ /* 0x000fc4000f8e00ff */
[----:B------:R0:W-:Y:S01]  /*18560*/  @P2 STG.E desc[UR18][R12.64+0x220], R21 ;  /* 0x000220150c002986 */ /* 0x0001e2000c101912 */
[----:B------:R-:W-:Y:S01]  /*18570*/  ISETP.GT.AND P2, PT, R0, 0x29, P0 ;  /* 0x000000290000780c */ /* 0x000fe20000744270 */
[----:B------:R-:W-:Y:S01]  /*18580*/  FMUL R43, R43, UR22 ;  /* 0x000000162b2b7c20 */ /* 0x000fe20008400000 */
[----:B-1----:R-:W-:Y:S01]  /*18590*/  FMUL R19, R44, UR22 ;  /* 0x000000162c137c20 */ /* 0x002fe20008400000 */
[----:B------:R-:W-:Y:S01]  /*185a0*/  FMUL R45, R45, UR22 ;  /* 0x000000162d2d7c20 */ /* 0x000fe20008400000 */
[----:B--2---:R-:W-:Y:S01]  /*185b0*/  IMAD.WIDE.U32 R2, R25, 0x1c, R10 ;  /* 0x0000001c19027825 */ /* 0x004fe200078e000a */
[----:B------:R-:W-:Y:S01]  /*185c0*/  MOV R9, UR28 ;  /* 0x0000001c00097c02 */ /* 0x000fe20008000f00 */
[----:B------:R-:W-:Y:S02]  /*185d0*/  @P3 STG.E desc[UR18][R6.64+0x220], R43 ;  /* 0x0002202b06003986 */ /* 0x000fe4000c101912 */
[----:B---3--:R-:W-:Y:S01]  /*185e0*/  FMUL R23, R46, UR22 ;  /* 0x000000162e177c20 */ /* 0x008fe20008400000 */
[----:B------:R-:W-:Y:S01]  /*185f0*/  FMUL R47, R47, UR22 ;  /* 0x000000162f2f7c20 */ /* 0x000fe20008400000 */
[----:B------:R-:W-:Y:S01]  /*18600*/  @P4 STG.E desc[UR18][R16.64+0x200], R19 ;  /* 0x0002001310004986 */ /* 0x000fe2000c101912 */
[----:B------:R-:W-:Y:S01]  /*18610*/  ISETP.GT.AND P4, PT, R0, 0x30, P1 ;  /* 0x000000300000780c */ /* 0x000fe20000f84270 */
[----:B------:R-:W-:-:S02]  /*18620*/  IMAD.MOV.U32 R14, RZ, RZ, R2 ;  /* 0x000000ffff0e7224 */ /* 0x000fc400078e0002 */
[----:B------:R-:W-:Y:S01]  /*18630*/  @P5 STG.E desc[UR18][R4.64+0x200], R45 ;  /* 0x0002002d04005986 */ /* 0x000fe2000c101912 */
[----:B------:R-:W-:Y:S02]  /*18640*/  ISETP.GT.AND P5, PT, R0, 0x31, P1 ;  /* 0x000000310000780c */ /* 0x000fe40000fa4270 */
[----:B------:R-:W-:Y:S01]  /*18650*/  IADD3 R2, P3, R10, UR9, RZ ;  /* 0x000000090a027c10 */ /* 0x000fe2000ff7e0ff */
[----:B------:R-:W-:Y:S01]  /*18660*/  IMAD.WIDE.U32 R8, R9, 0x1c, R4 ;  /* 0x0000001c09087825 */ /* 0x000fe200078e0004 */
[----:B------:R1:W-:Y:S01]  /*18670*/  @P6 STG.E desc[UR18][R16.64+0x220], R23 ;  /* 0x0002201710006986 */ /* 0x0003e2000c101912 */
[----:B------:R-:W-:Y:S02]  /*18680*/  IADD3 R15, R3, UR8, RZ ;  /* 0x00000008030f7c10 */ /* 0x000fe4000fffe0ff */
[----:B------:R-:W-:Y:S01]  /*18690*/  ISETP.GT.AND P6, PT, R0, 0x30, P0 ;  /* 0x000000300000780c */ /* 0x000fe200007c4270 */
[----:B------:R-:W-:Y:S01]  /*186a0*/  @P2 STG.E desc[UR18][R4.64+0x220], R47 ;  /* 0x0002202f04002986 */ /* 0x000fe2000c101912 */
[----:B------:R-:W-:-:S02]  /*186b0*/  IADD3.X R3, R11, UR29, RZ, P3, !PT ;  /* 0x0000001d0b037c10 */ /* 0x000fc40009ffe4ff */
[C---:B------:R-:W-:Y:S01]  /*186c0*/  ISETP.GT.AND P2, PT, R0.reuse, 0x31, P0 ;  /* 0x000000310000780c */ /* 0x040fe20000744270 */
[----:B------:R-:W-:Y:S01]  /*186d0*/  VIADD R9, R9, UR8 ;  /* 0x0000000809097c36 */ /* 0x000fe20008000000 */
[----:B------:R-:W-:Y:S01]  /*186e0*/  ISETP.GT.AND P3, PT, R0, 0x38, P1 ;  /* 0x000000380000780c */ /* 0x000fe20000f64270 */
[----:B0-----:R-:W-:Y:S01]  /*186f0*/  FMUL R21, R48, UR22 ;  /* 0x0000001630157c20 */ /* 0x001fe20008400000 */
[----:B------:R-:W-:Y:S01]  /*18700*/  FMUL R49, R49, UR22 ;  /* 0x0000001631317c20 */ /* 0x000fe20008400000 */
[----:B-1----:R-:W-:Y:S01]  /*18710*/  FMUL R17, R50, UR22 ;  /* 0x0000001632117c20 */ /* 0x002fe20008400000 */
[----:B------:R-:W-:Y:S02]  /*18720*/  FMUL R51, R51, UR22 ;  /* 0x0000001633337c20 */ /* 0x000fe40008400000 */
[----:B------:R-:W-:Y:S01]  /*18730*/  @P4 STG.E desc[UR18][R8.64+0x200], R21 ;  /* 0x0002001508004986 */ /* 0x000fe2000c101912 */
[----:B------:R-:W-:Y:S01]  /*18740*/  ISETP.GT.AND P4, PT, R0, 0x39, P1 ;  /* 0x000000390000780c */ /* 0x000fe20000f84270 */
[----:B------:R-:W-:-:S02]  /*18750*/  FMUL R19, R52, UR22 ;  /* 0x0000001634137c20 */ /* 0x000fc40008400000 */
[----:B------:R-:W-:Y:S01]  /*18760*/  @P5 STG.E desc[UR18][R10.64+0x200], R49 ;  /* 0x000200310a005986 */ /* 0x000fe2000c101912 */
[----:B------:R-:W-:-:S03]  /*18770*/  ISETP.GT.AND P5, PT, R0, 0x38, P0 ;  /* 0x000000380000780c */ /* 0x000fc600007a4270 */
[----:B------:R0:W-:Y:S01]  /*18780*/  @P6 STG.E desc[UR18][R8.64+0x220], R17 ;  /* 0x0002201108006986 */ /* 0x0001e2000c101912 */
[----:B------:R-:W-:-:S03]  /*18790*/  FMUL R53, R53, UR22 ;  /* 0x0000001635357c20 */ /* 0x000fc60008400000 */
[----:B------:R-:W-:Y:S04]  /*187a0*/  @P2 STG.E desc[UR18][R10.64+0x220], R51 ;  /* 0x000220330a002986 */ /* 0x000fe8000c101912 */
[----:B------:R-:W-:Y:S01]  /*187b0*/  @P3 STG.E desc[UR18][R14.64+0x200], R19 ;  /* 0x000200130e003986 */ /* 0x000fe2000c101912 */
[----:B------:R-:W-:Y:S01]  /*187c0*/  ISETP.GT.AND P3, PT, R0, 0x39, P0 ;  /* 0x000000390000780c */ /* 0x000fe20000764270 */
[----:B------:R-:W-:Y:S02]  /*187d0*/  IMAD.U32 R7, RZ, RZ, UR28 ;  /* 0x0000001cff077e24 */ /* 0x000fe4000f8e00ff */
[----:B0-----:R-:W-:Y:S01]  /*187e0*/  FMUL R9, R54, UR22 ;  /* 0x0000001636097c20 */ /* 0x001fe20008400000 */
[----:B------:R-:W-:Y:S01]  /*187f0*/  IADD3 R4, P6, R2, UR9, RZ ;  /* 0x0000000902047c10 */ /* 0x000fe2000ffde0ff */
[----:B------:R-:W-:Y:S01]  /*18800*/  @P4 STG.E desc[UR18][R2.64+0x200], R53 ;  /* 0x0002003502004986 */ /* 0x000fe2000c101912 */
[C---:B------:R-:W-:Y:S01]  /*18810*/  ISETP.GT.AND P2, PT, R0.reuse, 0x40, P1 ;  /* 0x000000400000780c */ /* 0x040fe20000f44270 */
[----:B------:R-:W-:Y:S01]  /*18820*/  IMAD.WIDE.U32 R6, R7, 0x1c, R2 ;  /* 0x0000001c07067825 */ /* 0x000fe200078e0002 */
[C---:B------:R-:W-:Y:S01]  /*18830*/  ISETP.GT.AND P4, PT, R0.reuse, 0x41, P1 ;  /* 0x000000410000780c */ /* 0x040fe20000f84270 */
[----:B------:R0:W-:Y:S01]  /*18840*/  @P5 STG.E desc[UR18][R14.64+0x220], R9 ;  /* 0x000220090e005986 */ /* 0x0001e2000c101912 */
[----:B------:R-:W-:Y:S01]  /*18850*/  IADD3.X R5, R3, UR29, RZ, P6, !PT ;  /* 0x0000001d03057c10 */ /* 0x000fe2000b7fe4ff */
[----:B------:R-:W-:Y:S01]  /*18860*/  FMUL R55, R55, UR22 ;  /* 0x0000001637377c20 */ /* 0x000fe20008400000 */
[----:B------:R-:W-:-:S02]  /*18870*/  ISETP.GT.AND P5, PT, R0, 0x40, P0 ;  /* 0x000000400000780c */ /* 0x000fc400007a4270 */
[----:B------:R-:W-:Y:S02]  /*18880*/  ISETP.GT.AND P6, PT, R0, 0x41, P0 ;  /* 0x000000410000780c */ /* 0x000fe400007c4270 */
[----:B------:R-:W-:Y:S01]  /*18890*/  IADD3 R13, R7, UR8, RZ ;  /* 0x00000008070d7c10 */ /* 0x000fe2000fffe0ff */
[----:B------:R-:W-:Y:S01]  /*188a0*/  IMAD.U32 R7, RZ, RZ, UR28 ;  /* 0x0000001cff077e24 */ /* 0x000fe2000f8e00ff */
[----:B------:R-:W-:Y:S01]  /*188b0*/  @P3 STG.E desc[UR18][R2.64+0x220], R55 ;  /* 0x0002203702003986 */ /* 0x000fe2000c101912 */
[----:B------:R-:W-:Y:S02]  /*188c0*/  IMAD.MOV.U32 R12, RZ, RZ, R6 ;  /* 0x000000ffff0c7224 */ /* 0x000fe400078e0006 */
[----:B------:R-:W-:Y:S01]  /*188d0*/  FMUL R17, R56, UR22 ;  /* 0x0000001638117c20 */ /* 0x000fe20008400000 */
[----:B------:R-:W-:Y:S01]  /*188e0*/  ISETP.GT.AND P3, PT, R0, 0x48, P1 ;  /* 0x000000480000780c */ /* 0x000fe20000f64270 */
[----:B------:R-:W-:Y:S01]  /*188f0*/  FMUL R57, R57, UR22 ;  /* 0x0000001639397c20 */ /* 0x000fe20008400000 */
[----:B0-----:R-:W-:Y:S01]  /*18900*/  FMUL R15, R58, UR22 ;  /* 0x000000163a0f7c20 */ /* 0x001fe20008400000 */
[----:B------:R-:W-:-:S04]  /*18910*/  IMAD.WIDE.U32 R6, R7, 0x1c, R4 ;  /* 0x0000001c07067825 */ /* 0x000fc800078e0004 */
[----:B------:R-:W-:Y:S01]  /*18920*/  FMUL R59, R59, UR22 ;  /* 0x000000163b3b7c20 */ /* 0x000fe20008400000 */
[----:B------:R0:W-:Y:S01]  /*18930*/  @P2 STG.E desc[UR18][R12.64+0x200], R17 ;  /* 0x000200110c002986 */ /* 0x0001e2000c101912 */
[----:B------:R-:W-:Y:S01]  /*18940*/  ISETP.GT.AND P2, PT, R0, 0x49, P1 ;  /* 0x000000490000780c */ /* 0x000fe20000f44270 */
[----:B------:R-:W-:Y:S02]  /*18950*/  IMAD.MOV.U32 R10, RZ, RZ, R6 ;  /* 0x000000ffff0a7224 */ /* 0x000fe400078e0006 */
[----:B------:R-:W-:Y:S01]  /*18960*/  @P4 STG.E desc[UR18][R4.64+0x200], R57 ;  /* 0x0002003904004986 */ /* 0x000fe2000c101912 */
[----:B------:R-:W-:Y:S01]  /*18970*/  IADD3 R11, R7, UR8, RZ ;  /* 0x00000008070b7c10 */ /* 0x000fe2000fffe0ff */
[----:B------:R-:W-:Y:S02]  /*18980*/  FMUL R19, R60, UR22 ;  /* 0x000000163c137c20 */ /* 0x000fe40008400000 */
[----:B------:R-:W-:Y:S01]  /*18990*/  @P5 STG.E desc[UR18][R12.64+0x220], R15 ;  /* 0x0002200f0c005986 */ /* 0x000fe2000c101912 */
[----:B------:R-:W-:-:S03]  /*189a0*/  IADD3 R6, P4, R4, UR9, RZ ;  /* 0x0000000904067c10 */ /* 0x000fc6000ff9e0ff */
[----:B------:R1:W-:Y:S01]  /*189b0*/  @P6 STG.E desc[UR18][R4.64+0x220], R59 ;  /* 0x0002203b04006986 */ /* 0x0003e2000c101912 */
[----:B------:R-:W-:Y:S01]  /*189c0*/  ISETP.GT.AND P6, PT, R0, 0x48, P0 ;  /* 0x000000480000780c */ /* 0x000fe200007c4270 */
[----:B------:R-:W-:Y:S01]  /*189d0*/  FMUL R61, R61, UR22 ;  /* 0x000000163d3d7c20 */ /* 0x000fe20008400000 */
[----:B------:R-:W-:Y:S01]  /*189e0*/  IADD3.X R7, R5, UR29, RZ, P4, !PT ;  /* 0x0000001d05077c10 */ /* 0x000fe2000a7fe4ff */
[----:B------:R2:W-:Y:S01]  /*189f0*/  @P3 STG.E desc[UR18][R10.64+0x200], R19 ;  /* 0x000200130a003986 */ /* 0x0005e2000c101912 */
[----:B------:R-:W-:Y:S01]  /*18a00*/  IADD3 R8, P3, R6, UR9, RZ ;  /* 0x0000000906087c10 */ /* 0x000fe2000ff7e0ff */
[----:B0-----:R-:W-:Y:S01]  /*18a10*/  FMUL R17, R62, UR22 ;  /* 0x000000163e117c20 */ /* 0x001fe20008400000 */
[----:B------:R-:W-:Y:S01]  /*18a20*/  ISETP.GT.AND P5, PT, R0, 0x49, P0 ;  /* 0x000000490000780c */ /* 0x000fe200007a4270 */
[----:B------:R-:W-:Y:S01]  /*18a30*/  IMAD.U32 R3, RZ, RZ, UR28 ;  /* 0x0000001cff037e24 */ /* 0x000fe2000f8e00ff */
[----:B------:R-:W-:Y:S01]  /*18a40*/  IADD3.X R9, R7, UR29, RZ, P3, !PT ;  /* 0x0000001d07097c10 */ /* 0x000fe20009ffe4ff */
[----:B------:R-:W-:Y:S01]  /*18a50*/  @P2 STG.E desc[UR18][R6.64+0x200], R61 ;  /* 0x0002003d06002986 */ /* 0x000fe2000c101912 */
[----:B------:R-:W-:-:S02]  /*18a60*/  MOV R21, UR28 ;  /* 0x0000001c00157c02 */ /* 0x000fc40008000f00 */
[C---:B------:R-:W-:Y:S01]  /*18a70*/  ISETP.GT.AND P2, PT, R0.reuse, 0x50, P1 ;  /* 0x000000500000780c */ /* 0x040fe20000f44270 */
[----:B------:R-:W-:Y:S01]  /*18a80*/  @P6 STG.E desc[UR18][R10.64+0x220], R17 ;  /* 0x000220110a006986 */ /* 0x000fe2000c101912 */
[C---:B------:R-:W-:Y:S01]  /*18a90*/  ISETP.GT.AND P4, PT, R0.reuse, 0x51, P1 ;  /* 0x000000510000780c */ /* 0x040fe20000f84270 */
[----:B------:R-:W-:Y:S01]  /*18aa0*/  IMAD.WIDE.U32 R2, R3, 0x1c, R6 ;  /* 0x0000001c03027825 */ /* 0x000fe200078e0006 */
[----:B------:R-:W-:-:S03]  /*18ab0*/  ISETP.GT.AND P3, PT, R0, 0x50, P0 ;  /* 0x000000500000780c */ /* 0x000fc60000764270 */
[----:B------:R-:W-:Y:S01]  /*18ac0*/  FMUL R63, R63, UR22 ;  /* 0x000000163f3f7c20 */ /* 0x000fe20008400000 */
[----:B------:R-:W-:Y:S01]  /*18ad0*/  ISETP.GT.AND P6, PT, R0, 0x51, P0 ;  /* 0x000000510000780c */ /* 0x000fe200007c4270 */
[----:B-1----:R-:W-:Y:S01]  /*18ae0*/  IMAD.WIDE.U32 R4, R21, 0x1c, R8 ;  /* 0x0000001c15047825 */ /* 0x002fe200078e0008 */
[----:B------:R-:W-:-:S03]  /*18af0*/  MOV R12, R2 ;  /* 0x00000002000c7202 */ /* 0x000fc60000000f00 */
[----:B------:R-:W-:Y:S01]  /*18b00*/  FMUL R65, R65, UR22 ;  /* 0x0000001641417c20 */ /* 0x000fe20008400000 */
[----:B------:R-:W-:Y:S02]  /*18b10*/  VIADD R15, R5, UR8 ;  /* 0x00000008050f7c36 */ /* 0x000fe40008000000 */
[----:B------:R-:W-:Y:S01]  /*18b20*/  FMUL R5, R64, UR22 ;  /* 0x0000001640057c20 */ /* 0x000fe20008400000 */
[----:B------:R-:W-:Y:S01]  /*18b30*/  VIADD R13, R3, UR8 ;  /* 0x00000008030d7c36 */ /* 0x000fe20008000000 */
[----:B------:R0:W-:Y:S01]  /*18b40*/  @P5 STG.E desc[UR18][R6.64+0x220], R63 ;  /* 0x0002203f06005986 */ /* 0x0001e2000c101912 */
[----:B--2---:R-:W-:Y:S01]  /*18b50*/  FMUL R19, R66, UR22 ;  /* 0x0000001642137c20 */ /* 0x004fe20008400000 */
[----:B------:R-:W-:Y:S01]  /*18b60*/  IADD3 R2, P5, R8, UR9, RZ ;  /* 0x0000000908027c10 */ /* 0x000fe2000ffbe0ff */
[----:B------:R-:W-:Y:S01]  /*18b70*/  FMUL R67, R67, UR22 ;  /* 0x0000001643437c20 */ /* 0x000fe20008400000 */
[----:B------:R1:W-:Y:S02]  /*18b80*/  @P2 STG.E desc[UR18][R12.64+0x200], R5 ;  /* 0x000200050c002986 */ /* 0x0003e4000c101912 */
[----:B------:R-:W-:-:S02]  /*18b90*/  IADD3.X R3, R9, UR29, RZ, P5, !PT ;  /* 0x0000001d09037c10 */ /* 0x000fc4000affe4ff */
[----:B------:R-:W-:Y:S01]  /*18ba0*/  @P4 STG.E desc[UR18][R8.64+0x200], R65 ;  /* 0x0002004108004986 */ /* 0x000fe2000c101912 */
[----:B0-----:R-:W-:-:S03]  /*18bb0*/  IADD3 R6, P2, R2, UR9, RZ ;  /* 0x0000000902067c10 */ /* 0x001fc6000ff5e0ff */
[----:B------:R0:W-:Y:S01]  /*18bc0*/  @P3 STG.E desc[UR18][R12.64+0x220], R19 ;  /* 0x000220130c003986 */ /* 0x0001e2000c101912 */
[----:B------:R-:W-:-:S03]  /*18bd0*/  ISETP.GT.AND P5, PT, R0, 0x59, P1 ;  /* 0x000000590000780c */ /* 0x000fc60000fa4270 */
[----:B------:R-:W-:Y:S01]  /*18be0*/  @P6 STG.E desc[UR18][R8.64+0x220], R67 ;  /* 0x0002204308006986 */ /* 0x000fe2000c101912 */
[C---:B------:R-:W-:Y:S02]  /*18bf0*/  ISETP.GT.AND P6, PT, R0.reuse, 0x58, P1 ;  /* 0x000000580000780c */ /* 0x040fe40000fc4270 */
[----:B------:R-:W-:Y:S02]  /*18c00*/  IADD3.X R7, R3, UR29, RZ, P2, !PT ;  /* 0x0000001d03077c10 */ /* 0x000fe400097fe4ff */
[C---:B------:R-:W-:Y:S01]  /*18c10*/  ISETP.GT.AND P2, PT, R0.reuse, 0x58, P0 ;  /* 0x000000580000780c */ /* 0x040fe20000744270 */
[----:B------:R-:W-:Y:S01]  /*18c20*/  IMAD.U32 R11, RZ, RZ, UR28 ;  /* 0x0000001cff0b7e24 */ /* 0x000fe2000f8e00ff */
[C---:B------:R-:W-:Y:S02]  /*18c30*/  ISETP.GT.AND P4, PT, R0.reuse, 0x59, P0 ;  /* 0x000000590000780c */ /* 0x040fe40000784270 */
[----:B------:R-:W-:Y:S01]  /*18c40*/  ISETP.GT.AND P3, PT, R0, 0x60, P1 ;  /* 0x000000600000780c */ /* 0x000fe20000f64270 */
[----:B------:R-:W-:-:S02]  /*18c50*/  IMAD.MOV.U32 R14, RZ, RZ, R4 ;  /* 0x000000ffff0e7224 */ /* 0x000fc400078e0004 */
[----:B------:R-:W-:Y:S01]  /*18c60*/  FMUL R21, R68, UR22 ;  /* 0x0000001644157c20 */ /* 0x000fe20008400000 */
[----:B-1----:R-:W-:Y:S01]  /*18c70*/  IMAD.WIDE.U32 R4, R11, 0x1c, R2 ;  /* 0x0000001c0b047825 */ /* 0x002fe200078e0002 */
[----:B------:R-:W-:-:S03]  /*18c80*/  MOV R17, UR28 ;  /* 0x0000001c00117c02 */ /* 0x000fc60008000f00 */
[----:B------:R-:W-:Y:S01]  /*18c90*/  FMUL R69, R69, UR22 ;  /* 0x0000001645457c20 */ /* 0x000fe20008400000 */
[----:B0-----:R-:W-:Y:S01]  /*18ca0*/  FMUL R19, R70, UR22 ;  /* 0x0000001646137c20 */ /* 0x001fe20008400000 */
[----:B------:R-:W-:Y:S01]  /*18cb0*/  FMUL R71, R71, UR22 ;  /* 0x0000001647477c20 */ /* 0x000fe20008400000 */
[----:B------:R-:W-:Y:S01]  /*18cc0*/  VIADD R13, R5, UR8 ;  /* 0x00000008050d7c36 */ /* 0x000fe20008000000 */
[----:B------:R0:W-:Y:S01]  /*18cd0*/  @P6 STG.E desc[UR18][R14.64+0x200], R21 ;  /* 0x000200150e006986 */ /* 0x0001e2000c101912 */
[----:B------:R-:W-:Y:S01]  /*18ce0*/  MOV R12, R4 ;  /* 0x00000004000c7202 */ /* 0x000fe20000000f00 */
[----:B------:R-:W-:Y:S01]  /*18cf0*/  FMUL R23, R72, UR22 ;  /* 0x0000001648177c20 */ /* 0x000fe20008400000 */
[----:B------:R-:W-:Y:S01]  /*18d00*/  IMAD.WIDE.U32 R10, R17, 0x1c, R6 ;  /* 0x0000001c110a7825 */ /* 0x000fe200078e0006 */
[----:B------:R-:W-:Y:S01]  /*18d10*/  @P5 STG.E desc[UR18][R2.64+0x200], R69 ;  /* 0x0002004502005986 */ /* 0x000fe2000c101912 */
[----:B------:R-:W-:Y:S02]  /*18d20*/  ISETP.GT.AND P6, PT, R0, 0x61, P1 ;  /* 0x000000610000780c */ /* 0x000fe40000fc4270 */
[----:B------:R-:W-:Y:S01]  /*18d30*/  IADD3 R4, P5, R6, UR9, RZ ;  /* 0x0000000906047c10 */ /* 0x000fe2000ffbe0ff */
[----:B------:R1:W-:Y:S01]  /*18d40*/  @P2 STG.E desc[UR18][R14.64+0x220], R19 ;  /* 0x000220130e002986 */ /* 0x0003e2000c101912 */
[----:B------:R-:W-:Y:S01]  /*18d50*/  ISETP.GT.AND P2, PT, R0, 0x60, P0 ;  /* 0x000000600000780c */ /* 0x000fe20000744270 */
[----:B------:R-:W-:-:S02]  /*18d60*/  IMAD.MOV.U32 R16, RZ, RZ, R10 ;  /* 0x000000ffff107224 */ /* 0x000fc400078e000a */
[----:B------:R2:W-:Y:S01]  /*18d70*/  @P4 STG.E desc[UR18][R2.64+0x220], R71 ;  /* 0x0002204702004986 */ /* 0x0005e2000c101912 */
[----:B------:R-:W-:-:S03]  /*18d80*/  IADD3.X R5, R7, UR29, RZ, P5, !PT ;  /* 0x0000001d07057c10 */ /* 0x000fc6000affe4ff */
[----:B------:R3:W-:Y:S01]  /*18d90*/  @P3 STG.E desc[UR18][R12.64+0x200], R23 ;  /* 0x000200170c003986 */ /* 0x0007e2000c101912 */
[----:B------:R-:W-:Y:S01]  /*18da0*/  IADD3 R10, P3, R4, UR9, RZ ;  /* 0x00000009040a7c10 */ /* 0x000fe2000ff7e0ff */
[----:B------:R-:W-:Y:S02]  /*18db0*/  VIADD R17, R11, UR8 ;  /* 0x000000080b117c36 */ /* 0x000fe40008000000 */
[----:B------:R-:W-:Y:S01]  /*18dc0*/  FMUL R73, R73, UR22 ;  /* 0x0000001649497c20 */ /* 0x000fe20008400000 */
[----:B0-----:R-:W-:Y:S01]  /*18dd0*/  FMUL R21, R74, UR22 ;  /* 0x000000164a157c20 */ /* 0x001fe20008400000 */
[----:B------:R-:W-:Y:S02]  /*18de0*/  IADD3.X R11, R5, UR29, RZ, P3, !PT ;  /* 0x0000001d050b7c10 */ /* 0x000fe40009ffe4ff */
[C---:B------:R-:W-:Y:S02]  /*18df0*/  ISETP.GT.AND P3, PT, R0.reuse, 0x61, P0 ;  /* 0x000000610000780c */ /* 0x040fe40000764270 */
[----:B------:R-:W-:-:S02]  /*18e00*/  ISETP.GT.AND P4, PT, R0, 0x68, P1 ;  /* 0x000000680000780c */ /* 0x000fc40000f84270 */
[C---:B------:R-:W-:Y:S01]  /*18e10*/  ISETP.GT.AND P5, PT, R0.reuse, 0x69, P1 ;  /* 0x000000690000780c */ /* 0x040fe20000fa4270 */
[----:B------:R-:W-:Y:S01]  /*18e20*/  @P6 STG.E desc[UR18][R6.64+0x200], R73 ;  /* 0x0002004906006986 */ /* 0x000fe2000c101912 */
[----:B------:R-:W-:-:S03]  /*18e30*/  ISETP.GT.AND P6, PT, R0, 0x68, P0 ;  /* 0x000000680000780c */ /* 0x000fc600007c4270 */
[----:B------:R0:W-:Y:S01]  /*18e40*/  @P2 STG.E desc[UR18][R12.64+0x220], R21 ;  /* 0x000220150c002986 */ /* 0x0001e2000c101912 */
[----:B------:R-:W-:Y:S01]  /*18e50*/  ISETP.GT.AND P2, PT, R0, 0x69, P0 ;  /* 0x000000690000780c */ /* 0x000fe20000744270 */
[----:B------:R-:W-:Y:S01]  /*18e60*/  FMUL R75, R75, UR22 ;  /* 0x000000164b4b7c20 */ /* 0x000fe20008400000 */
[----:B-1----:R-:W-:Y:S01]  /*18e70*/  FMUL R19, R76, UR22 ;  /* 0x000000164c137c20 */ /* 0x002fe20008400000 */
[----:B------:R-:W-:Y:S01]  /*18e80*/  FMUL R77, R77, UR22 ;  /* 0x000000164d4d7c20 */ /* 0x000fe20008400000 */
[----:B--2---:R-:W-:-:S04]  /*18e90*/  IMAD.WIDE.U32 R2, R25, 0x1c, R10 ;  /* 0x0000001c19027825 */ /* 0x004fc800078e000a */
[----:B---3--:R-:W-:Y:S01]  /*18ea0*/  FMUL R23, R78, UR22 ;  /* 0x000000164e177c20 */ /* 0x008fe20008400000 */
[----:B------:R-:W-:Y:S01]  /*18eb0*/  @P3 STG.E desc[UR18][R6.64+0x220], R75 ;  /* 0x0002204b06003986 */ /* 0x000fe2000c101912 */
[----:B------:R-:W-:Y:S01]  /*18ec0*/  FMUL R79, R79, UR22 ;  /* 0x000000164f4f7c20 */ /* 0x000fe20008400000 */
[----:B------:R-:W-:Y:S02]  /*18ed0*/  IMAD.U32 R9, RZ, RZ, UR28 ;  /* 0x0000001cff097e24 */ /* 0x000fe4000f8e00ff */
[----:B------:R-:W-:Y:S01]  /*18ee0*/  @P4 STG.E desc[UR18][R16.64+0x200], R19 ;  /* 0x0002001310004986 */ /* 0x000fe2000c101912 */
[----:B------:R-:W-:Y:S01]  /*18ef0*/  IMAD.MOV.U32 R14, RZ, RZ, R2 ;  /* 0x000000ffff0e7224 */ /* 0x000fe200078e0002 */
[C---:B------:R-:W-:Y:S02]  /*18f00*/  ISETP.GT.AND P4, PT, R0.reuse, 0x70, P1 ;  /* 0x000000700000780c */ /* 0x040fe40000f84270 */
[----:B------:R-:W-:Y:S01]  /*18f10*/  @P5 STG.E desc[UR18][R4.64+0x200], R77 ;  /* 0x0002004d04005986 */ /* 0x000fe2000c101912 */
[----:B------:R-:W-:-:S02]  /*18f20*/  ISETP.GT.AND P5, PT, R0, 0x71, P1 ;  /* 0x000000710000780c */ /* 0x000fc40000fa4270 */
[----:B------:R-:W-:Y:S01]  /*18f30*/  IADD3 R2, P3, R10, UR9, RZ ;  /* 0x000000090a027c10 */ /* 0x000fe2000ff7e0ff */
[----:B------:R-:W-:Y:S01]  /*18f40*/  IMAD.WIDE.U32 R8, R9, 0x1c, R4 ;  /* 0x0000001c09087825 */ /* 0x000fe200078e0004 */
[----:B------:R1:W-:Y:S01]  /*18f50*/  @P6 STG.E desc[UR18][R16.64+0x220], R23 ;  /* 0x0002201710006986 */ /* 0x0003e2000c101912 */
[C---:B------:R-:W-:Y:S02]  /*18f60*/  ISETP.GT.AND P6, PT, R0.reuse, 0x70, P0 ;  /* 0x000000700000780c */ /* 0x040fe400007c4270 */
[----:B------:R-:W-:Y:S01]  /*18f70*/  VIADD R15, R3, UR8 ;  /* 0x00000008030f7c36 */ /* 0x000fe20008000000 */
[----:B------:R-:W-:Y:S01]  /*18f80*/  @P2 STG.E desc[UR18][R4.64+0x220], R79 ;  /* 0x0002204f04002986 */ /* 0x000fe2000c101912 */
[----:B------:R-:W-:Y:S02]  /*18f90*/  IADD3.X R3, R11, UR29, RZ, P3, !PT ;  /* 0x0000001d0b037c10 */ /* 0x000fe40009ffe4ff */
[C---:B------:R-:W-:Y:S02]  /*18fa0*/  ISETP.GT.AND P2, PT, R0.reuse, 0x71, P0 ;  /* 0x000000710000780c */ /* 0x040fe40000744270 */
[----:B------:R-:W-:Y:S01]  /*18fb0*/  ISETP.GT.AND P3, PT, R0, 0x78, P1 ;  /* 0x000000780000780c */ /* 0x000fe20000f64270 */
[----:B0-----:R-:W-:Y:S01]  /*18fc0*/  FMUL R21, R80, UR22 ;  /* 0x0000001650157c20 */ /* 0x001fe20008400000 */
[----:B------:R-:W-:Y:S01]  /*18fd0*/  IADD3 R9, R9, UR8, RZ ;  /* 0x0000000809097c10 */ /* 0x000fe2000fffe0ff */
[----:B------:R-:W-:Y:S01]  /*18fe0*/  FMUL R81, R81, UR22 ;  /* 0x0000001651517c20 */ /* 0x000fe20008400000 */
[----:B-1----:R-:W-:Y:S01]  /*18ff0*/  FMUL R17, R82, UR22 ;  /* 0x0000001652117c20 */ /* 0x002fe20008400000 */
[----:B------:R-:W-:Y:S01]  /*19000*/  FMUL R83, R83, UR22 ;  /* 0x0000001653537c20 */ /* 0x000fe20008400000 */
[----:B------:R-:W-:Y:S01]  /*19010*/  FMUL R19, R84, UR22 ;  /* 0x0000001654137c20 */ /* 0x000fe20008400000 */
[----:B------:R-:W-:Y:S01]  /*19020*/  @P4 STG.E desc[UR18][R8.64+0x200], R21 ;  /* 0x0002001508004986 */ /* 0x000fe2000c101912 */
[----:B------:R-:W-:-:S03]  /*19030*/  ISETP.GT.AND P4, PT, R0, 0x79, P1 ;  /* 0x000000790000780c */ /* 0x000fc60000f84270 */
[----:B------:R-:W-:Y:S01]  /*19040*/  @P5 STG.E desc[UR18][R10.64+0x200], R81 ;  /* 0x000200510a005986 */ /* 0x000fe2000c101912 */
[----:B------:R-:W-:-:S03]  /*19050*/  ISETP.GT.AND P5, PT, R0, 0x78, P0 ;  /* 0x000000780000780c */ /* 0x000fc600007a4270 */
[----:B------:R0:W-:Y:S04]  /*19060*/  @P6 STG.E desc[UR18][R8.64+0x220], R17 ;  /* 0x0002201108006986 */ /* 0x0001e8000c101912 */
[----:B------:R-:W-:Y:S01]  /*19070*/  @P2 STG.E desc[UR18][R10.64+0x220], R83 ;  /* 0x000220530a002986 */ /* 0x000fe2000c101912 */
[----:B------:R-:W-:-:S03]  /*19080*/  FMUL R85, R85, UR22 ;  /* 0x0000001655557c20 */ /* 0x000fc60008400000 */
[----:B------:R-:W-:Y:S01]  /*19090*/  @P3 STG.E desc[UR18][R14.64+0x200], R19 ;  /* 0x000200130e003986 */ /* 0x000fe2000c101912 */
[----:B------:R-:W-:Y:S02]  /*190a0*/  ISETP.GT.AND P3, PT, R0, 0x79, P0 ;  /* 0x000000790000780c */ /* 0x000fe40000764270 */
[----:B------:R-:W-:Y:S01]  /*190b0*/  MOV R7, UR28 ;  /* 0x0000001c00077c02 */ /* 0x000fe20008000f00 */
[----:B0-----:R-:W-:Y:S01]  /*190c0*/  FMUL R9, R86, UR22 ;  /* 0x0000001656097c20 */ /* 0x001fe20008400000 */
[----:B------:R-:W-:Y:S01]  /*190d0*/  IADD3 R4, P6, R2, UR9, RZ ;  /* 0x0000000902047c10 */ /* 0x000fe2000ffde0ff */
[----:B------:R-:W-:Y:S01]  /*190e0*/  @P4 STG.E desc[UR18][R2.64+0x200], R85 ;  /* 0x0002005502004986 */ /* 0x000fe2000c101912 */
[C---:B------:R-:W-:Y:S01]  /*190f0*/  ISETP.GT.AND P2, PT, R0.reuse, 0x80, P1 ;  /* 0x000000800000780c */ /* 0x040fe20000f44270 */
[----:B------:R-:W-:Y:S01]  /*19100*/  IMAD.WIDE.U32 R6, R7, 0x1c, R2 ;  /* 0x0000001c07067825 */ /* 0x000fe200078e0002 */
[----:B------:R-:W-:Y:S01]  /*19110*/  ISETP.GT.AND P4, PT, R0, 0x81, P1 ;  /* 0x000000810000780c */ /* 0x000fe20000f84270 */
[----:B------:R0:W-:Y:S02]  /*19120*/  @P5 STG.E desc[UR18][R14.64+0x220], R9 ;  /* 0x000220090e005986 */ /* 0x0001e4000c101912 */
[----:B------:R-:W-:Y:S01]  /*19130*/  FMUL R87, R87, UR22 ;  /* 0x0000001657577c20 */ /* 0x000fe20008400000 */
[----:B------:R-:W-:-:S02]  /*19140*/  IADD3.X R5, R3, UR29, RZ, P6, !PT ;  /* 0x0000001d03057c10 */ /* 0x000fc4000b7fe4ff */
[C---:B------:R-:W-:Y:S02]  /*19150*/  ISETP.GT.AND P5, PT, R0.reuse, 0x80, P0 ;  /* 0x000000800000780c */ /* 0x040fe400007a4270 */
[C---:B------:R-:W-:Y:S01]  /*19160*/  ISETP.GT.AND P6, PT, R0.reuse, 0x81, P0 ;  /* 0x000000810000780c */ /* 0x040fe200007c4270 */
[----:B------:R-:W-:Y:S01]  /*19170*/  VIADD R13, R7, UR8 ;  /* 0x00000008070d7c36 */ /* 0x000fe20008000000 */
[----:B------:R-:W-:Y:S01]  /*19180*/  MOV R7, UR28 ;  /* 0x0000001c00077c02 */ /* 0x000fe20008000f00 */
[----:B------:R-:W-:Y:S01]  /*19190*/  @P3 STG.E desc[UR18][R2.64+0x220], R87 ;  /* 0x0002205702003986 */ /* 0x000fe2000c101912 */
[----:B------:R-:W-:Y:S01]  /*191a0*/  ISETP.GT.AND P3, PT, R0, 0x88, P1 ;  /* 0x000000880000780c */ /* 0x000fe20000f64270 */
[----:B------:R-:W-:Y:S02]  /*191b0*/  IMAD.MOV.U32 R12, RZ, RZ, R6 ;  /* 0x000000ffff0c7224 */ /* 0x000fe400078e0006 */
[----:B------:R-:W-:Y:S01]  /*191c0*/  FMUL R17, R88, UR22 ;  /* 0x0000001658117c20 */ /* 0x000fe20008400000 */
[----:B------:R-:W-:Y:S01]  /*191d0*/  FMUL R89, R89, UR22 ;  /* 0x0000001659597c20 */ /* 0x000fe20008400000 */
[----:B0-----:R-:W-:Y:S01]  /*191e0*/  FMUL R15, R90, UR22 ;  /* 0x000000165a0f7c20 */ /* 0x001fe20008400000 */
[----:B------:R-:W-:-:S04]  /*191f0*/  IMAD.WIDE.U32 R6, R7, 0x1c, R4 ;  /* 0x0000001c07067825 */ /* 0x000fc800078e0004 */
[----:B------:R-:W-:Y:S01]  /*19200*/  FMUL R91, R91, UR22 ;  /* 0x000000165b5b7c20 */ /* 0x000fe20008400000 */
[----:B------:R0:W-:Y:S01]  /*19210*/  @P2 STG.E desc[UR18][R12.64+0x200], R17 ;  /* 0x000200110c002986 */ /* 0x0001e2000c101912 */
[----:B------:R-:W-:Y:S01]  /*19220*/  ISETP.GT.AND P2, PT, R0, 0x89, P1 ;  /* 0x000000890000780c */ /* 0x000fe20000f44270 */
[----:B------:R-:W-:Y:S02]  /*19230*/  VIADD R11, R7, UR8 ;  /* 0x00000008070b7c36 */ /* 0x000fe40008000000 */
[----:B------:R-:W-:Y:S01]  /*19240*/  FMUL R19, R92, UR22 ;  /* 0x000000165c137c20 */ /* 0x000fe20008400000 */
[----:B------:R-:W-:Y:S01]  /*19250*/  @P4 STG.E desc[UR18][R4.64+0x200], R89 ;  /* 0x0002005904004986 */ /* 0x000fe2000c101912 */
[----:B------:R-:W-:Y:S01]  /*19260*/  IMAD.MOV.U32 R10, RZ, RZ, R6 ;  /* 0x000000ffff0a7224 */ /* 0x000fe200078e0006 */
[----:B------:R-:W-:Y:S02]  /*19270*/  IADD3 R6, P4, R4, UR9, RZ ;  /* 0x0000000904067c10 */ /* 0x000fe4000ff9e0ff */
[----:B------:R-:W-:Y:S04]  /*19280*/  @P5 STG.E desc[UR18][R12.64+0x220], R15 ;  /* 0x0002200f0c005986 */ /* 0x000fe8000c101912 */
[----:B------:R1:W-:Y:S01]  /*19290*/  @P6 STG.E desc[UR18][R4.64+0x220], R91 ;  /* 0x0002205b04006986 */ /* 0x0003e2000c101912 */
[----:B------:R-:W-:Y:S01]  /*192a0*/  ISETP.GT.AND P6, PT, R0, 0x88, P0 ;  /* 0x000000880000780c */ /* 0x000fe200007c4270 */
[----:B------:R-:W-:Y:S01]  /*192b0*/  FMUL R93, R93, UR22 ;  /* 0x000000165d5d7c20 */ /* 0x000fe20008400000 */
[----:B------:R-:W-:Y:S01]  /*192c0*/  IADD3.X R7, R5, UR29, RZ, P4, !PT ;  /* 0x0000001d05077c10 */ /* 0x000fe2000a7fe4ff */
[----:B------:R2:W-:Y:S01]  /*192d0*/  @P3 STG.E desc[UR18][R10.64+0x200], R19 ;  /* 0x000200130a003986 */ /* 0x0005e2000c101912 */
[----:B------:R-:W-:Y:S01]  /*192e0*/  IADD3 R8, P3, R6, UR9, RZ ;  /* 0x0000000906087c10 */ /* 0x000fe2000ff7e0ff */
[----:B0-----:R-:W-:Y:S01]  /*192f0*/  FMUL R17, R94, UR22 ;  /* 0x000000165e117c20 */ /* 0x001fe20008400000 */
[----:B------:R-:W-:-:S02]  /*19300*/  IMAD.U32 R21, RZ, RZ, UR28 ;  /* 0x0000001cff157e24 */ /* 0x000fc4000f8e00ff */
[----:B------:R-:W-:Y:S01]  /*19310*/  IADD3.X R9, R7, UR29, RZ, P3, !PT ;  /* 0x0000001d07097c10 */ /* 0x000fe20009ffe4ff */
[----:B------:R-:W-:Y:S01]  /*19320*/  @P2 STG.E desc[UR18][R6.64+0x200], R93 ;  /* 0x0002005d06002986 */ /* 0x000fe2000c101912 */
[----:B------:R-:W-:Y:S02]  /*19330*/  MOV R3, UR28 ;  /* 0x0000001c00037c02 */ /* 0x000fe40008000f00 */
[C---:B------:R-:W-:Y:S02]  /*19340*/  ISETP.GT.AND P5, PT, R0.reuse, 0x89, P0 ;  /* 0x000000890000780c */ /* 0x040fe400007a4270 */
[C---:B------:R-:W-:Y:S01]  /*19350*/  ISETP.GT.AND P2, PT, R0.reuse, 0x90, P1 ;  /* 0x000000900000780c */ /* 0x040fe20000f44270 */
[----:B-1----:R-:W-:Y:S01]  /*19360*/  IMAD.WIDE.U32 R4, R21, 0x1c, R8 ;  /* 0x0000001c15047825 */ /* 0x002fe200078e0008 */
[C---:B------:R-:W-:Y:S01]  /*19370*/  ISETP.GT.AND P4, PT, R0.reuse, 0x91, P1 ;  /* 0x000000910000780c */ /* 0x040fe20000f84270 */
[----:B------:R-:W-:Y:S01]  /*19380*/  @P6 STG.E desc[UR18][R10.64+0x220], R17 ;  /* 0x000220110a006986 */ /* 0x000fe2000c101912 */
[C---:B------:R-:W-:Y:S01]  /*19390*/  ISETP.GT.AND P3, PT, R0.reuse, 0x90, P0 ;  /* 0x000000900000780c */ /* 0x040fe20000764270 */
[----:B------:R-:W-:Y:S01]  /*193a0*/  IMAD.WIDE.U32 R2, R3, 0x1c, R6 ;  /* 0x0000001c03027825 */ /* 0x000fe200078e0006 */
[----:B------:R-:W-:-:S03]  /*193b0*/  ISETP.GT.AND P6, PT, R0, 0x91, P0 ;  /* 0x000000910000780c */ /* 0x000fc600007c4270 */
[----:B------:R-:W-:Y:S01]  /*193c0*/  FMUL R95, R95, UR22 ;  /* 0x000000165f5f7c20 */ /* 0x000fe20008400000 */
[----:B------:R-:W-:Y:S01]  /*193d0*/  IADD3 R15, R5, UR8, RZ ;  /* 0x00000008050f7c10 */ /* 0x000fe2000fffe0ff */
[----:B------:R-:W-:Y:S02]  /*193e0*/  VIADD R13, R3, UR8 ;  /* 0x00000008030d7c36 */ /* 0x000fe40008000000 */
[----:B------:R-:W-:Y:S01]  /*193f0*/  FMUL R5, R96, UR22 ;  /* 0x0000001660057c20 */ /* 0x000fe20008400000 */
[----:B------:R-:W-:Y:S02]  /*19400*/  IMAD.MOV.U32 R12, RZ, RZ, R2 ;  /* 0x000000ffff0c7224 */ /* 0x000fe400078e0002 */
[----:B------:R-:W-:Y:S01]  /*19410*/  FMUL R97, R97, UR22 ;  /* 0x0000001661617c20 */ /* 0x000fe20008400000 */
[----:B--2---:R-:W-:Y:S01]  /*19420*/  FMUL R19, R98, UR22 ;  /* 0x0000001662137c20 */ /* 0x004fe20008400000 */
[----:B------:R-:W-:Y:S01]  /*19430*/  FMUL R99, R99, UR22 ;  /* 0x0000001663637c20 */ /* 0x000fe20008400000 */
[----:B------:R0:W-:Y:S01]  /*19440*/  @P5 STG.E desc[UR18][R6.64+0x220], R95 ;  /* 0x0002205f06005986 */ /* 0x0001e2000c101912 */
[----:B------:R-:W-:-:S03]  /*19450*/  IADD3 R2, P5, R8, UR9, RZ ;  /* 0x0000000908027c10 */ /* 0x000fc6000ffbe0ff */
[----:B------:R1:W-:Y:S01]  /*19460*/  @P2 STG.E desc[UR18][R12.64+0x200], R5 ;  /* 0x000200050c002986 */ /* 0x0003e2000c101912 */
[----:B------:R-:W-:-:S03]  /*19470*/  IADD3.X R3, R9, UR29, RZ, P5, !PT ;  /* 0x0000001d09037c10 */ /* 0x000fc6000affe4ff */
[----:B------:R-:W-:Y:S01]  /*19480*/  @P4 STG.E desc[UR18][R8.64+0x200], R97 ;  /* 0x0002006108004986 */ /* 0x000fe2000c101912 */
[----:B------:R-:W-:-:S03]  /*19490*/  ISETP.GT.AND P5, PT, R0, 0x99, P1 ;  /* 0x000000990000780c */ /* 0x000fc60000fa4270 */
[----:B------:R2:W-:Y:S01]  /*194a0*/  @P3 STG.E desc[UR18][R12.64+0x220], R19 ;  /* 0x000220130c003986 */ /* 0x0005e2000c101912 */
[----:B0-----:R-:W-:-:S03]  /*194b0*/  IADD3 R6, P2, R2, UR9, RZ ;  /* 0x0000000902067c10 */ /* 0x001fc6000ff5e0ff */
[----:B------:R-:W-:Y:S01]  /*194c0*/  @P6 STG.E desc[UR18][R8.64+0x220], R99 ;  /* 0x0002206308006986 */ /* 0x000fe2000c101912 */
[C---:B------:R-:W-:Y:S02]  /*194d0*/  ISETP.GT.AND P6, PT, R0.reuse, 0x98, P1 ;  /* 0x000000980000780c */ /* 0x040fe40000fc4270 */
[----:B------:R-:W-:Y:S02]  /*194e0*/  IADD3.X R7, R3, UR29, RZ, P2, !PT ;  /* 0x0000001d03077c10 */ /* 0x000fe400097fe4ff */
[----:B------:R-:W-:Y:S02]  /*194f0*/  MOV R11, UR28 ;  /* 0x0000001c000b7c02 */ /* 0x000fe40008000f00 */
[C---:B------:R-:W-:Y:S01]  /*19500*/  ISETP.GT.AND P2, PT, R0.reuse, 0x98, P0 ;  /* 0x000000980000780c */ /* 0x040fe20000744270 */
[----:B------:R-:W-:Y:S01]  /*19510*/  IMAD.MOV.U32 R14, RZ, RZ, R4 ;  /* 0x000000ffff0e7224 */ /* 0x000fe200078e0004 */
[----:B------:R-:W-:Y:S01]  /*19520*/  ISETP.GT.AND P4, PT, R0, 0x99, P0 ;  /* 0x000000990000780c */ /* 0x000fe20000784270 */
[----:B------:R-:W-:Y:S01]  /*19530*/  FMUL R21, R100, UR22 ;  /* 0x0000001664157c20 */ /* 0x000fe20008400000 */
[----:B------:R-:W-:Y:S01]  /*19540*/  FMUL R101, R101, UR22 ;  /* 0x0000001665657c20 */ /* 0x000fe20008400000 */
[----:B------:R-:W-:-:S02]  /*19550*/  IMAD.U32 R17, RZ, RZ, UR28 ;  /* 0x0000001cff117e24 */ /* 0x000fc4000f8e00ff */
[----:B-1----:R-:W-:Y:S01]  /*19560*/  IMAD.WIDE.U32 R4, R11, 0x1c, R2 ;  /* 0x0000001c0b047825 */ /* 0x002fe200078e0002 */
[----:B------:R0:W-:Y:S03]  /*19570*/  @P6 STG.E desc[UR18][R14.64+0x200], R21 ;  /* 0x000200150e006986 */ /* 0x0001e6000c101912 */
[----:B--2---:R-:W-:Y:S01]  /*19580*/  FMUL R19, R102, UR22 ;  /* 0x0000001666137c20 */ /* 0x004fe20008400000 */
[----:B------:R-:W-:Y:S01]  /*19590*/  FMUL R103, R103, UR22 ;  /* 0x0000001667677c20 */ /* 0x000fe20008400000 */
[----:B------:R-:W-:Y:S01]  /*195a0*/  IMAD.WIDE.U32 R10, R17, 0x1c, R6 ;  /* 0x0000001c110a7825 */ /* 0x000fe200078e0006 */
[----:B------:R-:W-:Y:S01]  /*195b0*/  @P5 STG.E desc[UR18][R2.64+0x200], R101 ;  /* 0x0002006502005986 */ /* 0x000fe2000c101912 */
[----:B------:R-:W-:Y:S02]  /*195c0*/  ISETP.GT.AND P3, PT, R0, 0xa0, P1 ;  /* 0x000000a00000780c */ /* 0x000fe40000f64270 */
[----:B------:R-:W-:Y:S01]  /*195d0*/  IMAD.MOV.U32 R12, RZ, RZ, R4 ;  /* 0x000000ffff0c7224 */ /* 0x000fe200078e0004 */
[----:B------:R-:W-:Y:S01]  /*195e0*/  IADD3 R4, P5, R6, UR9, RZ ;  /* 0x0000000906047c10 */ /* 0x000fe2000ffbe0ff */
[----:B------:R-:W-:Y:S01]  /*195f0*/  VIADD R13, R5, UR8 ;  /* 0x00000008050d7c36 */ /* 0x000fe20008000000 */
[----:B------:R1:W-:Y:S01]  /*19600*/  @P2 STG.E desc[UR18][R14.64+0x220], R19 ;  /* 0x000220130e002986 */ /* 0x0003e2000c101912 */
[----:B------:R-:W-:Y:S01]  /*19610*/  IMAD.MOV.U32 R16, RZ, RZ, R10 ;  /* 0x000000ffff107224 */ /* 0x000fe200078e000a */
[----:B------:R-:W-:-:S02]  /*19620*/  IADD3.X R5, R7, UR29, RZ, P5, !PT ;  /* 0x0000001d07057c10 */ /* 0x000fc4000affe4ff */
[----:B------:R-:W-:Y:S01]  /*19630*/  IADD3 R10, P2, R4, UR9, RZ ;  /* 0x00000009040a7c10 */ /* 0x000fe2000ff5e0ff */
[----:B------:R2:W-:Y:S01]  /*19640*/  @P4 STG.E desc[UR18][R2.64+0x220], R103 ;  /* 0x0002206702004986 */ /* 0x0005e2000c101912 */
[C---:B------:R-:W-:Y:S02]  /*19650*/  ISETP.GT.AND P6, PT, R0.reuse, 0xa1, P1 ;  /* 0x000000a10000780c */ /* 0x040fe40000fc4270 */
[----:B------:R-:W-:Y:S02]  /*19660*/  ISETP.GT.AND P4, PT, R0, 0xa0, P0 ;  /* 0x000000a00000780c */ /* 0x000fe40000784270 */
[----:B------:R-:W-:Y:S01]  /*19670*/  IADD3 R17, R11, UR8, RZ ;  /* 0x000000080b117c10 */ /* 0x000fe2000fffe0ff */
[----:B------:R-:W-:Y:S01]  /*19680*/  FMUL R23, R104, UR22 ;  /* 0x0000001668177c20 */ /* 0x000fe20008400000 */
[----:B------:R-:W-:Y:S02]  /*19690*/  IADD3.X R11, R5, UR29, RZ, P2, !PT ;  /* 0x0000001d050b7c10 */ /* 0x000fe400097fe4ff */
[----:B------:R-:W-:Y:S01]  /*196a0*/  ISETP.GT.AND P2, PT, R0, 0xa1, P0 ;  /* 0x000000a10000780c */ /* 0x000fe20000744270 */
[----:B------:R-:W-:Y:S01]  /*196b0*/  FMUL R105, R105, UR22 ;  /* 0x0000001669697c20 */ /* 0x000fe20008400000 */
[----:B------:R3:W-:Y:S01]  /*196c0*/  @P3 STG.E desc[UR18][R12.64+0x200], R23 ;  /* 0x000200170c003986 */ /* 0x0007e2000c101912 */
[----:B0-----:R-:W-:Y:S01]  /*196d0*/  FMUL R21, R106, UR22 ;  /* 0x000000166a157c20 */ /* 0x001fe20008400000 */
[C---:B------:R-:W-:Y:S01]  /*196e0*/  ISETP.GT.AND P3, PT, R0.reuse, 0xa8, P1 ;  /* 0x000000a80000780c */ /* 0x040fe20000f64270 */
[----:B------:R-:W-:Y:S01]  /*196f0*/  FMUL R107, R107, UR22 ;  /* 0x000000166b6b7c20 */ /* 0x000fe20008400000 */
[C---:B------:R-:W-:Y:S01]  /*19700*/  ISETP.GT.AND P5, PT, R0.reuse, 0xa9, P1 ;  /* 0x000000a90000780c */ /* 0x040fe20000fa4270 */
[----:B------:R-:W-:Y:S01]  /*19710*/  @P6 STG.E desc[UR18][R6.64+0x200], R105 ;  /* 0x0002006906006986 */ /* 0x000fe2000c101912 */
[----:B------:R-:W-:-:S03]  /*19720*/  ISETP.GT.AND P6, PT, R0, 0xa8, P0 ;  /* 0x000000a80000780c */ /* 0x000fc600007c4270 */
[----:B------:R0:W-:Y:S01]  /*19730*/  @P4 STG.E desc[UR18][R12.64+0x220], R21 ;  /* 0x000220150c004986 */ /* 0x0001e2000c101912 */
[----:B------:R-:W-:Y:S01]  /*19740*/  ISETP.GT.AND P4, PT, R0, 0xa9, P0 ;  /* 0x000000a90000780c */ /* 0x000fe20000784270 */
[----:B-1----:R-:W-:Y:S01]  /*19750*/  FMUL R19, R108, UR22 ;  /* 0x000000166c137c20 */ /* 0x002fe20008400000 */
[----:B------:R-:W-:Y:S01]  /*19760*/  MOV R9, UR28 ;  /* 0x0000001c00097c02 */ /* 0x000fe20008000f00 */
[----:B------:R-:W-:Y:S01]  /*19770*/  @P2 STG.E desc[UR18][R6.64+0x220], R107 ;  /* 0x0002206b06002986 */ /* 0x000fe2000c101912 */
[----:B------:R-:W-:Y:S01]  /*19780*/  ISETP.GT.AND P2, PT, R0, 0xb0, P1 ;  /* 0x000000b00000780c */ /* 0x000fe20000f44270 */
[----:B--2---:R-:W-:-:S04]  /*19790*/  IMAD.WIDE.U32 R2, R25, 0x1c, R10 ;  /* 0x0000001c19027825 */ /* 0x004fc800078e000a */
[----:B------:R-:W-:Y:S01]  /*197a0*/  FMUL R109, R109, UR22 ;  /* 0x000000166d6d7c20 */ /* 0x000fe20008400000 */
[----:B---3--:R-:W-:Y:S01]  /*197b0*/  FMUL R23, R110, UR22 ;  /* 0x000000166e177c20 */ /* 0x008fe20008400000 */
[----:B------:R-:W-:Y:S01]  /*197c0*/  @P3 STG.E desc[UR18][R16.64+0x200], R19 ;  /* 0x0002001310003986 */ /* 0x000fe2000c101912 */
[----:B------:R-:W-:-:S04]  /*197d0*/  IMAD.WIDE.U32 R8, R9, 0x1c, R4 ;  /* 0x0000001c09087825 */ /* 0x000fc800078e0004 */
[----:B------:R-:W-:Y:S01]  /*197e0*/  FMUL R111, R111, UR22 ;  /* 0x000000166f6f7c20 */ /* 0x000fe20008400000 */
[----:B------:R-:W-:Y:S01]  /*197f0*/  MOV R14, R2 ;  /* 0x00000002000e7202 */ /* 0x000fe20000000f00 */
[----:B------:R-:W-:Y:S01]  /*19800*/  @P5 STG.E desc[UR18][R4.64+0x200], R109 ;  /* 0x0002006d04005986 */ /* 0x000fe2000c101912 */
[----:B------:R-:W-:Y:S01]  /*19810*/  ISETP.GT.AND P3, PT, R0, 0xb1, P1 ;  /* 0x000000b10000780c */ /* 0x000fe20000f64270 */
[----:B------:R-:W-:Y:S01]  /*19820*/  VIADD R9, R9, UR8 ;  /* 0x0000000809097c36 */ /* 0x000fe20008000000 */
[----:B------:R-:W-:Y:S01]  /*19830*/  IADD3 R2, P5, R10, UR9, RZ ;  /* 0x000000090a027c10 */ /* 0x000fe2000ffbe0ff */
[----:B0-----:R-:W-:Y:S01]  /*19840*/  FMUL R21, R112, UR22 ;  /* 0x0000001670157c20 */ /* 0x001fe20008400000 */
[----:B------:R0:W-:Y:S01]  /*19850*/  @P6 STG.E desc[UR18][R16.64+0x220], R23 ;  /* 0x0002201710006986 */ /* 0x0001e2000c101912 */
[----:B------:R-:W-:Y:S01]  /*19860*/  VIADD R15, R3, UR8 ;  /* 0x00000008030f7c36 */ /* 0x000fe20008000000 */
[----:B------:R-:W-:Y:S02]  /*19870*/  ISETP.GT.AND P6, PT, R0, 0xb0, P0 ;  /* 0x000000b00000780c */ /* 0x000fe400007c4270 */
[----:B------:R1:W-:Y:S01]  /*19880*/  @P4 STG.E desc[UR18][R4.64+0x220], R111 ;  /* 0x0002206f04004986 */ /* 0x0003e2000c101912 */
[----:B------:R-:W-:-:S02]  /*19890*/  IADD3.X R3, R11, UR29, RZ, P5, !PT ;  /* 0x0000001d0b037c10 */ /* 0x000fc4000affe4ff */
[C---:B------:R-:W-:Y:S01]  /*198a0*/  ISETP.GT.AND P4, PT, R0.reuse, 0xb1, P0 ;  /* 0x000000b10000780c */ /* 0x040fe20000784270 */
[----:B------:R-:W-:Y:S01]  /*198b0*/  @P2 STG.E desc[UR18][R8.64+0x200], R21 ;  /* 0x0002001508002986 */ /* 0x000fe2000c101912 */
[C---:B------:R-:W-:Y:S01]  /*198c0*/  ISETP.GT.AND P5, PT, R0.reuse, 0xb8, P1 ;  /* 0x000000b80000780c */ /* 0x040fe20000fa4270 */
[----:B------:R-:W-:Y:S01]  /*198d0*/  FMUL R113, R113, UR22 ;  /* 0x0000001671717c20 */ /* 0x000fe20008400000 */
[----:B------:R-:W-:Y:S01]  /*198e0*/  ISETP.GT.AND P2, PT, R0, 0xb9, P1 ;  /* 0x000000b90000780c */ /* 0x000fe20000f44270 */
[----:B0-----:R-:W-:Y:S01]  /*198f0*/  FMUL R17, R114, UR22 ;  /* 0x0000001672117c20 */ /* 0x001fe20008400000 */
[----:B------:R-:W-:Y:S01]  /*19900*/  FMUL R115, R115, UR22 ;  /* 0x0000001673737c20 */ /* 0x000fe20008400000 */
[----:B------:R-:W-:Y:S01]  /*19910*/  FMUL R19, R116, UR22 ;  /* 0x0000001674137c20 */ /* 0x000fe20008400000 */
[----:B------:R-:W-:Y:S01]  /*19920*/  @P3 STG.E desc[UR18][R10.64+0x200], R113 ;  /* 0x000200710a003986 */ /* 0x000fe2000c101912 */
[----:B------:R-:W-:Y:S01]  /*19930*/  ISETP.GT.AND P3, PT, R0, 0xb8, P0 ;  /* 0x000000b80000780c */ /* 0x000fe20000764270 */
[----:B------:R-:W-:Y:S01]  /*19940*/  FMUL R117, R117, UR22 ;  /* 0x0000001675757c20 */ /* 0x000fe20008400000 */
[----:B------:R-:W-:Y:S01]  /*19950*/  IMAD.U32 R7, RZ, RZ, UR28 ;  /* 0x0000001cff077e24 */ /* 0x000fe2000f8e00ff */
[----:B------:R0:W-:Y:S01]  /*19960*/  @P6 STG.E desc[UR18][R8.64+0x220], R17 ;  /* 0x0002201108006986 */ /* 0x0001e2000c101912 */
[----:B-1----:R-:W-:-:S03]  /*19970*/  IADD3 R4, P6, R2, UR9, RZ ;  /* 0x0000000902047c10 */ /* 0x002fc6000ffde0ff */
[----:B------:R1:W-:Y:S01]  /*19980*/  @P4 STG.E desc[UR18][R10.64+0x220], R115 ;  /* 0x000220730a004986 */ /* 0x0003e2000c101912 */
[----:B------:R-:W-:Y:S01]  /*19990*/  IMAD.WIDE.U32 R6, R7, 0x1c, R2 ;  /* 0x0000001c07067825 */ /* 0x000fe200078e0002 */
[C---:B------:R-:W-:Y:S02]  /*199a0*/  ISETP.GT.AND P4, PT, R0.reuse, 0xc0, P1 ;  /* 0x000000c00000780c */ /* 0x040fe40000f84270 */
[----:B------:R-:W-:Y:S01]  /*199b0*/  @P5 STG.E desc[UR18][R14.64+0x200], R19 ;  /* 0x000200130e005986 */ /* 0x000fe2000c101912 */
[----:B------:R-:W-:-:S03]  /*199c0*/  ISETP.GT.AND P5, PT, R0, 0xb9, P0 ;  /* 0x000000b90000780c */ /* 0x000fc600007a4270 */
[----:B------:R-:W-:Y:S01]  /*199d0*/  @P2 STG.E desc[UR18][R2.64+0x200], R117 ;  /* 0x0002007502002986 */ /* 0x000fe2000c101912 */
[----:B------:R-:W-:Y:S01]  /*199e0*/  ISETP.GT.AND P2, PT, R0, 0xc1, P1 ;  /* 0x000000c10000780c */ /* 0x000fe20000f44270 */
[----:B0-----:R-:W-:Y:S01]  /*199f0*/  FMUL R9, R118, UR22 ;  /* 0x0000001676097c20 */ /* 0x001fe20008400000 */
[----:B------:R-:W-:Y:S01]  /*19a00*/  VIADD R13, R7, UR8 ;  /* 0x00000008070d7c36 */ /* 0x000fe20008000000 */
[----:B------:R-:W-:Y:S01]  /*19a10*/  IADD3.X R5, R3, UR29, RZ, P6, !PT ;  /* 0x0000001d03057c10 */ /* 0x000fe2000b7fe4ff */
[----:B------:R-:W-:Y:S02]  /*19a20*/  IMAD.U32 R7, RZ, RZ, UR28 ;  /* 0x0000001cff077e24 */ /* 0x000fe4000f8e00ff */
[----:B------:R-:W-:Y:S01]  /*19a30*/  FMUL R119, R119, UR22 ;  /* 0x0000001677777c20 */ /* 0x000fe20008400000 */
[----:B------:R0:W-:Y:S01]  /*19a40*/  @P3 STG.E desc[UR18][R14.64+0x220], R9 ;  /* 0x000220090e003986 */ /* 0x0001e2000c101912 */
[----:B------:R-:W-:Y:S01]  /*19a50*/  MOV R12, R6 ;  /* 0x00000006000c7202 */ /* 0x000fe20000000f00 */
[----:B------:R-:W-:Y:S01]  /*19a60*/  FMUL R17, R120, UR22 ;  /* 0x0000001678117c20 */ /* 0x000fe20008400000 */
[----:B------:R-:W-:Y:S01]  /*19a70*/  ISETP.GT.AND P3, PT, R0, 0xc0, P0 ;  /* 0x000000c00000780c */ /* 0x000fe20000764270 */
[----:B------:R-:W-:-:S04]  /*19a80*/  IMAD.WIDE.U32 R6, R7, 0x1c, R4 ;  /* 0x0000001c07067825 */ /* 0x000fc800078e0004 */
[----:B------:R-:W-:Y:S01]  /*19a90*/  FMUL R121, R121, UR22 ;  /* 0x0000001679797c20 */ /* 0x000fe20008400000 */
[----:B------:R2:W-:Y:S01]  /*19aa0*/  @P5 STG.E desc[UR18][R2.64+0x220], R119 ;  /* 0x0002207702005986 */ /* 0x0005e2000c101912 */
[----:B-1----:R-:W-:-:S03]  /*19ab0*/  MOV R10, R6 ;  /* 0x00000006000a7202 */ /* 0x002fc60000000f00 */
[----:B------:R1:W-:Y:S01]  /*19ac0*/  @P4 STG.E desc[UR18][R12.64+0x200], R17 ;  /* 0x000200110c004986 */ /* 0x0003e2000c101912 */
[----:B------:R-:W-:Y:S01]  /*19ad0*/  ISETP.GT.AND P6, PT, R0, 0xc1, P0 ;  /* 0x000000c10000780c */ /* 0x000fe200007c4270 */
[----:B0-----:R-:W-:Y:S02]  /*19ae0*/  FMUL R15, R122, UR22 ;  /* 0x000000167a0f7c20 */ /* 0x001fe40008400000 */
[----:B------:R-:W-:Y:S01]  /*19af0*/  @P2 STG.E desc[UR18][R4.64+0x200], R121 ;  /* 0x0002007904002986 */ /* 0x000fe2000c101912 */
[----:B------:R-:W-:Y:S01]  /*19b00*/  IADD3 R6, P2, R4, UR9, RZ ;  /* 0x0000000904067c10 */ /* 0x000fe2000ff5e0ff */
[----:B------:R-:W-:Y:S01]  /*19b10*/  VIADD R11, R7, UR8 ;  /* 0x00000008070b7c36 */ /* 0x000fe20008000000 */
[C---:B------:R-:W-:Y:S02]  /*19b20*/  ISETP.GT.AND P5, PT, R0.reuse, 0xc8, P1 ;  /* 0x000000c80000780c */ /* 0x040fe40000fa4270 */
[----:B------:R-:W-:Y:S01]  /*19b30*/  IADD3.X R7, R5, UR29, RZ, P2, !PT ;  /* 0x0000001d05077c10 */ /* 0x000fe200097fe4ff */
[----:B------:R0:W-:Y:S01]  /*19b40*/  @P3 STG.E desc[UR18][R12.64+0x220], R15 ;  /* 0x0002200f0c003986 */ /* 0x0001e2000c101912 */
[----:B------:R-:W-:-:S02]  /*19b50*/  ISETP.GT.AND P4, PT, R0, 0xc9, P1 ;  /* 0x000000c90000780c */ /* 0x000fc40000f84270 */
[----:B------:R-:W-:Y:S02]  /*19b60*/  IADD3 R8, P2, R6, UR9, RZ ;  /* 0x0000000906087c10 */ /* 0x000fe4000ff5e0ff */
[----:B------:R-:W-:Y:S01]  /*19b70*/  ISETP.GT.AND P3, PT, R0, 0xc8, P0 ;  /* 0x000000c80000780c */ /* 0x000fe20000764270 */
[----:B------:R-:W-:Y:S01]  /*19b80*/  FMUL R123, R123, UR22 ;  /* 0x000000167b7b7c20 */ /* 0x000fe20008400000 */
[----:B------:R-:W-:Y:S01]  /*19b90*/  IADD3.X R9, R7, UR29, RZ, P2, !PT ;  /* 0x0000001d07097c10 */ /* 0x000fe200097fe4ff */
[----:B------:R-:W-:Y:S01]  /*19ba0*/  FMUL R19, R124, UR22 ;  /* 0x000000167c137c20 */ /* 0x000fe20008400000 */
[----:B------:R-:W-:Y:S01]  /*19bb0*/  ISETP.GT.AND P2, PT, R0, 0xc9, P0 ;  /* 0x000000c90000780c */ /* 0x000fe20000744270 */
[----:B------:R-:W-:Y:S01]  /*19bc0*/  FMUL R125, R125, UR22 ;  /* 0x000000167d7d7c20 */ /* 0x000fe20008400000 */
[----:B------:R3:W-:Y:S01]  /*19bd0*/  @P6 STG.E desc[UR18][R4.64+0x220], R123 ;  /* 0x0002207b04006986 */ /* 0x0007e2000c101912 */
[----:B--2---:R-:W-:Y:S02]  /*19be0*/  IMAD.U32 R3, RZ, RZ, UR28 ;  /* 0x0000001cff037e24 */ /* 0x004fe4000f8e00ff */
[----:B-1----:R-:W-:Y:S01]  /*19bf0*/  FMUL R17, R126, UR22 ;  /* 0x000000167e117c20 */ /* 0x002fe20008400000 */
[----:B0-----:R-:W-:Y:S01]  /*19c00*/  IMAD.U32 R13, RZ, RZ, UR28 ;  /* 0x0000001cff0d7e24 */ /* 0x001fe2000f8e00ff */
[----:B------:R-:W-:Y:S01]  /*19c10*/  @P5 STG.E desc[UR18][R10.64+0x200], R19 ;  /* 0x000200130a005986 */ /* 0x000fe2000c101912 */
[C---:B------:R-:W-:Y:S01]  /*19c20*/  ISETP.GT.AND P5, PT, R0.reuse, 0xd0, P1 ;  /* 0x000000d00000780c */ /* 0x040fe20000fa4270 */
[----:B------:R-:W-:Y:S01]  /*19c30*/  FMUL R127, R127, UR22 ;  /* 0x000000167f7f7c20 */ /* 0x000fe20008400000 */
[C---:B------:R-:W-:Y:S01]  /*19c40*/  ISETP.GT.AND P6, PT, R0.reuse, 0xd1, P1 ;  /* 0x000000d10000780c */ /* 0x040fe20000fc4270 */
[----:B------:R-:W-:Y:S01]  /*19c50*/  @P4 STG.E desc[UR18][R6.64+0x200], R125 ;  /* 0x0002007d06004986 */ /* 0x000fe2000c101912 */
[----:B------:R-:W-:Y:S01]  /*19c60*/  IMAD.WIDE.U32 R2, R3, 0x1c, R6 ;  /* 0x0000001c03027825 */ /* 0x000fe200078e0006 */
[----:B------:R-:W-:-:S02]  /*19c70*/  ISETP.GT.AND P4, PT, R0, 0xd0, P0 ;  /* 0x000000d00000780c */ /* 0x000fc40000784270 */
[----:B------:R0:W-:Y:S01]  /*19c80*/  @P3 STG.E desc[UR18][R10.64+0x220], R17 ;  /* 0x000220110a003986 */ /* 0x0001e2000c101912 */
[----:B---3--:R-:W-:Y:S01]  /*19c90*/  IMAD.WIDE.U32 R4, R13, 0x1c, R8 ;  /* 0x0000001c0d047825 */ /* 0x008fe200078e0008 */
[----:B------:R-:W-:Y:S02]  /*19ca0*/  ISETP.GT.AND P3, PT, R0, 0xd1, P0 ;  /* 0x000000d10000780c */ /* 0x000fe40000764270 */
[----:B------:R-:W-:Y:S01]  /*19cb0*/  @P2 STG.E desc[UR18][R6.64+0x220], R127 ;  /* 0x0002207f06002986 */ /* 0x000fe2000c101912 */
[----:B------:R-:W-:Y:S01]  /*19cc0*/  IMAD.MOV.U32 R12, RZ, RZ, R2 ;  /* 0x000000ffff0c7224 */ /* 0x000fe200078e0002 */
[----:B------:R-:W-:Y:S01]  /*19cd0*/  IADD3 R2, P2, R8, UR9, RZ ;  /* 0x0000000908027c10 */ /* 0x000fe2000ff5e0ff */
[----:B------:R-:W-:Y:S01]  /*19ce0*/  VIADD R15, R5, UR8 ;  /* 0x00000008050f7c36 */ /* 0x000fe20008000000 */
[----:B------:R-:W-:Y:S01]  /*19cf0*/  IADD3 R13, R3, UR8, RZ ;  /* 0x00000008030d7c10 */ /* 0x000fe2000fffe0ff */
[----:B------:R-:W-:Y:S01]  /*19d00*/  FMUL R5, R128, UR22 ;  /* 0x0000001680057c20 */ /* 0x000fe20008400000 */
[----:B------:R-:W-:Y:S01]  /*19d10*/  FMUL R129, R129, UR22 ;  /* 0x0000001681817c20 */ /* 0x000fe20008400000 */
[----:B------:R-:W-:Y:S01]  /*19d20*/  IADD3.X R3, R9, UR29, RZ, P2, !PT ;  /* 0x0000001d09037c10 */ /* 0x000fe200097fe4ff */
[----:B0-----:R-:W-:Y:S01]  /*19d30*/  FMUL R17, R130, UR22 ;  /* 0x0000001682117c20 */ /* 0x001fe20008400000 */
[----:B------:R-:W-:Y:S01]  /*19d40*/  FMUL R131, R131, UR22 ;  /* 0x0000001683837c20 */ /* 0x000fe20008400000 */
[----:B------:R-:W-:Y:S01]  /*19d50*/  IADD3 R10, P2, R2, UR9, RZ ;  /* 0x00000009020a7c10 */ /* 0x000fe2000ff5e0ff */
[----:B------:R-:W-:Y:S04]  /*19d60*/  @P5 STG.E desc[UR18][R12.64+0x200], R5 ;  /* 0x000200050c005986 */ /* 0x000fe8000c101912 */
[----:B------:R-:W-:Y:S01]  /*19d70*/  @P6 STG.E desc[UR18][R8.64+0x200], R129 ;  /* 0x0002008108006986 */ /* 0x000fe2000c101912 */
[----:B------:R-:W-:-:S03]  /*19d80*/  IADD3.X R11, R3, UR29, RZ, P2, !PT ;  /* 0x0000001d030b7c10 */ /* 0x000fc600097fe4ff */
[----:B------:R0:W-:Y:S01]  /*19d90*/  @P4 STG.E desc[UR18][R12.64+0x220], R17 ;  /* 0x000220110c004986 */ /* 0x0001e2000c101912 */
[C---:B------:R-:W-:Y:S02]  /*19da0*/  ISETP.GT.AND P4, PT, R0.reuse, 0xd8, P1 ;  /* 0x000000d80000780c */ /* 0x040fe40000f84270 */
[C---:B------:R-:W-:Y:S01]  /*19db0*/  ISETP.GT.AND P2, PT, R0.reuse, 0xd9, P1 ;  /* 0x000000d90000780c */ /* 0x040fe20000f44270 */
[----:B------:R1:W-:Y:S01]  /*19dc0*/  @P3 STG.E desc[UR18][R8.64+0x220], R131 ;  /* 0x0002208308003986 */ /* 0x0003e2000c101912 */
[C---:B------:R-:W-:Y:S02]  /*19dd0*/  ISETP.GT.AND P3, PT, R0.reuse, 0xd8, P0 ;  /* 0x000000d80000780c */ /* 0x040fe40000764270 */
[----:B------:R-:W-:Y:S01]  /*19de0*/  ISETP.GT.AND P5, PT, R0, 0xd9, P0 ;  /* 0x000000d90000780c */ /* 0x000fe200007a4270 */
[----:B------:R-:W-:Y:S01]  /*19df0*/  FMUL R19, R132, UR22 ;  /* 0x0000001684137c20 */ /* 0x000fe20008400000 */
[----:B------:R-:W-:Y:S01]  /*19e00*/  MOV R14, R4 ;  /* 0x00000004000e7202 */ /* 0x000fe20000000f00 */
[----:B------:R-:W-:Y:S01]  /*19e10*/  FMUL R133, R133, UR22 ;  /* 0x0000001685857c20 */ /* 0x000fe20008400000 */
[----:B------:R-:W-:Y:S01]  /*19e20*/  FMUL R135, R135, UR22 ;  /* 0x0000001687877c20 */ /* 0x000fe20008400000 */
[----:B0-----:R-:W-:Y:S01]  /*19e30*/  FMUL R13, R134, UR22 ;  /* 0x00000016860d7c20 */ /* 0x001fe20008400000 */
[----:B------:R-:W-:Y:S01]  /*19e40*/  IMAD.U32 R7, RZ, RZ, UR28 ;  /* 0x0000001cff077e24 */ /* 0x000fe2000f8e00ff */
[----:B------:R-:W-:Y:S01]  /*19e50*/  @P4 STG.E desc[UR18][R14.64+0x200], R19 ;  /* 0x000200130e004986 */ /* 0x000fe2000c101912 */
[----:B------:R-:W-:-:S03]  /*19e60*/  ISETP.GT.AND P4, PT, R0, 0xe0, P1 ;  /* 0x000000e00000780c */ /* 0x000fc60000f84270 */
[----:B------:R-:W-:Y:S01]  /*19e70*/  @P2 STG.E desc[UR18][R2.64+0x200], R133 ;  /* 0x0002008502002986 */ /* 0x000fe2000c101912 */
[----:B------:R-:W-:-:S03]  /*19e80*/  ISETP.GT.AND P6, PT, R0, 0xe1, P1 ;  /* 0x000000e10000780c */ /* 0x000fc60000fc4270 */
[----:B------:R0:W-:Y:S01]  /*19e90*/  @P3 STG.E desc[UR18][R14.64+0x220], R13 ;  /* 0x0002200d0e003986 */ /* 0x0001e2000c101912 */
[----:B------:R-:W-:-:S03]  /*19ea0*/  IMAD.WIDE.U32 R4, R7, 0x1c, R2 ;  /* 0x0000001c07047825 */ /* 0x000fc600078e0002 */
[----:B------:R-:W-:Y:S01]  /*19eb0*/  @P5 STG.E desc[UR18][R2.64+0x220], R135 ;  /* 0x0002208702005986 */ /* 0x000fe2000c101912 */
[C---:B------:R-:W-:Y:S02]  /*19ec0*/  ISETP.GT.AND P5, PT, R0.reuse, 0xe0, P0 ;  /* 0x000000e00000780c */ /* 0x040fe400007a4270 */
[----:B------:R-:W-:Y:S01]  /*19ed0*/  ISETP.GT.AND P3, PT, R0, 0xe1, P0 ;  /* 0x000000e10000780c */ /* 0x000fe20000764270 */
[----:B-1----:R-:W-:Y:S01]  /*19ee0*/  IMAD.MOV.U32 R8, RZ, RZ, R4 ;  /* 0x000000ffff087224 */ /* 0x002fe200078e0004 */
[----:B------:R-:W-:Y:S01]  /*19ef0*/  IADD3 R9, R5, UR8, RZ ;  /* 0x0000000805097c10 */ /* 0x000fe2000fffe0ff */
[----:B------:R-:W-:Y:S01]  /*19f00*/  FMUL R17, R136, UR22 ;  /* 0x0000001688117c20 */ /* 0x000fe20008400000 */
[----:B------:R-:W-:Y:S01]  /*19f10*/  FMUL R137, R137, UR22 ;  /* 0x0000001689897c20 */ /* 0x000fe20008400000 */
[----:B------:R-:W-:Y:S01]  /*19f20*/  IADD3 R4, P2, R10, UR9, RZ ;  /* 0x000000090a047c10 */ /* 0x000fe2000ff5e0ff */
[----:B0-----:R-:W-:Y:S01]  /*19f30*/  FMUL R15, R138, UR22 ;  /* 0x000000168a0f7c20 */ /* 0x001fe20008400000 */
[----:B------:R-:W-:Y:S01]  /*19f40*/  FMUL R139, R139, UR22 ;  /* 0x000000168b8b7c20 */ /* 0x000fe20008400000 */
[----:B------:R0:W-:Y:S01]  /*19f50*/  @P4 STG.E desc[UR18][R8.64+0x200], R17 ;  /* 0x0002001108004986 */ /* 0x0001e2000c101912 */
[----:B------:R-:W-:Y:S01]  /*19f60*/  IADD3.X R5, R11, UR29, RZ, P2, !PT ;  /* 0x0000001d0b057c10 */ /* 0x000fe200097fe4ff */
[----:B------:R-:W-:Y:S01]  /*19f70*/  IMAD.U32 R21, RZ, RZ, UR28 ;  /* 0x0000001cff157e24 */ /* 0x000fe2000f8e00ff */
[C---:B------:R-:W-:Y:S01]  /*19f80*/  ISETP.GT.AND P2, PT, R0.reuse, 0xe8, P1 ;  /* 0x000000e80000780c */ /* 0x040fe20000f44270 */
[----:B------:R-:W-:Y:S01]  /*19f90*/  @P6 STG.E desc[UR18][R10.64+0x200], R137 ;  /* 0x000200890a006986 */ /* 0x000fe2000c101912 */
[----:B------:R-:W-:-:S03]  /*19fa0*/  ISETP.GT.AND P4, PT, R0, 0xe9, P1 ;  /* 0x000000e90000780c */ /* 0x000fc60000f84270 */
[----:B------:R1:W-:Y:S01]  /*19fb0*/  @P5 STG.E desc[UR18][R8.64+0x220], R15 ;  /* 0x0002200f08005986 */ /* 0x0003e2000c101912 */
[C---:B------:R-:W-:Y:S01]  /*19fc0*/  ISETP.GT.AND P5, PT, R0.reuse, 0xe8, P0 ;  /* 0x000000e80000780c */ /* 0x040fe200007a4270 */
[----:B------:R-:W-:Y:S01]  /*19fd0*/  IMAD.WIDE.U32 R6, R21, 0x1c, R10 ;  /* 0x0000001c15067825 */ /* 0x000fe200078e000a */
[----:B------:R-:W-:Y:S01]  /*19fe0*/  MOV R19, UR28 ;  /* 0x0000001c00137c02 */ /* 0x000fe20008000f00 */
[----:B------:R2:W-:Y:S01]  /*19ff0*/  @P3 STG.E desc[UR18][R10.64+0x220], R139 ;  /* 0x0002208b0a003986 */ /* 0x0005e2000c101912 */
[C---:B------:R-:W-:Y:S02]  /*1a000*/  ISETP.GT.AND P6, PT, R0.reuse, 0xe9, P0 ;  /* 0x000000e90000780c */ /* 0x040fe400007c4270 */
[----:B------:R-:W-:Y:S01]  /*1a010*/  ISETP.GT.AND P3, PT, R0, 0xf0, P1 ;  /* 0x000000f00000780c */ /* 0x000fe20000f64270 */
[----:B------:R-:W-:Y:S02]  /*1a020*/  VIADD R7, R7, UR8 ;  /* 0x0000000807077c36 */ /* 0x000fe40008000000 */
[----:B0-----:R-:W-:Y:S01]  /*1a030*/  FMUL R17, R140, UR22 ;  /* 0x000000168c117c20 */ /* 0x001fe20008400000 */
[----:B------:R-:W-:-:S04]  /*1a040*/  IMAD.WIDE.U32 R2, R19, 0x1c, R4 ;  /* 0x0000001c13027825 */ /* 0x000fc800078e0004 */
[----:B------:R-:W-:Y:S01]  /*1a050*/  FMUL R141, R141, UR22 ;  /* 0x000000168d8d7c20 */ /* 0x000fe20008400000 */
[----:B------:R-:W-:Y:S01]  /*1a060*/  FMUL R19, R142, UR22 ;  /* 0x000000168e137c20 */ /* 0x000fe20008400000 */
[----:B------:R-:W-:Y:S01]  /*1a070*/  FMUL R143, R143, UR22 ;  /* 0x000000168f8f7c20 */ /* 0x000fe20008400000 */
[----:B------:R-:W-:Y:S02]  /*1a080*/  VIADD R13, R3, UR8 ;  /* 0x00000008030d7c36 */ /* 0x000fe40008000000 */
[----:B-1----:R-:W-:Y:S01]  /*1a090*/  FMUL R9, R144, UR22 ;  /* 0x0000001690097c20 */ /* 0x002fe20008400000 */
[----:B------:R-:W-:Y:S01]  /*1a0a0*/  IMAD.MOV.U32 R12, RZ, RZ, R2 ;  /* 0x000000ffff0c7224 */ /* 0x000fe200078e0002 */
[----:B------:R-:W-:Y:S01]  /*1a0b0*/  @P2 STG.E desc[UR18][R6.64+0x200], R17 ;  /* 0x0002001106002986 */ /* 0x000fe2000c101912 */
[----:B------:R-:W-:-:S03]  /*1a0c0*/  ISETP.GT.AND P2, PT, R0, 0xf1, P1 ;  /* 0x000000f10000780c */ /* 0x000fc60000f44270 */
[----:B------:R-:W-:Y:S04]  /*1a0d0*/  @P4 STG.E desc[UR18][R4.64+0x200], R141 ;  /* 0x0002008d04004986 */ /* 0x000fe8000c101912 */
[----:B------:R-:W-:Y:S04]  /*1a0e0*/  @P5 STG.E desc[UR18][R6.64+0x220], R19 ;  /* 0x0002201306005986 */ /* 0x000fe8000c101912 */
[----:B------:R0:W-:Y:S04]  /*1a0f0*/  @P6 STG.E desc[UR18][R4.64+0x220], R143 ;  /* 0x0002208f04006986 */ /* 0x0001e8000c101912 */
[----:B------:R1:W-:Y:S01]  /*1a100*/  @P3 STG.E desc[UR18][R12.64+0x200], R9 ;  /* 0x000200090c003986 */ /* 0x0003e2000c101912 */
[----:B------:R-:W-:Y:S01]  /*1a110*/  IADD3 R2, P3, R4, UR9, RZ ;  /* 0x0000000904027c10 */ /* 0x000fe2000ff7e0ff */
[----:B------:R-:W-:Y:S01]  /*1a120*/  FMUL R145, R145, UR22 ;  /* 0x0000001691917c20 */ /* 0x000fe20008400000 */
[----:B------:R-:W-:-:S02]  /*1a130*/  ISETP.GT.AND P5, PT, R0, 0xf0, P0 ;  /* 0x000000f00000780c */ /* 0x000fc400007a4270 */
[----:B--2---:R-:W-:Y:S02]  /*1a140*/  MOV R11, UR28 ;  /* 0x0000001c000b7c02 */ /* 0x004fe40008000f00 */
[C---:B------:R-:W-:Y:S02]  /*1a150*/  ISETP.GT.AND P4, PT, R0.reuse, 0xf1, P0 ;  /* 0x000000f10000780c */ /* 0x040fe40000784270 */
[----:B------:R-:W-:Y:S02]  /*1a160*/  IADD3.X R3, R5, UR29, RZ, P3, !PT ;  /* 0x0000001d05037c10 */ /* 0x000fe40009ffe4ff */
[C---:B------:R-:W-:Y:S02]  /*1a170*/  ISETP.GT.AND P3, PT, R0.reuse, 0xf8, P1 ;  /* 0x000000f80000780c */ /* 0x040fe40000f64270 */
[C---:B------:R-:W-:Y:S02]  /*1a180*/  ISETP.GT.AND P1, PT, R0.reuse, 0xf9, P1 ;  /* 0x000000f90000780c */ /* 0x040fe40000f24270 */
[C---:B------:R-:W-:Y:S01]  /*1a190*/  ISETP.GT.AND P6, PT, R0.reuse, 0xf8, P0 ;  /* 0x000000f80000780c */ /* 0x040fe200007c4270 */
[----:B------:R2:W-:Y:S01]  /*1a1a0*/  @P2 STG.E desc[UR18][R2.64+0x200], R145 ;  /* 0x0002009102002986 */ /* 0x0005e2000c101912 */
[----:B------:R-:W-:Y:S01]  /*1a1b0*/  ISETP.GT.AND P0, PT, R0, 0xf9, P0 ;  /* 0x000000f90000780c */ /* 0x000fe20000704270 */
[----:B0-----:R-:W-:Y:S01]  /*1a1c0*/  IMAD.WIDE.U32 R4, R11, 0x1c, R2 ;  /* 0x0000001c0b047825 */ /* 0x001fe200078e0002 */
[----:B------:R-:W-:-:S03]  /*1a1d0*/  IADD3 R6, P2, R2, UR9, RZ ;  /* 0x0000000902067c10 */ /* 0x000fc6000ff5e0ff */
[----:B-1----:R-:W-:Y:S01]  /*1a1e0*/  FMUL R9, R146, UR22 ;  /* 0x0000001692097c20 */ /* 0x002fe20008400000 */
[----:B------:R-:W-:Y:S01]  /*1a1f0*/  FMUL R147, R147, UR22 ;  /* 0x0000001693937c20 */ /* 0x000fe20008400000 */
[----:B------:R-:W-:Y:S01]  /*1a200*/  FMUL R11, R148, UR22 ;  /* 0x00000016940b7c20 */ /* 0x000fe20008400000 */
[----:B------:R-:W-:Y:S02]  /*1a210*/  VIADD R5, R5, UR8 ;  /* 0x0000000805057c36 */ /* 0x000fe40008000000 */
[----:B------:R-:W-:Y:S01]  /*1a220*/  FMUL R149, R149, UR22 ;  /* 0x0000001695957c20 */ /* 0x000fe20008400000 */
[----:B------:R-:W-:Y:S01]  /*1a230*/  IADD3.X R7, R3, UR29, RZ, P2, !PT ;  /* 0x0000001d03077c10 */ /* 0x000fe200097fe4ff */
[----:B------:R-:W-:Y:S01]  /*1a240*/  FMUL R15, R150, UR22 ;  /* 0x00000016960f7c20 */ /* 0x000fe20008400000 */
[----:B------:R-:W-:Y:S01]  /*1a250*/  FMUL R151, R151, UR22 ;  /* 0x0000001697977c20 */ /* 0x000fe20008400000 */
[----:B------:R2:W-:Y:S04]  /*1a260*/  @P5 STG.E desc[UR18][R12.64+0x220], R9 ;  /* 0x000220090c005986 */ /* 0x0005e8000c101912 */
[----:B------:R2:W-:Y:S04]  /*1a270*/  @P4 STG.E desc[UR18][R2.64+0x220], R147 ;  /* 0x0002209302004986 */ /* 0x0005e8000c101912 */
[----:B------:R2:W-:Y:S04]  /*1a280*/  @P3 STG.E desc[UR18][R4.64+0x200], R11 ;  /* 0x0002000b04003986 */ /* 0x0005e8000c101912 */
[----:B------:R2:W-:Y:S04]  /*1a290*/  @P1 STG.E desc[UR18][R6.64+0x200], R149 ;  /* 0x0002009506001986 */ /* 0x0005e8000c101912 */
[----:B------:R2:W-:Y:S04]  /*1a2a0*/  @P6 STG.E desc[UR18][R4.64+0x220], R15 ;  /* 0x0002200f04006986 */ /* 0x0005e8000c101912 */
[----:B------:R2:W-:Y:S02]  /*1a2b0*/  @P0 STG.E desc[UR18][R6.64+0x220], R151 ;  /* 0x0002209706000986 */ /* 0x0005e4000c101912 */
.L_x_409:
[----:B------:R-:W-:Y:S05]  /*1a2c0*/  BSYNC B0 ;  /* 0x0000000000007941 */ /* 0x000fea0003800000 */
.L_x_25:
[----:B0-2---:R-:W2:Y:S04]  /*1a2d0*/  LDL.LU R3, [R1+0x204] ;  /* 0x0002040001037983 */ /* 0x005ea80000300800 */
[----:B------:R-:W2:Y:S01]  /*1a2e0*/  LDL.LU R2, [R1+0x208] ;  /* 0x0002080001027983 */ /* 0x000ea20000300800 */
[----:B------:R-:W-:Y:S01]  /*1a2f0*/  ULDC UR8, c[0x0][0xc] ;  /* 0x0000030000087ab9 */ /* 0x000fe20000000800 */
[----:B------:R-:W-:Y:S01]  /*1a300*/  ULDC UR9, c[0x0][0x10] ;  /* 0x0000040000097ab9 */ /* 0x000fe20000000800 */
[----:B------:R-:W2:Y:S01]  /*1a310*/  LDC R5, c[0x0][0x14] ;  /* 0x00000500ff057b82 */ /* 0x000ea20000000800 */
[----:B------:R-:W-:Y:S01]  /*1a320*/  UIMAD.WIDE.U32 UR8, UR8, UR9, URZ ;  /* 0x00000009080872a5 */ /* 0x000fe2000f8e003f */
[----:B------:R-:W-:Y:S01]  /*1a330*/  PRMT R0, RZ, 0x7610, R0 ;  /* 0x00007610ff007816 */ /* 0x000fe20000000000 */
[----:B------:R-:W-:Y:S01]  /*1a340*/  UMOV UR14, 0xffffffff ;  /* 0xffffffff000e7882 */ /* 0x000fe20000000000 */
[----:B------:R-:W-:Y:S01]  /*1a350*/  UMOV UR13, 0xffffffff ;  /* 0xffffffff000d7882 */ /* 0x000fe20000000000 */
[----:B------:R-:W-:-:S02]  /*1a360*/  UMOV UR12, 0xffffffff ;  /* 0xffffffff000c7882 */ /* 0x000fc40000000000 */
[----:B--2---:R-:W-:-:S04]  /*1a370*/  IMAD.WIDE.U32 R2, R5, UR8, R2 ;  /* 0x0000000805027c25 */ /* 0x004fc8000f8e0002 */
[----:B------:R-:W-:Y:S01]  /*1a380*/  IMAD R5, R5, UR9, RZ ;  /* 0x0000000905057c24 */ /* 0x000fe2000f8e02ff */
[----:B------:R-:W-:Y:S01]  /*1a390*/  MOV R6, R2 ;  /* 0x0000000200067202 */ /* 0x000fe20000000f00 */
[----:B------:R-:W-:Y:S02]  /*1a3a0*/  ULDC.64 UR8, c[0x0][0x750] ;  /* 0x0001d40000087ab9 */ /* 0x000fe40000000a00 */
[----:B------:R-:W-:Y:S01]  /*1a3b0*/  IMAD.IADD R4, R3, 0x1, R5 ;  /* 0x0000000103047824 */ /* 0x000fe200078e0205 */
[----:B------:R-:W-:-:S04]  /*1a3c0*/  ISETP.GE.U32.AND P0, PT, R2, UR8, PT ;  /* 0x0000000802007c0c */ /* 0x000fc8000bf06070 */
[----:B------:R0:W-:Y:S01]  /*1a3d0*/  STL [R1+0x204], R4 ;  /* 0x0002040401007387 */ /* 0x0001e20000100800 */
[----:B------:R-:W-:-:S03]  /*1a3e0*/  ISETP.GE.U32.AND.EX P0, PT, R4, UR9, PT, P0 ;  /* 0x0000000904007c0c */ /* 0x000fc6000bf06100 */
[----:B------:R0:W-:Y:S10]  /*1a3f0*/  STL [R1+0x208], R6 ;  /* 0x0002080601007387 */ /* 0x0001f40000100800 */
[----:B0-----:R-:W-:Y:S05]  /*1a400*/  @P0 BRA `(.L_x_410) ;  /* 0x0000000400840947 */ /* 0x001fea0003800000 */
[----:B------:R-:W0:Y:S01]  /*1a410*/  S2UR UR10, SR_CTAID.X ;  /* 0x00000000000a79c3 */ /* 0x000e220000002500 */
[----:B------:R-:W-:Y:S01]  /*1a420*/  ULDC.64 UR16, c[0x0][0x728] ;  /* 0x0001ca0000107ab9 */ /* 0x000fe20000000a00 */
[----:B------:R-:W-:Y:S01]  /*1a430*/  ULDC UR8, c[0x0][0x150] ;  /* 0x0000540000087ab9 */ /* 0x000fe20000000800 */
[----:B------:R-:W-:Y:S01]  /*1a440*/  ISETP.NE.U32.AND P0, PT, RZ, UR16, PT ;  /* 0x00000010ff007c0c */ /* 0x000fe2000bf05070 */
[----:B------:R-:W-:Y:S01]  /*1a450*/  ULDC UR21, c[0x0][0x730] ;  /* 0x0001cc0000157ab9 */ /* 0x000fe20000000800 */
[----:B------:R-:W-:Y:S01]  /*1a460*/  R2UR UR25, R6 ;  /* 0x00000000061972ca */ /* 0x000fe200000e0000 */
[----:B------:R-:W-:Y:S01]  /*1a470*/  ULDC UR27, c[0x0][0x154] ;  /* 0x00005500001b7ab9 */ /* 0x000fe20000000800 */
[----:B------:R-:W-:Y:S01]  /*1a480*/  ISETP.NE.AND.EX P0, PT, RZ, UR17, PT, P0 ;  /* 0x00000011ff007c0c */ /* 0x000fe2000bf05300 */
[----:B------:R-:W2:Y:S01]  /*1a490*/  S2UR UR29, SR_CTAID.Y ;  /* 0x00000000001d79c3 */ /* 0x000ea20000002600 */
[----:B------:R-:W-:Y:S02]  /*1a4a0*/  R2UR UR26, R4 ;  /* 0x00000000041a72ca */ /* 0x000fe400000e0000 */
[----:B------:R-:W-:-:S02]  /*1a4b0*/  R2UR UR14, R6 ;  /* 0x00000000060e72ca */ /* 0x000fc400000e0000 */
[----:B------:R-:W-:Y:S02]  /*1a4c0*/  R2UR UR15, R4 ;  /* 0x00000000040f72ca */ /* 0x000fe400000e0000 */
[----:B0-----:R-:W-:-:S05]  /*1a4d0*/  I2FP.F32.U32 R0, UR10 ;  /* 0x0000000a00007c45 */ /* 0x001fca0008201000 */
[----:B------:R-:W-:-:S04]  /*1a4e0*/  FMUL R0, R0, UR8 ;  /* 0x0000000800007c20 */ /* 0x000fc80008400000 */
[----:B------:R0:W0:Y:S01]  /*1a4f0*/  F2I.U32.TRUNC.NTZ R2, R0 ;  /* 0x0000000000027305 */ /* 0x000022000020f000 */
[----:B--2---:R-:W-:Y:S05]  /*1a500*/  @!P0 BRA `(.L_x_411) ;  /* 0x0000000000308947 */ /* 0x004fea0003800000 */
        /* <DEDUP_REMOVED lines=12> */
.L_x_411:
[----:B------:R-:W-:Y:S01]  /*1a5d0*/  USHF.R.U64 UR12, UR14, UR21, UR15 ;  /* 0x000000150e0c7299 */ /* 0x000fe2000800120f */
[----:B0-----:R-:W-:Y:S01]  /*1a5e0*/  I2FP.F32.U32 R0, UR29 ;  /* 0x0000001d00007c45 */ /* 0x001fe20008201000 */
[----:B------:R-:W-:Y:S01]  /*1a5f0*/  USHF.R.U32.HI UR8, URZ, UR21, UR15 ;  /* 0x000000153f087299 */ /* 0x000fe2000801160f */
[----:B------:R-:W-:Y:S01]  /*1a600*/  R2UR UR20, R2 ;  /* 0x00000000021472ca */ /* 0x000fe200000e0000 */
[----:B------:R-:W-:Y:S02]  /*1a610*/  UIADD3 UR13, UP0, URZ, -UR12, URZ ;  /* 0x8000000c3f0d7290 */ /* 0x000fe4000ff1e03f */
[----:B------:R-:W-:Y:S01]  /*1a620*/  FMUL R0, R0, UR27 ;  /* 0x0000001b00007c20 */ /* 0x000fe20008400000 */
[----:B------:R-:W-:Y:S01]  /*1a630*/  ULDC.64 UR16, c[0x0][0x720] ;  /* 0x0001c80000107ab9 */ /* 0x000fe20000000a00 */
[----:B------:R-:W-:Y:S01]  /*1a640*/  UIADD3.X UR8, URZ, ~UR8, URZ, UP0, !UPT ;  /* 0x800000083f087290 */ /* 0x000fe200087fe43f */
[----:B------:R-:W-:Y:S01]  /*1a650*/  UMOV UR14, UR25 ;  /* 0x00000019000e7c82 */ /* 0x000fe20008000000 */
[----:B------:R-:W-:-:S02]  /*1a660*/  UMOV UR15, UR26 ;  /* 0x0000001a000f7c82 */ /* 0x000fc40008000000 */
[----:B------:R-:W-:Y:S01]  /*1a670*/  UIMAD UR8, UR8, UR16, URZ ;  /* 0x00000010080872a4 */ /* 0x000fe2000f8e023f */
[----:B------:R-:W0:Y:S01]  /*1a680*/  F2I.U32.TRUNC.NTZ R0, R0 ;  /* 0x0000000000007305 */ /* 0x000e22000020f000 */
[----:B------:R-:W-:Y:S02]  /*1a690*/  UIMAD.WIDE.U32 UR14, UR13, UR16, UR14 ;  /* 0x000000100d0e72a5 */ /* 0x000fe4000f8e000e */
[----:B------:R-:W-:Y:S01]  /*1a6a0*/  UIMAD UR13, UR13, UR17, UR8 ;  /* 0x000000110d0d72a4 */ /* 0x000fe2000f8e0208 */
[----:B------:R-:W-:Y:S01]  /*1a6b0*/  ULDC UR16, c[0x0][0x718] ;  /* 0x0001c60000107ab9 */ /* 0x000fe20000000800 */
[----:B------:R-:W-:Y:S02]  /*1a6c0*/  ULDC UR31, c[0x0][0x758] ;  /* 0x0001d600001f7ab9 */ /* 0x000fe40000000800 */
[----:B------:R-:W-:Y:S01]  /*1a6d0*/  UIADD3 UR15, UR15, UR13, URZ ;  /* 0x0000000d0f0f7290 */ /* 0x000fe2000fffe03f */
[----:B------:R-:W-:Y:S01]  /*1a6e0*/  UMOV UR26, 0xffffffff ;  /* 0xffffffff001a7882 */ /* 0x000fe20000000000 */
[----:B------:R-:W-:Y:S01]  /*1a6f0*/  ULDC.64 UR8, c[0x0][0x740] ;  /* 0x0001d00000087ab9 */ /* 0x000fe20000000a00 */
[----:B------:R-:W-:Y:S01]  /*1a700*/  USHF.L.U32 UR26, UR26, UR31, URZ ;  /* 0x0000001f1a1a7299 */ /* 0x000fe2000800063f */
[----:B------:R-:W-:Y:S01]  /*1a710*/  ISETP.NE.U32.AND P0, PT, RZ, UR8, PT ;  /* 0x00000008ff007c0c */ /* 0x000fe2000bf05070 */
[----:B------:R-:W-:-:S02]  /*1a720*/  USHF.R.U64 UR27, UR14, UR16, UR15 ;  /* 0x000000100e1b7299 */ /* 0x000fc4000800120f */
[----:B------:R-:W-:Y:S01]  /*1a730*/  USHF.R.U32.HI UR14, URZ, UR16, UR15 ;  /* 0x000000103f0e7299 */ /* 0x000fe2000801160f */
[----:B0-----:R-:W-:Y:S01]  /*1a740*/  R2UR UR21, R0 ;  /* 0x00000000001572ca */ /* 0x001fe200000e0000 */
[----:B------:R-:W-:Y:S01]  /*1a750*/  ULDC UR25, c[0x0][0x708] ;  /* 0x0001c20000197ab9 */ /* 0x000fe20000000800 */
[----:B------:R-:W-:Y:S01]  /*1a760*/  ULOP3.LUT UR32, URZ, UR26, URZ, 0x33, !UPT ;  /* 0x0000001a3f207292 */ /* 0x000fe2000f8e333f */
[----:B------:R-:W-:Y:S01]  /*1a770*/  ISETP.NE.AND.EX P0, PT, RZ, UR9, PT, P0 ;  /* 0x00000009ff007c0c */ /* 0x000fe2000bf05300 */
[----:B------:R-:W-:Y:S02]  /*1a780*/  USHF.R.U64 UR26, UR27, UR25, UR14 ;  /* 0x000000191b1a7299 */ /* 0x000fe4000800120e */
[----:B------:R-:W-:Y:S01]  /*1a790*/  USHF.R.U32.HI UR14, URZ, UR25, UR14 ;  /* 0x000000193f0e7299 */ /* 0x000fe2000801160e */
[----:B------:R-:W-:Y:S01]  /*1a7a0*/  UMOV UR28, 0x1 ;  /* 0x00000001001c7882 */ /* 0x000fe20000000000 */
[----:B------:R-:W-:Y:S02]  /*1a7b0*/  UIADD3 UR20, -UR20, URZ, URZ ;  /* 0x0000003f14147290 */ /* 0x000fe4000fffe13f */
[----:B------:R-:W-:-:S02]  /*1a7c0*/  USHF.L.U32 UR35, UR28, UR31, URZ ;  /* 0x0000001f1c237299 */ /* 0x000fc4000800063f */
[----:B------:R-:W-:Y:S01]  /*1a7d0*/  USHF.R.U64 UR28, UR26, UR31, UR14 ;  /* 0x0000001f1a1c7299 */ /* 0x000fe2000800120e */
[----:B------:R-:W-:Y:S01]  /*1a7e0*/  ULDC UR17, c[0x0][0x144] ;  /* 0x0000510000117ab9 */ /* 0x000fe20000000800 */
[----:B------:R-:W-:Y:S01]  /*1a7f0*/  ULDC UR11, c[0x0][0x700] ;  /* 0x0001c000000b7ab9 */ /* 0x000fe20000000800 */
[----:B------:R-:W-:Y:S02]  /*1a800*/  USHF.R.U32.HI UR14, URZ, UR31, UR14 ;  /* 0x0000001f3f0e7299 */ /* 0x000fe4000801160e */
[----:B------:R-:W-:Y:S02]  /*1a810*/  UIMAD UR31, UR17, UR20, UR10 ;  /* 0x00000014111f72a4 */ /* 0x000fe4000f8e020a */
[----:B------:R-:W-:Y:S02]  /*1a820*/  UIADD3 UR13, UR11, -0x1, URZ ;  /* 0xffffffff0b0d7890 */ /* 0x000fe4000fffe03f */
[----:B------:R-:W-:Y:S01]  /*1a830*/  UIADD3 UR30, -UR21, URZ, URZ ;  /* 0x0000003f151e7290 */ /* 0x000fe2000fffe13f */
[----:B------:R-:W-:Y:S01]  /*1a840*/  ULDC UR36, c[0x0][0x148] ;  /* 0x0000520000247ab9 */ /* 0x000fe20000000800 */
[----:B------:R-:W-:Y:S01]  /*1a850*/  ULDC UR33, c[0x0][0x748] ;  /* 0x0001d20000217ab9 */ /* 0x000fe20000000800 */
[----:B------:R-:W-:Y:S01]  /*1a860*/  ULDC UR34, c[0x0][0x738] ;  /* 0x0001ce0000227ab9 */ /* 0x000fe20000000800 */
        /* <DEDUP_REMOVED lines=14> */
.L_x_412:
[----:B------:R-:W-:Y:S01]  /*1a950*/  USHF.R.U64 UR8, UR10, UR33, UR14 ;  /* 0x000000210a087299 */ /* 0x000fe2000800120e */
[----:B------:R-:W-:Y:S01]  /*1a960*/  IMAD.MOV.U32 R0, RZ, RZ, 0x1 ;  /* 0x00000001ff007424 */ /* 0x000fe200078e00ff */
[----:B------:R-:W-:Y:S02]  /*1a970*/  ULOP3.LUT UR14, UR26, UR32, URZ, 0xc0, !UPT ;  /* 0x000000201a0e7292 */ /* 0x000fe4000f8ec03f */
[----:B------:R-:W-:Y:S02]  /*1a980*/  UIADD3 UR9, -UR8, URZ, URZ ;  /* 0x0000003f08097290 */ /* 0x000fe4000fffe13f */
[----:B------:R-:W-:Y:S02]  /*1a990*/  UIMAD UR14, UR35, UR8, UR14 ;  /* 0x00000008230e72a4 */ /* 0x000fe4000f8e020e */
[----:B------:R-:W-:Y:S02]  /*1a9a0*/  @UP2 UIMAD UR31, UR36, UR30, UR29 ;  /* 0x0000001e241f22a4 */ /* 0x000fe4000f8e021d */
[----:B------:R-:W-:-:S02]  /*1a9b0*/  ULOP3.LUT UR13, UR27, UR13, URZ, 0xc0, !UPT ;  /* 0x0000000d1b0d7292 */ /* 0x000fc4000f8ec03f */
[----:B------:R-:W-:-:S03]  /*1a9c0*/  UIMAD UR8, UR9, UR34, UR28 ;  /* 0x00000022090872a4 */ /* 0x000fc6000f8e021c */
[----:B------:R-:W-:Y:S01]  /*1a9d0*/  ULDC UR9, c[0x0][0x710] ;  /* 0x0001c40000097ab9 */ /* 0x000fe20000000800 */
[----:B------:R-:W-:Y:S02]  /*1a9e0*/  UIMAD UR8, UR8, UR11, UR13 ;  /* 0x0000000b080872a4 */ /* 0x000fe4000f8e020d */
[----:B------:R-:W-:-:S04]  /*1a9f0*/  UIMAD UR14, UR14, UR9, UR31 ;  /* 0x000000090e0e72a4 */ /* 0x000fc8000f8e021f */
[----:B------:R-:W-:Y:S02]  /*1aa00*/  USEL UR13, UR8, UR14, !UP2 ;  /* 0x0000000e080d7287 */ /* 0x000fe4000d000000 */
[----:B------:R-:W-:-:S12]  /*1aa10*/  USEL UR14, UR14, UR8, !UP2 ;  /* 0x000000080e0e7287 */ /* 0x000fd8000d000000 */
.L_x_410:
[----:B------:R-:W-:-:S13]  /*1aa20*/  LOP3.LUT P0, RZ, R0, 0xff, RZ, 0xc0, !PT ;  /* 0x000000ff00ff7812 */ /* 0x000fda000780c0ff */
[----:B------:R-:W-:Y:S05]  /*1aa30*/  @P0 BRA `(.L_x_413) ;  /* 0xfffffe68004c0947 */ /* 0x000fea000383ffff */
[----:B------:R-:W-:Y:S05]  /*1aa40*/  EXIT ;  /* 0x000000000000794d */ /* 0x000fea0003800000 */
.L_x_7:
[----:B------:R-:W2:Y:S01]  /*1aa50*/  LDL R5, [R1+0x208] ;  /* 0x0002080001057983 */ /* 0x000ea20000100800 */
[----:B------:R-:W-:-:S03]  /*1aa60*/  ULDC.64 UR4, c[0x0][0x750] ;  /* 0x0001d40000047ab9 */ /* 0x000fc60000000a00 */
[----:B------:R-:W3:Y:S01]  /*1aa70*/  LDL R3, [R1+0x204] ;  /* 0x0002040001037983 */ /* 0x000ee20000100800 */
[----:B-1----:R-:W-:Y:S01]  /*1aa80*/  PRMT R0, RZ, 0x7610, R0 ;  /* 0x00007610ff007816 */ /* 0x002fe20000000000 */
[----:B------:R-:W-:Y:S01]  /*1aa90*/  IMAD.MOV.U32 R4, RZ, RZ, -0x1 ;  /* 0xffffffffff047424 */ /* 0x000fe200078e00ff */
[----:B------:R-:W-:Y:S01]  /*1aaa0*/  MOV R2, 0xffffffff ;  /* 0xffffffff00027802 */ /* 0x000fe20000000f00 */
[----:B------:R-:W-:Y:S01]  /*1aab0*/  IMAD.MOV.U32 R10, RZ, RZ, -0x1 ;  /* 0xffffffffff0a7424 */ /* 0x000fe200078e00ff */
[----:B--2---:R-:W-:-:S04]  /*1aac0*/  ISETP.GE.U32.AND P0, PT, R5, UR4, PT ;  /* 0x0000000405007c0c */ /* 0x004fc8000bf06070 */
[----:B---3--:R-:W-:-:S13]  /*1aad0*/  ISETP.GE.U32.AND.EX P0, PT, R3, UR5, PT, P0 ;  /* 0x0000000503007c0c */ /* 0x008fda000bf06100 */
        /* <DEDUP_REMOVED lines=21> */
.L_x_415:
[----:B------:R-:W-:Y:S01]  /*1ac30*/  USHF.R.U64 UR4, UR14, UR19, UR15 ;  /* 0x000000130e047299 */ /* 0x000fe2000800120f */
[----:B------:R-:W-:Y:S01]  /*1ac40*/  R2UR UR13, R3 ;  /* 0x00000000030d72ca */ /* 0x000fe200000e0000 */
[----:B------:R-:W-:Y:S02]  /*1ac50*/  USHF.R.U32.HI UR5, URZ, UR19, UR15 ;  /* 0x000000133f057299 */ /* 0x000fe4000801160f */
[----:B------:R-:W-:Y:S01]  /*1ac60*/  UIADD3 UR14, UP0, URZ, -UR4, URZ ;  /* 0x800000043f0e7290 */ /* 0x000fe2000ff1e03f */
[----:B------:R-:W-:Y:S01]  /*1ac70*/  ULDC.64 UR16, c[0x0][0x720] ;  /* 0x0001c80000107ab9 */ /* 0x000fe20000000a00 */
[----:B------:R-:W-:Y:S02]  /*1ac80*/  UMOV UR12, UR20 ;  /* 0x00000014000c7c82 */ /* 0x000fe40008000000 */
[----:B------:R-:W-:Y:S02]  /*1ac90*/  UIADD3.X UR5, URZ, ~UR5, URZ, UP0, !UPT ;  /* 0x800000053f057290 */ /* 0x000fe400087fe43f */
[----:B------:R-:W-:-:S02]  /*1aca0*/  @UP2 UIMAD UR7, UR11, UR10, UR9 ;  /* 0x0000000a0b0722a4 */ /* 0x000fc4000f8e0209 */
[----:B------:R-:W-:Y:S02]  /*1acb0*/  UIMAD UR5, UR5, UR16, URZ ;  /* 0x00000010050572a4 */ /* 0x000fe4000f8e023f */
[----:B------:R-:W-:Y:S02]  /*1acc0*/  UIMAD.WIDE.U32 UR12, UR14, UR16, UR12 ;  /* 0x000000100e0c72a5 */ /* 0x000fe4000f8e000c */
[----:B------:R-:W-:Y:S01]  /*1acd0*/  UIMAD UR5, UR14, UR17, UR5 ;  /* 0x000000110e0572a4 */ /* 0x000fe2000f8e0205 */
[----:B------:R-:W-:Y:S02]  /*1ace0*/  ULDC.64 UR10, c[0x0][0x740] ;  /* 0x0001d000000a7ab9 */ /* 0x000fe40000000a00 */
[----:B------:R-:W-:Y:S01]  /*1acf0*/  ULDC UR14, c[0x0][0x718] ;  /* 0x0001c600000e7ab9 */ /* 0x000fe20000000800 */
[----:B------:R-:W-:Y:S01]  /*1ad00*/  UIADD3 UR5, UR13, UR5, URZ ;  /* 0x000000050d057290 */ /* 0x000fe2000fffe03f */
[----:B------:R-:W-:Y:S01]  /*1ad10*/  ISETP.NE.U32.AND P0, PT, RZ, UR10, PT ;  /* 0x0000000aff007c0c */ /* 0x000fe2000bf05070 */
[----:B------:R-:W-:Y:S01]  /*1ad20*/  ULDC UR15, c[0x0][0x708] ;  /* 0x0001c200000f7ab9 */ /* 0x000fe20000000800 */
[----:B------:R-:W-:Y:S01]  /*1ad30*/  ULDC UR23, c[0x0][0x758] ;  /* 0x0001d60000177ab9 */ /* 0x000fe20000000800 */
[----:B------:R-:W-:Y:S01]  /*1ad40*/  USHF.R.U64 UR18, UR12, UR14, UR5 ;  /* 0x0000000e0c127299 */ /* 0x000fe20008001205 */
[----:B------:R-:W-:Y:S01]  /*1ad50*/  ISETP.NE.AND.EX P0, PT, RZ, UR11, PT, P0 ;  /* 0x0000000bff007c0c */ /* 0x000fe2000bf05300 */
[----:B------:R-:W-:Y:S01]  /*1ad60*/  USHF.R.U32.HI UR5, URZ, UR14, UR5 ;  /* 0x0000000e3f057299 */ /* 0x000fe20008011605 */
[----:B------:R-:W-:Y:S01]  /*1ad70*/  UMOV UR9, 0xffffffff ;  /* 0xffffffff00097882 */ /* 0x000fe20000000000 */
[----:B------:R-:W-:-:S02]  /*1ad80*/  ULDC UR21, c[0x0][0x700] ;  /* 0x0001c00000157ab9 */ /* 0x000fc40000000800 */
[----:B------:R-:W-:Y:S02]  /*1ad90*/  USHF.R.U64 UR19, UR18, UR15, UR5 ;  /* 0x0000000f12137299 */ /* 0x000fe40008001205 */
[----:B------:R-:W-:Y:S02]  /*1ada0*/  USHF.R.U32.HI UR5, URZ, UR15, UR5 ;  /* 0x0000000f3f057299 */ /* 0x000fe40008011605 */
[----:B------:R-:W-:Y:S02]  /*1adb0*/  USHF.L.U32 UR12, UR9, UR23, URZ ;  /* 0x00000017090c7299 */ /* 0x000fe4000800063f */
[----:B------:R-:W-:Y:S02]  /*1adc0*/  USHF.R.U64 UR20, UR19, UR23, UR5 ;  /* 0x0000001713147299 */ /* 0x000fe40008001205 */
[----:B------:R-:W-:Y:S02]  /*1add0*/  USHF.R.U32.HI UR9, URZ, UR23, UR5 ;  /* 0x000000173f097299 */ /* 0x000fe40008011605 */
[----:B------:R-:W-:-:S02]  /*1ade0*/  UIADD3 UR22, UR21, -0x1, URZ ;  /* 0xffffffff15167890 */ /* 0x000fc4000fffe03f */
[----:B------:R-:W-:Y:S01]  /*1adf0*/  ULOP3.LUT UR27, URZ, UR12, URZ, 0x33, !UPT ;  /* 0x0000000c3f1b7292 */ /* 0x000fe2000f8e333f */
        /* <DEDUP_REMOVED lines=17> */
.L_x_416:
[----:B------:R-:W-:Y:S01]  /*1af10*/  USHF.R.U64 UR9, UR5, UR24, UR9 ;  /* 0x0000001805097299 */ /* 0x000fe20008001209 */
[----:B------:R-:W-:Y:S01]  /*1af20*/  IMAD.MOV.U32 R0, RZ, RZ, 0x1 ;  /* 0x00000001ff007424 */ /* 0x000fe200078e00ff */
[----:B------:R-:W-:Y:S01]  /*1af30*/  USHF.L.U32 UR26, UR26, UR23, URZ ;  /* 0x000000171a1a7299 */ /* 0x000fe2000800063f */
[----:B------:R-:W-:Y:S01]  /*1af40*/  MOV R10, UR4 ;  /* 0x00000004000a7c02 */ /* 0x000fe20008000f00 */
[----:B------:R-:W-:Y:S02]  /*1af50*/  ULOP3.LUT UR5, UR19, UR27, URZ, 0xc0, !UPT ;  /* 0x0000001b13057292 */ /* 0x000fe4000f8ec03f */
[----:B------:R-:W-:Y:S02]  /*1af60*/  UIADD3 UR10, -UR9, URZ, URZ ;  /* 0x0000003f090a7290 */ /* 0x000fe4000fffe13f */
[----:B------:R-:W-:Y:S02]  /*1af70*/  UIMAD UR9, UR26, UR9, UR5 ;  /* 0x000000091a0972a4 */ /* 0x000fe4000f8e0205 */
[----:B------:R-:W-:-:S02]  /*1af80*/  ULOP3.LUT UR18, UR18, UR22, URZ, 0xc0, !UPT ;  /* 0x0000001612127292 */ /* 0x000fc4000f8ec03f */
[----:B------:R-:W-:-:S03]  /*1af90*/  UIMAD UR5, UR10, UR25, UR20 ;  /* 0x000000190a0572a4 */ /* 0x000fc6000f8e0214 */
[----:B------:R-:W-:Y:S01]  /*1afa0*/  ULDC UR10, c[0x0][0x710] ;  /* 0x0001c400000a7ab9 */ /* 0x000fe20000000800 */
[----:B------:R-:W-:Y:S02]  /*1afb0*/  UIMAD UR5, UR5, UR21, UR18 ;  /* 0x00000015050572a4 */ /* 0x000fe4000f8e0212 */
[----:B------:R-:W-:-:S04]  /*1afc0*/  UIMAD UR7, UR9, UR10, UR7 ;  /* 0x0000000a090772a4 */ /* 0x000fc8000f8e0207 */
[----:B------:R-:W-:Y:S02]  /*1afd0*/  USEL UR9, UR5, UR7, !UP2 ;  /* 0x0000000705097287 */ /* 0x000fe4000d000000 */
[----:B------:R-:W-:-:S04]  /*1afe0*/  USEL UR7, UR7, UR5, !UP2 ;  /* 0x0000000507077287 */ /* 0x000fc8000d000000 */
[----:B------:R-:W-:Y:S02]  /*1aff0*/  IMAD.U32 R2, RZ, RZ, UR9 ;  /* 0x00000009ff027e24 */ /* 0x000fe4000f8e00ff */
[----:B------:R-:W-:-:S07]  /*1b000*/  IMAD.U32 R4, RZ, RZ, UR7 ;  /* 0x00000007ff047e24 */ /* 0x000fce000f8e00ff */
.L_x_414:
[----:B------:R-:W-:-:S08]  /*1b010*/  NOP ;  /* 0x0000000000007918 */ /* 0x000fd00000000000 */
[----:B0-----:R-:W0:-:S00]  /*1b020*/  USETMAXREG.DEALLOC.CTAPOOL 0x18 ;  /* 0x00000018000079c8 */ /* 0x001e0000080e0500 */
[----:B------:R-:W-:-:S13]  /*1b030*/  ISETP.NE.AND P0, PT, RZ, UR8, PT ;  /* 0x00000008ff007c0c */ /* 0x000fda000bf05270 */
[----:B------:R-:W-:Y:S05]  /*1b040*/  @P0 EXIT ;  /* 0x000000000000094d */ /* 0x000fea0003800000 */
[----:B0-----:R-:W-:Y:S01]  /*1b050*/  LOP3.LUT P0, RZ, R0, 0xff, RZ, 0xc0, !PT ;  /* 0x000000ff00ff7812 */ /* 0x001fe2000780c0ff */
[----:B------:R-:W-:Y:S01]  /*1b060*/  IMAD.MOV.U32 R6, RZ, RZ, RZ ;  /* 0x000000ffff067224 */ /* 0x000fe200078e00ff */
[----:B------:R-:W-:-:S11]  /*1b070*/  MOV R0, 0x1 ;  /* 0x0000000100007802 */ /* 0x000fd60000000f00 */
[----:B------:R-:W-:Y:S05]  /*1b080*/  @!P0 BRA `(.L_x_417) ;  /* 0x0000000c00b08947 */ /* 0x000fea0003800000 */
[----:B------:R-:W0:Y:S01]  /*1b090*/  LDC R0, c[0x0][0x28c] ;  /* 0x0000a300ff007b82 */ /* 0x000e220000000800 */
[----:B------:R-:W1:Y:S01]  /*1b0a0*/  S2R R14, SR_CgaCtaId ;  /* 0x00000000000e7919 */ /* 0x000e620000008800 */
[----:B------:R-:W-:Y:S01]  /*1b0b0*/  ULDC UR8, c[0x0][0xc] ;  /* 0x0000030000087ab9 */ /* 0x000fe20000000800 */
[----:B------:R-:W-:Y:S01]  /*1b0c0*/  ULDC UR9, c[0x0][0x10] ;  /* 0x0000040000097ab9 */ /* 0x000fe20000000800 */
[----:B------:R-:W-:Y:S01]  /*1b0d0*/  ULDC UR5, c[0x0][0x758] ;  /* 0x0001d60000057ab9 */ /* 0x000fe20000000800 */
[----:B------:R-:W-:Y:S01]  /*1b0e0*/  UMOV UR7, 0xffffffff ;  /* 0xffffffff00077882 */ /* 0x000fe20000000000 */
[----:B------:R-:W-:Y:S01]  /*1b0f0*/  UIMAD.WIDE.U32 UR8, UR8, UR9, URZ ;  /* 0x00000009080872a5 */ /* 0x000fe2000f8e003f */
[----:B------:R-:W-:Y:S01]  /*1b100*/  BSSY B0, `(.L_x_417) ;  /* 0x00000e4000007945 */ /* 0x000fe20003800000 */
[----:B------:R-:W-:Y:S01]  /*1b110*/  USHF.L.U32 UR10, UR7, UR5, URZ ;  /* 0x00000005070a7299 */ /* 0x000fe2000800063f */
[----:B------:R-:W-:Y:S01]  /*1b120*/  MOV R9, 0x1 ;  /* 0x0000000100097802 */ /* 0x000fe20000000f00 */
[----:B------:R-:W-:Y:S01]  /*1b130*/  IMAD.MOV.U32 R6, RZ, RZ, RZ ;  /* 0x000000ffff067224 */ /* 0x000fe200078e00ff */
[----:B------:R-:W-:Y:S01]  /*1b140*/  ULDC UR7, c[0x0][0x14] ;  /* 0x0000050000077ab9 */ /* 0x000fe20000000800 */
[----:B------:R-:W-:Y:S01]  /*1b150*/  ULDC UR4, c[0x0][0x700] ;  /* 0x0001c00000047ab9 */ /* 0x000fe20000000800 */
[----:B------:R-:W-:-:S02]  /*1b160*/  UIMAD.WIDE.U32 UR42, UR8, UR7, URZ ;  /* 0x00000007082a72a5 */ /* 0x000fc4000f8e003f */
[----:B------:R-:W-:Y:S01]  /*1b170*/  UIMAD UR14, UR9, UR7, URZ ;  /* 0x00000007090e72a4 */ /* 0x000fe2000f8e023f */
[----:B------:R-:W-:Y:S01]  /*1b180*/  UMOV UR11, 0x1 ;  /* 0x00000001000b7882 */ /* 0x000fe20000000000 */
[----:B------:R-:W-:Y:S02]  /*1b190*/  ULOP3.LUT UR15, UR6, 0x2, URZ, 0xfc, !UPT ;  /* 0x00000002060f7892 */ /* 0x000fe4000f8efc3f */
[----:B------:R-:W-:Y:S02]  /*1b1a0*/  UIADD3 UR4, UR4, -0x1, URZ ;  /* 0xffffffff04047890 */ /* 0x000fe4000fffe03f */
[----:B------:R-:W-:Y:S01]  /*1b1b0*/  USHF.L.U32 UR5, UR11, UR5, URZ ;  /* 0x000000050b057299 */ /* 0x000fe2000800063f */
[----:B0-----:R-:W-:Y:S01]  /*1b1c0*/  VIADD R0, R0, 0x7f ;  /* 0x0000007f00007836 */ /* 0x001fe20000000000 */
[----:B------:R-:W-:Y:S02]  /*1b1d0*/  ULOP3.LUT UR7, URZ, UR10, URZ, 0x33, !UPT ;  /* 0x0000000a3f077292 */ /* 0x000fe4000f8e333f */
[----:B------:R-:W-:-:S02]  /*1b1e0*/  UIADD3 UR14, UR43, UR14, URZ ;  /* 0x0000000e2b0e7290 */ /* 0x000fc4000fffe03f */
[----:B------:R-:W-:Y:S01]  /*1b1f0*/  SHF.R.S32.HI R3, RZ, 0x1f, R0 ;  /* 0x0000001fff037819 */ /* 0x000fe20000011400 */
[----:B------:R-:W-:-:S03]  /*1b200*/  ULDC.64 UR44, c[0x0][0x198] ;  /* 0x00006600002c7ab9 */ /* 0x000fc60000000a00 */
[----:B------:R-:W-:Y:S01]  /*1b210*/  LEA.HI R3, R3, R0, RZ, 0x7 ;  /* 0x0000000003037211 */ /* 0x000fe200078f38ff */
[C---:B-1----:R-:W-:Y:S01]  /*1b220*/  IMAD.SHL.U32 R19, R14.reuse, 0x80, RZ ;  /* 0x000000800e137824 */ /* 0x042fe200078e00ff */
[----:B------:R-:W-:Y:S01]  /*1b230*/  MOV R0, 0x1 ;  /* 0x0000000100007802 */ /* 0x000fe20000000f00 */
[----:B------:R-:W-:Y:S01]  /*1b240*/  IMAD.SHL.U32 R14, R14, 0x2000, RZ ;  /* 0x000020000e0e7824 */ /* 0x000fe200078e00ff */
[----:B------:R-:W-:Y:S02]  /*1b250*/  SHF.R.S32.HI R7, RZ, 0x7, R3 ;  /* 0x00000007ff077819 */ /* 0x000fe40000011403 */
[----:B------:R-:W-:-:S03]  /*1b260*/  LOP3.LUT R19, R19, 0x80, RZ, 0xc0, !PT ;  /* 0x0000008013137812 */ /* 0x000fc600078ec0ff */
[----:B------:R-:W-:-:S07]  /*1b270*/  VIADD R20, R7, 0x1 ;  /* 0x0000000107147836 */ /* 0x000fce0000000000 */
.L_x_428:
[----:B------:R-:W-:-:S03]  /*1b280*/  UMOV UR8, 0xffffffff ;  /* 0xffffffff00087882 */ /* 0x000fc60000000000 */
[----:B------:R-:W-:Y:S05]  /*1b290*/  BRA.DIV UR8, `(.L_x_418) ;  /* 0x0000000e08c07947 */ /* 0x000fea000b800000 */
[----:B------:R-:W-:-:S13]  /*1b2a0*/  ELECT P0, URZ, PT ;  /* 0x00000000003f782f */ /* 0x000fda0003800000 */
.L_x_437:
[----:B------:R-:W0:Y:S01]  /*1b2b0*/  LDC R3, c[0x0][0x28c] ;  /* 0x0000a300ff037b82 */ /* 0x000e220000000800 */
[----:B------:R-:W-:Y:S01]  /*1b2c0*/  BSSY B1, `(.L_x_419) ;  /* 0x0000050000017945 */ /* 0x000fe20003800000 */
[----:B0-----:R-:W-:-:S13]  /*1b2d0*/  ISETP.LT.OR P0, PT, R3, 0x1, !P0 ;  /* 0x000000010300780c */ /* 0x001fda0004701670 */
[----:B------:R-:W-:Y:S05]  /*1b2e0*/  @P0 BRA `(.L_x_420) ;  /* 0x0000000400340947 */ /* 0x000fea0003800000 */
[----:B------:R-:W-:Y:S01]  /*1b2f0*/  IMAD.SHL.U32 R3, R4, 0x4, RZ ;  /* 0x0000000404037824 */ /* 0x000fe200078e00ff */
[----:B------:R-:W-:Y:S01]  /*1b300*/  LEA R2, R2, R19, 0x8 ;  /* 0x0000001302027211 */ /* 0x000fe200078e40ff */
[----:B------:R-:W-:Y:S01]  /*1b310*/  IMAD.SHL.U32 R4, R4, 0x100, RZ ;  /* 0x0000010004047824 */ /* 0x000fe200078e00ff */
[----:B------:R-:W-:Y:S01]  /*1b320*/  MOV R5, RZ ;  /* 0x000000ff00057202 */ /* 0x000fe20000000f00 */
[----:B------:R-:W-:Y:S01]  /*1b330*/  IMAD.MOV.U32 R8, RZ, RZ, 0x40 ;  /* 0x00000040ff087424 */ /* 0x000fe200078e00ff */
[----:B------:R-:W-:Y:S01]  /*1b340*/  MOV R12, R0 ;  /* 0x00000000000c7202 */ /* 0x000fe20000000f00 */
[----:B------:R-:W-:Y:S02]  /*1b350*/  IMAD.MOV.U32 R11, RZ, RZ, R20 ;  /* 0x000000ffff0b7224 */ /* 0x000fe400078e0014 */
[----:B------:R-:W-:Y:S02]  /*1b360*/  IMAD.MOV.U32 R13, RZ, RZ, R6 ;  /* 0x000000ffff0d7224 */ /* 0x000fe400078e0006 */
[----:B------:R-:W-:-:S07]  /*1b370*/  IMAD.MOV.U32 R15, RZ, RZ, RZ ;  /* 0x000000ffff0f7224 */ /* 0x000fce00078e00ff */
.L_x_423:
[----:B------:R-:W0:Y:S01]  /*1b380*/  S2R R16, SR_CgaCtaId ;  /* 0x0000000000107919 */ /* 0x000e220000008800 */
[----:B------:R-:W-:Y:S02]  /*1b390*/  MOV R17, 0x400 ;  /* 0x0000040000117802 */ /* 0x000fe40000000f00 */
[----:B------:R-:W-:Y:S02]  /*1b3a0*/  SHF.L.U32 R18, R12, 0x1f, RZ ;  /* 0x0000001f0c127819 */ /* 0x000fe400000006ff */
[----:B0-----:R-:W-:-:S04]  /*1b3b0*/  LEA R16, R16, R17, 0x18 ;  /* 0x0000001110107211 */ /* 0x001fc800078ec0ff */
[----:B------:R-:W-:-:S04]  /*1b3c0*/  LEA R17, R13, R16, 0x3 ;  /* 0x000000100d117211 */ /* 0x000fc800078e18ff */
[----:B------:R-:W0:Y:S02]  /*1b3d0*/  SYNCS.PHASECHK.TRANS64.TRYWAIT P0, [R17+URZ+0x10], R18 ;  /* 0x00001012110075a7 */ /* 0x000e24000800017f */
[----:B0-----:R-:W-:Y:S05]  /*1b3e0*/  @!P0 BRA `(.L_x_421) ;  /* 0x0000000c008c8947 */ /* 0x001fea0003800000 */
.L_x_438:
[----:B0-----:R-:W0:Y:S01]  /*1b3f0*/  S2R R18, SR_TID.X ;  /* 0x0000000000127919 */ /* 0x001e220000002100 */
[----:B------:R-:W-:-:S04]  /*1b400*/  UPRMT UR8, UR15, 0x9910, URZ ;  /* 0x000099100f087896 */ /* 0x000fc8000800003f */
[----:B------:R-:W-:Y:S01]  /*1b410*/  UISETP.NE.AND UP0, UPT, UR8, 0x2, UPT ;  /* 0x000000020800788c */ /* 0x000fe2000bf05270 */
[----:B0-----:R-:W-:-:S13]  /*1b420*/  LOP3.LUT P0, RZ, R18, 0x7f, RZ, 0xc0, !PT ;  /* 0x0000007f12ff7812 */ /* 0x001fda000780c0ff */
[----:B------:R-:W0:Y:S02]  /*1b430*/  @!P0 LDC R18, c[0x0][0x640] ;  /* 0x00019000ff128b82 */ /* 0x000e240000000800 */
[----:B0-----:R0:W-:Y:S01]  /*1b440*/  @!P0 SYNCS.ARRIVE.TRANS64 RZ, [R17+URZ], R18 ;  /* 0x0000001211ff89a7 */ /* 0x0011e2000800003f */
[----:B------:R-:W-:-:S13]  /*1b450*/  PLOP3.LUT P0, PT, PT, PT, UP0, 0x80, 0x0 ;  /* 0x000000000000781c */ /* 0x000fda0003f0f008 */
[----:B0-----:R-:W-:Y:S05]  /*1b460*/  @P0 BRA `(.L_x_422) ;  /* 0x0000000000040947 */ /* 0x001fea0003800000 */
[----:B------:R-:W-:Y:S01]  /*1b470*/  BPT.TRAP 0x1 ;  /* 0x000000040000795c */ /* 0x000fe20000300000 */
.L_x_422:
[----:B------:R-:W-:Y:S01]  /*1b480*/  R2UR UR33, R17 ;  /* 0x00000000112172ca */ /* 0x000fe200000e0000 */
[----:B------:R-:W-:Y:S01]  /*1b490*/  IMAD R17, R13, 0x1000, R16 ;  /* 0x000010000d117824 */ /* 0x000fe200078e0210 */
[----:B------:R-:W-:Y:S01]  /*1b4a0*/  R2UR UR18, R8 ;  /* 0x00000000081272ca */ /* 0x000fe200000e0000 */
[----:B------:R-:W-:Y:S01]  /*1b4b0*/  VIADD R11, R11, 0xffffffff ;  /* 0xffffffff0b0b7836 */ /* 0x000fe20000000000 */
[----:B------:R-:W-:Y:S01]  /*1b4c0*/  R2UR UR36, R10 ;  /* 0x000000000a2472ca */ /* 0x000fe200000e0000 */
[----:B------:R-:W-:Y:S01]  /*1b4d0*/  UIADD3 UR22, UP0, UR44, 0xf0, URZ ;  /* 0x000000f02c167890 */ /* 0x000fe2000ff1e03f */
[----:B------:R-:W-:Y:S01]  /*1b4e0*/  R2UR UR8, R17 ;  /* 0x00000000110872ca */ /* 0x000fe200000e0000 */
[----:B------:R-:W-:Y:S01]  /*1b4f0*/  IMAD.SHL.U32 R17, R13, 0x8000, RZ ;  /* 0x000080000d117824 */ /* 0x000fe200078e00ff */
[----:B------:R-:W-:Y:S01]  /*1b500*/  R2UR UR34, R5 ;  /* 0x00000000052272ca */ /* 0x000fe200000e0000 */
[----:B------:R-:W-:Y:S01]  /*1b510*/  UIADD3 UR30, UP1, UR44, 0x1f0, URZ ;  /* 0x000001f02c1e7890 */ /* 0x000fe2000ff3e03f */
[----:B------:R-:W-:Y:S01]  /*1b520*/  R2UR UR35, R4 ;  /* 0x00000000042372ca */ /* 0x000fe200000e0000 */
[----:B------:R-:W-:Y:S01]  /*1b530*/  UIADD3 UR38, UP2, UR44, 0x2f0, URZ ;  /* 0x000002f02c267890 */ /* 0x000fe2000ff5e03f */
[----:B------:R-:W-:Y:S01]  /*1b540*/  IADD3 R18, R16, 0x100, R17 ;  /* 0x0000010010127810 */ /* 0x000fe20007ffe011 */
[----:B------:R-:W-:Y:S01]  /*1b550*/  UIADD3.X UR23, URZ, UR45, URZ, UP0, !UPT ;  /* 0x0000002d3f177290 */ /* 0x000fe200087fe43f */
[----:B------:R-:W-:Y:S01]  /*1b560*/  LOP3.LUT R17, R17, 0x2000, R14, 0xf8, !PT ;  /* 0x0000200011117812 */ /* 0x000fe200078ef80e */
[----:B------:R-:W-:Y:S01]  /*1b570*/  UIADD3.X UR31, URZ, UR45, URZ, UP1, !UPT ;  /* 0x0000002d3f1f7290 */ /* 0x000fe20008ffe43f */
[----:B------:R-:W-:Y:S01]  /*1b580*/  R2UR UR32, R18 ;  /* 0x00000000122072ca */ /* 0x000fe200000e0000 */
[----:B------:R-:W-:Y:S01]  /*1b590*/  UIADD3 UR26, UR18, -0x40, URZ ;  /* 0xffffffc0121a7890 */ /* 0x000fe2000fffe03f */
[----:B------:R-:W-:Y:S01]  /*1b5a0*/  LEA R17, R17, R16, 0x1 ;  /* 0x0000001011117211 */ /* 0x000fe200078e08ff */
[----:B------:R-:W-:Y:S01]  /*1b5b0*/  UIADD3 UR8, UR8, 0x30100, URZ ;  /* 0x0003010008087890 */ /* 0x000fe2000fffe03f */
[----:B------:R-:W-:Y:S01]  /*1b5c0*/  R2UR UR11, R3 ;  /* 0x00000000030b72ca */ /* 0x000fe200000e0000 */
[----:B------:R-:W-:Y:S01]  /*1b5d0*/  UIADD3.X UR39, URZ, UR45, URZ, UP2, !UPT ;  /* 0x0000002d3f277290 */ /* 0x000fe200097fe43f */
[----:B------:R-:W-:Y:S01]  /*1b5e0*/  R2UR UR16, R17 ;  /* 0x00000000111072ca */ /* 0x000fe200000e0000 */
[----:B------:R-:W-:Y:S01]  /*1b5f0*/  VIADD R13, R13, 0x1 ;  /* 0x000000010d0d7836 */ /* 0x000fe20000000000 */
[----:B------:R-:W-:Y:S01]  /*1b600*/  R2UR UR12, R15 ;  /* 0x000000000f0c72ca */ /* 0x000fe200000e0000 */
[----:B------:R-:W-:Y:S01]  /*1b610*/  UMOV UR40, 0x0 ;  /* 0x0000000000287882 */ /* 0x000fe20000000000 */
[----:B------:R-:W-:Y:S01]  /*1b620*/  R2UR UR27, R2 ;  /* 0x00000000021b72ca */ /* 0x000fe200000e0000 */
[----:B------:R-:W-:Y:S01]  /*1b630*/  UMOV UR41, 0x10000000 ;  /* 0x1000000000297882 */ /* 0x000fe20000000000 */
[----:B------:R-:W-:Y:S01]  /*1b640*/  ISETP.GT.AND P1, PT, R11, 0x1, PT ;  /* 0x000000010b00780c */ /* 0x000fe20003f24270 */
[----:B------:R-:W-:Y:S01]  /*1b650*/  UMOV UR10, URZ ;  /* 0x0000003f000a7c82 */ /* 0x000fe20008000000 */
[----:B------:R-:W-:Y:S01]  /*1b660*/  ISETP.NE.AND P0, PT, R13, 0x2, PT ;  /* 0x000000020d00780c */ /* 0x000fe20003f05270 */
[----:B------:R-:W-:Y:S01]  /*1b670*/  UMOV UR9, UR33 ;  /* 0x0000002100097c82 */ /* 0x000fe20008000000 */
[----:B------:R-:W-:Y:S01]  /*1b680*/  UMOV UR13, UR36 ;  /* 0x00000024000d7c82 */ /* 0x000fe20008000000 */
[----:B------:R-:W-:Y:S01]  /*1b690*/  UMOV UR21, 0x30000 ;  /* 0x0003000000157882 */ /* 0x000fe20000000000 */
[----:B------:R0:W-:Y:S01]  /*1b6a0*/  UTMALDG.3D [UR32], [UR22], desc[UR40] ;  /* 0x00002820160075b4 */ /* 0x0001e20008011000 */
[----:B------:R-:W-:Y:S01]  /*1b6b0*/  UIADD3 UR24, UR16, 0x10100, URZ ;  /* 0x0001010010187890 */ /* 0x000fe2000fffe03f */
[----:B------:R-:W-:Y:S01]  /*1b6c0*/  SEL R17, RZ, 0x1, P0 ;  /* 0x00000001ff117807 */ /* 0x000fe20000000000 */
[----:B------:R-:W-:Y:S01]  /*1b6d0*/  UIADD3 UR16, UR16, 0x18100, URZ ;  /* 0x0001810010107890 */ /* 0x000fe2000fffe03f */
[----:B------:R-:W-:Y:S01]  /*1b6e0*/  IADD3 R15, R15, 0x1, RZ ;  /* 0x000000010f0f7810 */ /* 0x000fe20007ffe0ff */
[----:B------:R-:W-:Y:S01]  /*1b6f0*/  UMOV UR25, UR33 ;  /* 0x0000002100197c82 */ /* 0x000fe20008000000 */
[----:B------:R-:W-:Y:S01]  /*1b700*/  UMOV UR28, UR36 ;  /* 0x00000024001c7c82 */ /* 0x000fe20008000000 */
[----:B------:R-:W-:Y:S01]  /*1b710*/  UMOV UR17, UR33 ;  /* 0x0000002100117c82 */ /* 0x000fe20008000000 */
[----:B------:R0:W-:Y:S01]  /*1b720*/  UTMALDG.4D [UR8], [UR30], desc[UR40] ;  /* 0x000028081e0075b4 */ /* 0x0001e20008019000 */
[----:B------:R-:W-:Y:S01]  /*1b730*/  UMOV UR19, UR27 ;  /* 0x0000001b00137c82 */ /* 0x000fe20008000000 */
[----:B------:R-:W-:Y:S01]  /*1b740*/  UMOV UR20, UR36 ;  /* 0x0000002400147c82 */ /* 0x000fe20008000000 */
[----:B------:R-:W-:Y:S01]  /*1b750*/  LOP3.LUT R12, R12, R17, RZ, 0x3c, !PT ;  /* 0x000000110c0c7212 */ /* 0x000fe200078e3cff */
[----:B------:R-:W-:Y:S01]  /*1b760*/  VIADD R8, R8, 0x80 ;  /* 0x0000008008087836 */ /* 0x000fe20000000000 */
[----:B------:R-:W-:Y:S01]  /*1b770*/  SEL R13, R13, RZ, P0 ;  /* 0x000000ff0d0d7207 */ /* 0x000fe20000000000 */
[----:B------:R-:W-:Y:S01]  /*1b780*/  VIADD R5, R5, 0x40 ;  /* 0x0000004005057836 */ /* 0x000fe20000000000 */
[----:B------:R0:W-:Y:S01]  /*1b790*/  UTMALDG.3D.MULTICAST [UR24], [UR38], UR21, desc[UR40] ;  /* 0x00002818260073b4 */ /* 0x0001e20008011815 */
[----:B------:R0:W-:Y:S02]  /*1b7a0*/  UTMALDG.3D.MULTICAST [UR16], [UR38], UR21, desc[UR40] ;  /* 0x00002810260073b4 */ /* 0x0001e40008011815 */
[----:B0-----:R-:W-:Y:S05]  /*1b7b0*/  @P1 BRA `(.L_x_423) ;  /* 0xfffffff800f01947 */ /* 0x001fea000383ffff */
.L_x_420:
[----:B------:R-:W-:Y:S05]  /*1b7c0*/  BSYNC B1 ;  /* 0x0000000000017941 */ /* 0x000fea0003800000 */
.L_x_419:
[----:B------:R-:W2:Y:S01]  /*1b7d0*/  LDL.LU R17, [R1+0x204] ;  /* 0x0002040001117983 */ /* 0x000ea20000300800 */
[----:B------:R-:W-:Y:S01]  /*1b7e0*/  LOP3.LUT P3, RZ, R9, 0xff, RZ, 0xc0, !PT ;  /* 0x000000ff09ff7812 */ /* 0x000fe2000786c0ff */
[----:B------:R-:W-:Y:S02]  /*1b7f0*/  ULDC.64 UR8, c[0x0][0x750] ;  /* 0x0001d40000087ab9 */ /* 0x000fe40000000a00 */
[----:B------:R-:W3:Y:S01]  /*1b800*/  LDL.LU R16, [R1+0x208] ;  /* 0x0002080001107983 */ /* 0x000ee20000300800 */
[----:B------:R-:W-:Y:S01]  /*1b810*/  IADD3 R6, R7, R6, RZ ;  /* 0x0000000607067210 */ /* 0x000fe20007ffe0ff */
[----:B------:R-:W-:Y:S01]  /*1b820*/  BSSY B1, `(.L_x_424) ;  /* 0x000006f000017945 */ /* 0x000fe20003800000 */
[----:B------:R-:W-:Y:S01]  /*1b830*/  IMAD.MOV.U32 R4, RZ, RZ, -0x1 ;  /* 0xffffffffff047424 */ /* 0x000fe200078e00ff */
[----:B------:R-:W-:Y:S02]  /*1b840*/  MOV R10, 0xffffffff ;  /* 0xffffffff000a7802 */ /* 0x000fe40000000f00 */
[----:B------:R-:W-:-:S02]  /*1b850*/  SHF.R.U32.HI R2, RZ, 0x1, R6 ;  /* 0x00000001ff027819 */ /* 0x000fc40000011606 */
[----:B------:R-:W-:Y:S02]  /*1b860*/  ISETP.GT.U32.AND P0, PT, R6, 0x1, PT ;  /* 0x000000010600780c */ /* 0x000fe40003f04070 */
[----:B------:R-:W0:Y:S01]  /*1b870*/  @P3 S2R R3, SR_CgaCtaId ;  /* 0x0000000000033919 */ /* 0x000e220000008800 */
[----:B------:R-:W-:Y:S02]  /*1b880*/  LOP3.LUT R2, R2, 0x1, RZ, 0xc0, !PT ;  /* 0x0000000102027812 */ /* 0x000fe400078ec0ff */
[C---:B------:R-:W-:Y:S02]  /*1b890*/  ISETP.LT.U32.AND P0, PT, R7.reuse, 0x2, P0 ;  /* 0x000000020700780c */ /* 0x040fe40000701070 */
[----:B------:R-:W-:Y:S02]  /*1b8a0*/  ISETP.NE.U32.AND P1, PT, R2, 0x1, PT ;  /* 0x000000010200780c */ /* 0x000fe40003f25070 */
[----:B------:R-:W-:Y:S02]  /*1b8b0*/  @P3 MOV R2, 0x400 ;  /* 0x0000040000023802 */ /* 0x000fe40000000f00 */
[----:B------:R-:W-:-:S02]  /*1b8c0*/  ISETP.GT.U32.AND P1, PT, R7, 0x1, !P1 ;  /* 0x000000010700780c */ /* 0x000fc40004f24070 */
[----:B------:R-:W-:Y:S02]  /*1b8d0*/  LOP3.LUT R6, R6, 0x1, RZ, 0xc0, !PT ;  /* 0x0000000106067812 */ /* 0x000fe400078ec0ff */
[----:B------:R-:W-:Y:S02]  /*1b8e0*/  PRMT R9, RZ, 0x7610, R9 ;  /* 0x00007610ff097816 */ /* 0x000fe40000000009 */
[----:B0-----:R-:W-:Y:S02]  /*1b8f0*/  @P3 LEA R2, R3, R2, 0x18 ;  /* 0x0000000203023211 */ /* 0x001fe400078ec0ff */
[----:B------:R-:W-:Y:S02]  /*1b900*/  SEL R3, RZ, 0x1, !P0 ;  /* 0x00000001ff037807 */ /* 0x000fe40004000000 */
[----:B------:R0:W-:Y:S02]  /*1b910*/  @P3 SYNCS.ARRIVE.TRANS64.A1T0 RZ, [R2+URZ+0x38], RZ ;  /* 0x000038ff02ff39a7 */ /* 0x0001e4000810003f */
[----:B0-----:R-:W-:-:S04]  /*1b920*/  SEL R2, RZ, 0x1, !P1 ;  /* 0x00000001ff027807 */ /* 0x001fc80004800000 */
[--C-:B------:R-:W-:Y:S01]  /*1b930*/  LOP3.LUT R0, R2, R0, R3.reuse, 0x96, !PT ;  /* 0x0000000002007212 */ /* 0x100fe200078e9603 */
[----:B------:R-:W-:Y:S01]  /*1b940*/  IMAD.MOV.U32 R2, RZ, RZ, -0x1 ;  /* 0xffffffffff027424 */ /* 0x000fe200078e00ff */
[----:B------:R-:W-:Y:S02]  /*1b950*/  PRMT R3, RZ, 0x7610, R3 ;  /* 0x00007610ff037816 */ /* 0x000fe40000000003 */
[----:B---3--:R-:W-:-:S04]  /*1b960*/  IADD3 R16, P0, R16, UR42, RZ ;  /* 0x0000002a10107c10 */ /* 0x008fc8000ff1e0ff */
[----:B--2---:R-:W-:Y:S01]  /*1b970*/  IADD3.X R17, R17, UR14, RZ, P0, !PT ;  /* 0x0000000e11117c10 */ /* 0x004fe200087fe4ff */
[----:B------:R0:W-:Y:S01]  /*1b980*/  STL [R1+0x208], R16 ;  /* 0x0002081001007387 */ /* 0x0001e20000100800 */
[----:B------:R-:W-:-:S03]  /*1b990*/  ISETP.GE.U32.AND P0, PT, R16, UR8, PT ;  /* 0x0000000810007c0c */ /* 0x000fc6000bf06070 */
[----:B------:R0:W-:Y:S01]  /*1b9a0*/  STL [R1+0x204], R17 ;  /* 0x0002041101007387 */ /* 0x0001e20000100800 */
[----:B------:R-:W-:-:S13]  /*1b9b0*/  ISETP.GE.U32.AND.EX P0, PT, R17, UR9, PT, P0 ;  /* 0x0000000911007c0c */ /* 0x000fda000bf06100 */
[----:B0-----:R-:W-:Y:S05]  /*1b9c0*/  @P0 BRA `(.L_x_425) ;  /* 0x0000000400500947 */ /* 0x001fea0003800000 */
[----:B------:R-:W0:Y:S01]  /*1b9d0*/  S2R R8, SR_CTAID.X ;  /* 0x0000000000087919 */ /* 0x000e220000002500 */
[----:B------:R-:W-:Y:S01]  /*1b9e0*/  ULDC UR8, c[0x0][0x150] ;  /* 0x0000540000087ab9 */ /* 0x000fe20000000800 */
[----:B------:R-:W1:Y:S01]  /*1b9f0*/  LDC R5, c[0x0][0x144] ;  /* 0x00005100ff057b82 */ /* 0x000e620000000800 */
[----:B------:R-:W-:Y:S01]  /*1ba00*/  ULDC UR11, c[0x0][0x730] ;  /* 0x0001cc00000b7ab9 */ /* 0x000fe20000000800 */
[----:B------:R-:W2:Y:S06]  /*1ba10*/  S2R R2, SR_CTAID.Y ;  /* 0x0000000000027919 */ /* 0x000eac0000002600 */
[----:B------:R-:W3:Y:S01]  /*1ba20*/  LDC R11, c[0x0][0x148] ;  /* 0x00005200ff0b7b82 */ /* 0x000ee20000000800 */
[----:B0-----:R-:W-:-:S02]  /*1ba30*/  I2FP.F32.U32 R3, R8 ;  /* 0x0000000800037245 */ /* 0x001fc40000201000 */
[----:B--2---:R-:W-:-:S03]  /*1ba40*/  I2FP.F32.U32 R4, R2 ;  /* 0x0000000200047245 */ /* 0x004fc60000201000 */
[----:B------:R-:W-:Y:S01]  /*1ba50*/  FMUL R3, R3, UR8 ;  /* 0x0000000803037c20 */ /* 0x000fe20008400000 */
[----:B------:R-:W-:Y:S02]  /*1ba60*/  ULDC UR8, c[0x0][0x154] ;  /* 0x0000550000087ab9 */ /* 0x000fe40000000800 */
[----:B------:R-:W-:Y:S01]  /*1ba70*/  FMUL R10, R4, UR8 ;  /* 0x00000008040a7c20 */ /* 0x000fe20008400000 */
[----:B------:R-:W-:Y:S02]  /*1ba80*/  ULDC.64 UR8, c[0x0][0x728] ;  /* 0x0001ca0000087ab9 */ /* 0x000fe40000000a00 */
[----:B------:R-:W0:Y:S01]  /*1ba90*/  F2I.U32.TRUNC.NTZ R3, R3 ;  /* 0x0000000300037305 */ /* 0x000e22000020f000 */
[----:B------:R-:W-:-:S04]  /*1baa0*/  ISETP.NE.U32.AND P0, PT, RZ, UR8, PT ;  /* 0x00000008ff007c0c */ /* 0x000fc8000bf05070 */
[----:B------:R-:W-:-:S03]  /*1bab0*/  ISETP.NE.AND.EX P0, PT, RZ, UR9, PT, P0 ;  /* 0x00000009ff007c0c */ /* 0x000fc6000bf05300 */
[----:B------:R-:W2:Y:S01]  /*1bac0*/  F2I.U32.TRUNC.NTZ R10, R10 ;  /* 0x0000000a000a7305 */ /* 0x000ea2000020f000 */
[----:B0-----:R-:W-:Y:S02]  /*1bad0*/  IMAD.MOV R4, RZ, RZ, -R3 ;  /* 0x000000ffff047224 */ /* 0x001fe400078e0a03 */
[----:B------:R-:W-:Y:S02]  /*1bae0*/  IMAD.MOV.U32 R3, RZ, RZ, R17 ;  /* 0x000000ffff037224 */ /* 0x000fe400078e0011 */
[----:B-1----:R-:W-:Y:S02]  /*1baf0*/  IMAD R8, R5, R4, R8 ;  /* 0x0000000405087224 */ /* 0x002fe400078e0208 */
[----:B--2---:R-:W-:-:S04]  /*1bb00*/  IMAD.MOV R4, RZ, RZ, -R10 ;  /* 0x000000ffff047224 */ /* 0x004fc800078e0a0a */
[----:B---3--:R-:W-:Y:S01]  /*1bb10*/  @P2 IMAD R8, R11, R4, R2 ;  /* 0x000000040b082224 */ /* 0x008fe200078e0202 */
[----:B------:R-:W-:Y:S01]  /*1bb20*/  MOV R2, R16 ;  /* 0x0000001000027202 */ /* 0x000fe20000000f00 */
[----:B------:R-:W-:Y:S06]  /*1bb30*/  @!P0 BRA `(.L_x_426) ;  /* 0x0000000000288947 */ /* 0x000fec0003800000 */
[----:B------:R-:W-:Y:S02]  /*1bb40*/  ULDC UR10, c[0x0][0x734] ;  /* 0x0001cd00000a7ab9 */ /* 0x000fe40000000800 */
[----:B------:R-:W-:-:S05]  /*1bb50*/  IADD3 R3, P0, R16, UR10, RZ ;  /* 0x0000000a10037c10 */ /* 0x000fca000ff1e0ff */
[----:B------:R-:W-:-:S04]  /*1bb60*/  IMAD.X R11, RZ, RZ, R17, P0 ;  /* 0x000000ffff0b7224 */ /* 0x000fc800000e0611 */
[----:B------:R-:W-:-:S04]  /*1bb70*/  IMAD.WIDE.U32 R4, R11, UR8, RZ ;  /* 0x000000080b047c25 */ /* 0x000fc8000f8e00ff */
[----:B------:R-:W-:-:S04]  /*1bb80*/  IMAD.WIDE.U32 R4, P0, R3, UR9, R4 ;  /* 0x0000000903047c25 */ /* 0x000fc8000f800004 */
[----:B------:R-:W-:-:S04]  /*1bb90*/  IMAD.WIDE.U32 R2, R3, UR8, RZ ;  /* 0x0000000803027c25 */ /* 0x000fc8000f8e00ff */
[----:B------:R-:W-:Y:S01]  /*1bba0*/  IMAD.MOV.U32 R2, RZ, RZ, R5 ;  /* 0x000000ffff027224 */ /* 0x000fe200078e0005 */
[----:B------:R-:W-:Y:S02]  /*1bbb0*/  IADD3 RZ, P1, R3, R4, RZ ;  /* 0x0000000403ff7210 */ /* 0x000fe40007f3e0ff */
[----:B------:R-:W-:-:S03]  /*1bbc0*/  IADD3.X R3, RZ, RZ, RZ, P0, !PT ;  /* 0x000000ffff037210 */ /* 0x000fc600007fe4ff */
[----:B------:R-:W-:-:S08]  /*1bbd0*/  IMAD.WIDE.U32.X R2, R11, UR9, R2, P1 ;  /* 0x000000090b027c25 */ /* 0x000fd000088e0402 */
.L_x_426:
[--C-:B------:R-:W-:Y:S01]  /*1bbe0*/  SHF.R.U64 R10, R2, UR11, R3.reuse ;  /* 0x0000000b020a7c19 */ /* 0x100fe20008001203 */
[----:B------:R-:W-:Y:S01]  /*1bbf0*/  ULDC.64 UR8, c[0x0][0x720] ;  /* 0x0001c80000087ab9 */ /* 0x000fe20000000a00 */
[----:B------:R-:W-:Y:S01]  /*1bc00*/  SHF.R.U32.HI R2, RZ, UR11, R3 ;  /* 0x0000000bff027c19 */ /* 0x000fe20008011603 */
[----:B------:R-:W-:Y:S01]  /*1bc10*/  IMAD.MOV.U32 R3, RZ, RZ, R17 ;  /* 0x000000ffff037224 */ /* 0x000fe200078e0011 */
[----:B------:R-:W-:Y:S01]  /*1bc20*/  IADD3 R11, P0, RZ, -R10, RZ ;  /* 0x8000000aff0b7210 */ /* 0x000fe20007f1e0ff */
[----:B------:R-:W-:-:S04]  /*1bc30*/  ULDC.64 UR10, c[0x0][0x740] ;  /* 0x0001d000000a7ab9 */ /* 0x000fc80000000a00 */
[----:B------:R-:W-:Y:S01]  /*1bc40*/  IMAD.X R2, RZ, RZ, ~R2, P0 ;  /* 0x000000ffff027224 */ /* 0x000fe200000e0e02 */
[----:B------:R-:W-:-:S03]  /*1bc50*/  ISETP.NE.U32.AND P0, PT, RZ, UR10, PT ;  /* 0x0000000aff007c0c */ /* 0x000fc6000bf05070 */
[----:B------:R-:W-:Y:S01]  /*1bc60*/  IMAD R2, R2, UR8, RZ ;  /* 0x0000000802027c24 */ /* 0x000fe2000f8e02ff */
[----:B------:R-:W-:-:S03]  /*1bc70*/  ISETP.NE.AND.EX P0, PT, RZ, UR11, PT, P0 ;  /* 0x0000000bff007c0c */ /* 0x000fc6000bf05300 */
[----:B------:R-:W-:Y:S01]  /*1bc80*/  IMAD R5, R11, UR9, R2 ;  /* 0x000000090b057c24 */ /* 0x000fe2000f8e0202 */
[----:B------:R-:W-:-:S05]  /*1bc90*/  MOV R2, R16 ;  /* 0x0000001000027202 */ /* 0x000fca0000000f00 */
[----:B------:R-:W-:Y:S01]  /*1bca0*/  IMAD.WIDE.U32 R2, R11, UR8, R2 ;  /* 0x000000080b027c25 */ /* 0x000fe2000f8e0002 */
[----:B------:R-:W-:-:S03]  /*1bcb0*/  ULDC UR8, c[0x0][0x718] ;  /* 0x0001c60000087ab9 */ /* 0x000fc60000000800 */
[----:B------:R-:W-:-:S05]  /*1bcc0*/  IMAD.IADD R3, R3, 0x1, R5 ;  /* 0x0000000103037824 */ /* 0x000fca00078e0205 */
[--C-:B------:R-:W-:Y:S02]  /*1bcd0*/  SHF.R.U64 R11, R2, UR8, R3.reuse ;  /* 0x00000008020b7c19 */ /* 0x100fe40008001203 */
[----:B------:R-:W-:Y:S01]  /*1bce0*/  SHF.R.U32.HI R2, RZ, UR8, R3 ;  /* 0x00000008ff027c19 */ /* 0x000fe20008011603 */
[----:B------:R-:W-:-:S03]  /*1bcf0*/  ULDC UR8, c[0x0][0x708] ;  /* 0x0001c20000087ab9 */ /* 0x000fc60000000800 */
[--C-:B------:R-:W-:Y:S02]  /*1bd00*/  SHF.R.U32.HI R3, RZ, UR8, R2.reuse ;  /* 0x00000008ff037c19 */ /* 0x100fe40008011602 */
[----:B------:R-:W-:Y:S01]  /*1bd10*/  SHF.R.U64 R12, R11, UR8, R2 ;  /* 0x000000080b0c7c19 */ /* 0x000fe20008001202 */
[----:B------:R-:W-:Y:S02]  /*1bd20*/  ULDC UR8, c[0x0][0x758] ;  /* 0x0001d60000087ab9 */ /* 0x000fe40000000800 */
[--C-:B------:R-:W-:Y:S02]  /*1bd30*/  SHF.R.U32.HI R15, RZ, UR8, R3.reuse ;  /* 0x00000008ff0f7c19 */ /* 0x100fe40008011603 */
[----:B------:R-:W-:-:S03]  /*1bd40*/  SHF.R.U64 R13, R12, UR8, R3 ;  /* 0x000000080c0d7c19 */ /* 0x000fc60008001203 */
[----:B------:R-:W-:Y:S01]  /*1bd50*/  IMAD.MOV.U32 R3, RZ, RZ, R15 ;  /* 0x000000ffff037224 */ /* 0x000fe200078e000f */
        /* <DEDUP_REMOVED lines=12> */
.L_x_427:
[----:B------:R-:W-:Y:S01]  /*1be20*/  ULDC UR8, c[0x0][0x748] ;  /* 0x0001d20000087ab9 */ /* 0x000fe20000000800 */
[----:B------:R-:W-:Y:S02]  /*1be30*/  LOP3.LUT R12, R12, UR7, RZ, 0xc0, !PT ;  /* 0x000000070c0c7c12 */ /* 0x000fe4000f8ec0ff */
[----:B------:R-:W-:Y:S01]  /*1be40*/  SHF.R.U64 R3, R2, UR8, R3 ;  /* 0x0000000802037c19 */ /* 0x000fe20008001203 */
[----:B------:R-:W-:-:S04]  /*1be50*/  ULDC UR8, c[0x0][0x738] ;  /* 0x0001ce0000087ab9 */ /* 0x000fc80000000800 */
[----:B------:R-:W-:Y:S02]  /*1be60*/  IMAD.MOV R2, RZ, RZ, -R3 ;  /* 0x000000ffff027224 */ /* 0x000fe400078e0a03 */
[----:B------:R-:W-:Y:S01]  /*1be70*/  IMAD R5, R3, UR5, R12 ;  /* 0x0000000503057c24 */ /* 0x000fe2000f8e020c */
[----:B------:R-:W-:Y:S01]  /*1be80*/  MOV R3, 0x1 ;  /* 0x0000000100037802 */ /* 0x000fe20000000f00 */
[----:B------:R-:W-:Y:S01]  /*1be90*/  IMAD R13, R2, UR8, R13 ;  /* 0x00000008020d7c24 */ /* 0x000fe2000f8e020d */
[----:B------:R-:W-:Y:S01]  /*1bea0*/  ULDC UR8, c[0x0][0x710] ;  /* 0x0001c40000087ab9 */ /* 0x000fe20000000800 */
[----:B------:R-:W-:Y:S01]  /*1beb0*/  LOP3.LUT R2, R11, UR4, RZ, 0xc0, !PT ;  /* 0x000000040b027c12 */ /* 0x000fe2000f8ec0ff */
[----:B------:R-:W-:Y:S01]  /*1bec0*/  IMAD R8, R5, UR8, R8 ;  /* 0x0000000805087c24 */ /* 0x000fe2000f8e0208 */
[----:B------:R-:W-:-:S03]  /*1bed0*/  ULDC UR8, c[0x0][0x700] ;  /* 0x0001c00000087ab9 */ /* 0x000fc60000000800 */
[----:B------:R-:W-:-:S05]  /*1bee0*/  IMAD R13, R13, UR8, R2 ;  /* 0x000000080d0d7c24 */ /* 0x000fca000f8e0202 */
[----:B------:R-:W-:Y:S02]  /*1bef0*/  SEL R2, R13, R8, !P2 ;  /* 0x000000080d027207 */ /* 0x000fe40005000000 */
[----:B------:R-:W-:-:S07]  /*1bf00*/  SEL R4, R8, R13, !P2 ;  /* 0x0000000d08047207 */ /* 0x000fce0005000000 */
.L_x_425:
[----:B------:R-:W-:Y:S05]  /*1bf10*/  BSYNC B1 ;  /* 0x0000000000017941 */ /* 0x000fea0003800000 */
.L_x_424:
[----:B------:R-:W-:-:S13]  /*1bf20*/  LOP3.LUT P0, RZ, R3, 0xff, RZ, 0xc0, !PT ;  /* 0x000000ff03ff7812 */ /* 0x000fda000780c0ff */
[----:B------:R-:W-:Y:S05]  /*1bf30*/  @P0 BRA `(.L_x_428) ;  /* 0xfffffff000d00947 */ /* 0x000fea000383ffff */
[----:B------:R-:W-:Y:S05]  /*1bf40*/  BSYNC B0 ;  /* 0x0000000000007941 */ /* 0x000fea0003800000 */
.L_x_417:
[----:B------:R-:W-:-:S03]  /*1bf50*/  UMOV UR8, 0xffffffff ;  /* 0xffffffff00087882 */ /* 0x000fc60000000000 */
[----:B------:R-:W-:Y:S05]  /*1bf60*/  BRA.DIV UR8, `(.L_x_429) ;  /* 0x0000000208c07947 */ /* 0x000fea000b800000 */
[----:B------:R-:W-:-:S13]  /*1bf70*/  ELECT P0, URZ, PT ;  /* 0x00000000003f782f */ /* 0x000fda0003800000 */
.L_x_441:
[----:B------:R-:W-:Y:S04]  /*1bf80*/  BSSY B0, `(.L_x_430) ;  /* 0x000001a000007945 */ /* 0x000fe80003800000 */
[----:B------:R-:W-:Y:S05]  /*1bf90*/  @!P0 BRA `(.L_x_431) ;  /* 0x0000000000608947 */ /* 0x000fea0003800000 */
[----:B------:R-:W-:-:S04]  /*1bfa0*/  ULOP3.LUT UR8, UR6, 0x2, URZ, 0xfc, !UPT ;  /* 0x0000000206087892 */ /* 0x000fc8000f8efc3f */
[----:B------:R-:W-:-:S06]  /*1bfb0*/  UISETP.NE.AND UP0, UPT, UR8, 0x3, UPT ;  /* 0x000000030800788c */ /* 0x000fcc000bf05270 */
[----:B------:R-:W-:-:S13]  /*1bfc0*/  PLOP3.LUT P0, PT, PT, PT, UP0, 0x80, 0x0 ;  /* 0x000000000000781c */ /* 0x000fda0003f0f008 */
[----:B------:R-:W-:Y:S05]  /*1bfd0*/  @!P0 BRA `(.L_x_432) ;  /* 0x0000000000048947 */ /* 0x000fea0003800000 */
[----:B------:R-:W-:Y:S01]  /*1bfe0*/  BPT.TRAP 0x1 ;  /* 0x000000040000795c */ /* 0x000fe20000300000 */
.L_x_432:
[----:B------:R-:W0:Y:S01]  /*1bff0*/  S2R R3, SR_CgaCtaId ;  /* 0x0000000000037919 */ /* 0x000e220000008800 */
[----:B------:R-:W-:-:S04]  /*1c000*/  MOV R2, 0x400 ;  /* 0x0000040000027802 */ /* 0x000fc80000000f00 */
[----:B0-----:R-:W-:Y:S02]  /*1c010*/  LEA R3, R3, R2, 0x18 ;  /* 0x0000000203037211 */ /* 0x001fe400078ec0ff */
[----:B------:R-:W-:-:S03]  /*1c020*/  SHF.L.U32 R2, R0, 0x1f, RZ ;  /* 0x0000001f00027819 */ /* 0x000fc600000006ff */
[----:B------:R-:W-:-:S04]  /*1c030*/  VIADD R3, R3, 0x10 ;  /* 0x0000001003037836 */ /* 0x000fc80000000000 */
[----:B------:R-:W-:-:S04]  /*1c040*/  IMAD R5, R6, 0x8, R3 ;  /* 0x0000000806057824 */ /* 0x000fc800078e0203 */
[----:B------:R-:W0:Y:S02]  /*1c050*/  SYNCS.PHASECHK.TRANS64.TRYWAIT P0, [R5+URZ], R2 ;  /* 0x00000002050075a7 */ /* 0x000e24000800017f */
[----:B0-----:R-:W-:Y:S05]  /*1c060*/  @!P0 BRA `(.L_x_433) ;  /* 0x0000000000a08947 */ /* 0x001fea0003800000 */
.L_x_442:
[----:B------:R-:W-:-:S04]  /*1c070*/  IADD3 R6, R6, 0x1, RZ ;  /* 0x0000000106067810 */ /* 0x000fc80007ffe0ff */
[----:B------:R-:W-:-:S04]  /*1c080*/  ISETP.NE.AND P0, PT, R6, 0x2, PT ;  /* 0x000000020600780c */ /* 0x000fc80003f05270 */
[----:B0-----:R-:W-:Y:S02]  /*1c090*/  SEL R5, RZ, 0x1, P0 ;  /* 0x00000001ff057807 */ /* 0x001fe40000000000 */
[----:B------:R-:W-:Y:S02]  /*1c0a0*/  SEL R6, R6, RZ, P0 ;  /* 0x000000ff06067207 */ /* 0x000fe40000000000 */
[----:B------:R-:W-:-:S03]  /*1c0b0*/  LOP3.LUT R0, R0, R5, RZ, 0x3c, !PT ;  /* 0x0000000500007212 */ /* 0x000fc600078e3cff */
[----:B------:R-:W-:Y:S01]  /*1c0c0*/  IMAD R3, R6, 0x8, R3 ;  /* 0x0000000806037824 */ /* 0x000fe200078e0203 */
[----:B------:R-:W-:-:S07]  /*1c0d0*/  SHF.L.U32 R0, R0, 0x1f, RZ ;  /* 0x0000001f00007819 */ /* 0x000fce00000006ff */
.L_x_434:
[----:B0-----:R0:W1:Y:S02]  /*1c0e0*/  SYNCS.PHASECHK.TRANS64.TRYWAIT P0, [R3+URZ], R0 ;  /* 0x00000000030075a7 */ /* 0x001064000800017f */
[----:B-1----:R-:W-:Y:S05]  /*1c0f0*/  @!P0 NANOSLEEP.SYNCS 0x989680 ;  /* 0x009896800000895d */ /* 0x002fea0003900000 */
[----:B------:R-:W1:Y:S02]  /*1c100*/  @!P0 SYNCS.PHASECHK.TRANS64 P0, [R3+URZ], R0 ;  /* 0x00000000030085a7 */ /* 0x000e64000800007f */
[----:B-1----:R-:W-:Y:S05]  /*1c110*/  @!P0 BRA `(.L_x_434) ;  /* 0xfffffffc00f08947 */ /* 0x002fea000383ffff */
.L_x_431:
[----:B------:R-:W-:Y:S05]  /*1c120*/  BSYNC B0 ;  /* 0x0000000000007941 */ /* 0x000fea0003800000 */
.L_x_430:
[----:B------:R-:W-:Y:S05]  /*1c130*/  EXIT ;  /* 0x000000000000794d */ /* 0x000fea0003800000 */
.L_x_21:
[----:B---3--:R-:W-:-:S04]  /*1c140*/  IMAD.U32 R3, RZ, RZ, UR8 ;  /* 0x00000008ff037e24 */ /* 0x008fc8000f8e00ff */
[----:B------:R3:W4:Y:S03]  /*1c150*/  SYNCS.PHASECHK.TRANS64.TRYWAIT P0, [R3+URZ], R0 ;  /* 0x00000000030075a7 */ /* 0x000726000800017f */
[----:B----4-:R-:W-:Y:S05]  /*1c160*/  @!P0 NANOSLEEP.SYNCS 0x989680 ;  /* 0x009896800000895d */ /* 0x010fea0003900000 */
[----:B------:R-:W4:Y:S02]  /*1c170*/  @!P0 SYNCS.PHASECHK.TRANS64 P0, [R3+URZ], R0 ;  /* 0x00000000030085a7 */ /* 0x000f24000800007f */
[----:B----4-:R-:W-:Y:S05]  /*1c180*/  @!P0 BRA `(.L_x_21) ;  /* 0xfffffffc00ec8947 */ /* 0x010fea000383ffff */
[----:B------:R-:W-:Y:S05]  /*1c190*/  BRA `(.L_x_20) ;  /* 0xfffffe6000147947 */ /* 0x000fea000383ffff */
.L_x_418:
[----:B------:R-:W-:Y:S01]  /*1c1a0*/  BSSY B1, `(.L_x_435) ;  /* 0x0000006000017945 */ /* 0x000fe20003800000 */
[----:B------:R-:W-:-:S07]  /*1c1b0*/  MOV R3, 0xffffffff ;  /* 0xffffffff00037802 */ /* 0x000fce0000000f00 */
[----:B------:R-:W-:Y:S05]  /*1c1c0*/  WARPSYNC.COLLECTIVE R3, `(.L_x_436) ;  /* 0x00000000030c7348 */ /* 0x000fea0003c00000 */
[----:B------:R-:W-:Y:S02]  /*1c1d0*/  ELECT P0, UR62, PT ;  /* 0x00000000003e782f */ /* 0x000fe40003800000 */
[----:B------:R-:W-:Y:S01]  /*1c1e0*/  MOV R3, UR62 ;  /* 0x0000003e00037c02 */ /* 0x000fe20008000f00 */
[----:B------:R-:W-:Y:S10]  /*1c1f0*/  ENDCOLLECTIVE ;  /* 0x000000000000791b */ /* 0x000ff40003800000 */
.L_x_436:
[----:B------:R-:W-:Y:S05]  /*1c200*/  BSYNC B1 ;  /* 0x0000000000017941 */ /* 0x000fea0003800000 */
.L_x_435:
[----:B------:R-:W-:Y:S05]  /*1c210*/  BRA `(.L_x_437) ;  /* 0xfffffff000247947 */ /* 0x000fea000383ffff */
.L_x_421:
[----:B0-----:R0:W1:Y:S02]  /*1c220*/  SYNCS.PHASECHK.TRANS64.TRYWAIT P0, [R17+URZ+0x10], R18 ;  /* 0x00001012110075a7 */ /* 0x001064000800017f */
[----:B-1----:R-:W-:Y:S05]  /*1c230*/  @!P0 NANOSLEEP.SYNCS 0x989680 ;  /* 0x009896800000895d */ /* 0x002fea0003900000 */
[----:B------:R-:W1:Y:S02]  /*1c240*/  @!P0 SYNCS.PHASECHK.TRANS64 P0, [R17+URZ+0x10], R18 ;  /* 0x00001012110085a7 */ /* 0x000e64000800007f */
[----:B-1----:R-:W-:Y:S05]  /*1c250*/  @!P0 BRA `(.L_x_421) ;  /* 0xfffffffc00f08947 */ /* 0x002fea000383ffff */
[----:B------:R-:W-:Y:S05]  /*1c260*/  BRA `(.L_x_438) ;  /* 0xfffffff000607947 */ /* 0x000fea000383ffff */
.L_x_429:
[----:B------:R-:W-:Y:S01]  /*1c270*/  BSSY B0, `(.L_x_439) ;  /* 0x0000006000007945 */ /* 0x000fe20003800000 */
[----:B------:R-:W-:-:S07]  /*1c280*/  IMAD.MOV.U32 R3, RZ, RZ, -0x1 ;  /* 0xffffffffff037424 */ /* 0x000fce00078e00ff */
[----:B------:R-:W-:Y:S05]  /*1c290*/  WARPSYNC.COLLECTIVE R3, `(.L_x_440) ;  /* 0x00000000030c7348 */ /* 0x000fea0003c00000 */
[----:B------:R-:W-:Y:S02]  /*1c2a0*/  ELECT P0, UR62, PT ;  /* 0x00000000003e782f */ /* 0x000fe40003800000 */
[----:B------:R-:W-:Y:S01]  /*1c2b0*/  MOV R3, UR62 ;  /* 0x0000003e00037c02 */ /* 0x000fe20008000f00 */
[----:B------:R-:W-:Y:S10]  /*1c2c0*/  ENDCOLLECTIVE ;  /* 0x000000000000791b */ /* 0x000ff40003800000 */
.L_x_440:
[----:B------:R-:W-:Y:S05]  /*1c2d0*/  BSYNC B0 ;  /* 0x0000000000007941 */ /* 0x000fea0003800000 */
.L_x_439:
[----:B------:R-:W-:Y:S05]  /*1c2e0*/  BRA `(.L_x_441) ;  /* 0xfffffffc00247947 */ /* 0x000fea000383ffff */
.L_x_433:
[----:B0-----:R0:W1:Y:S02]  /*1c2f0*/  SYNCS.PHASECHK.TRANS64.TRYWAIT P0, [R5+URZ], R2 ;  /* 0x00000002050075a7 */ /* 0x001064000800017f */
[----:B-1----:R-:W-:Y:S05]  /*1c300*/  @!P0 NANOSLEEP.SYNCS 0x989680 ;  /* 0x009896800000895d */ /* 0x002fea0003900000 */
[----:B------:R-:W1:Y:S02]  /*1c310*/  @!P0 SYNCS.PHASECHK.TRANS64 P0, [R5+URZ], R2 ;  /* 0x00000002050085a7 */ /* 0x000e64000800007f */
[----:B-1----:R-:W-:Y:S05]  /*1c320*/  @!P0 BRA `(.L_x_433) ;  /* 0xfffffffc00f08947 */ /* 0x002fea000383ffff */
[----:B------:R-:W-:Y:S05]  /*1c330*/  BRA `(.L_x_442) ;  /* 0xfffffffc004c7947 */ /* 0x000fea000383ffff */
.L_x_443:
[----:B------:R-:W-:-:S00]  /*1c340*/  BRA `(.L_x_443) ;  /* 0xfffffffc00fc7947 */ /* 0x000fc0000383ffff */
[----:B------:R-:W-:-:S00]  /*1c350*/  NOP ;  /* 0x0000000000007918 */ /* 0x000fc00000000000 */
        /* <DEDUP_REMOVED lines=10> */
.L_x_444:


//--------------------- .nv.shared._ZN7cutlass13device_kernelINS_4gemm6kernel13GemmUniversalIN4cute5tupleIJiiiiEEENS1_10collective13CollectiveMmaINS1_40MainloopSm90TmaGmmaWarpSpecializedSparseILi2ENS5_IJNS4_1CILi2EEENSA_ILi1EEESC_EEENS1_35KernelTmaWarpSpecializedCooperativeEEENS5_IJNSA_ILi256EEESG_NSA_ILi128EEEEEENS_10bfloat16_tENS5_IJNS4_6LayoutINS5_IJiNS5_IJSB_iEEEiEEENS5_IJlNS5_IJSC_SB_EEElEEEEENSK_INS5_IJNS5_IJNS5_IJNSA_ILi8EEESB_NSA_ILi4EEEEEEiEEENS5_IJNS5_IJNSA_ILi16EEESB_SR_EEEiEEEiEEENS5_IJNS5_IJNS5_IJSH_SU_NSA_ILi2048EEEEEENSA_ILi8192EEEEEENS5_IJNS5_IJSC_NSA_ILi1024EEENSA_ILi32EEEEEElEEElEEEEEEEESJ_NS5_IJlSC_lEEENS4_8TiledMMAINS4_8MMA_AtomIJNS4_4SM904GMMA6SPARSE29GMMA_64x256x32_F32BF16BF16_SSILNS1D_5MajorE0ELS1G_0ELNS1D_7ScaleInE1ELS1H_1ELNS1D_9SparseSelE0EEEEEENSK_ISD_NS5_IJSC_NSA_ILi0EEES1L_EEEEENS5_IJNS4_10UnderscoreES1O_S1O_EEEEENS4_13SM90_TMA_LOADENS4_14ComposedLayoutINS4_7SwizzleILi3ELi4ELi3EEENS4_25smem_sparse_ptr_flag_bitsILi2ELi16EEENSK_INS5_IJNS5_IJSC_SQ_EEENS5_IJSB_NSA_ILi64EEEEEEEEENS5_IJNS5_IJS1L_SH_EEESN_EEEEEEEvNS4_8identityENS4_23SM90_TMA_LOAD_MULTICASTENS1S_IS1U_NS4_18smem_ptr_flag_bitsILi16EEENSK_INS5_IJSQ_S1Y_EEENS5_IJS1Y_SC_EEEEEEEvS25_EENS_8epilogue10collective6detail29Sm90TmaWarpSpecializedAdapterINS2F_15DefaultEpilogueIfNS5_IJSC_llEEES2J_NS2E_6thread17LinearCombinationIfLi1EffLNS2K_9ScaleType4KindE0ELNS_15FloatRoundStyleE2EfEENS1_15EpilogueDefaultEEEEEvvEEEEvNT_6ParamsE --------------------------
	.section	.nv.shared._ZN7cutlass13device_kernelINS_4gemm6kernel13GemmUniversalIN4cute5tupleIJiiiiEEENS1_10collective13CollectiveMmaINS1_40MainloopSm90TmaGmmaWarpSpecializedSparseILi2ENS5_IJNS4_1CILi2EEENSA_ILi1EEESC_EEENS1_35KernelTmaWarpSpecializedCooperativeEEENS5_IJNSA_ILi256EEESG_NSA_ILi128EEEEEENS_10bfloat16_tENS5_IJNS4_6LayoutINS5_IJiNS5_IJSB_iEEEiEEENS5_IJlNS5_IJSC_SB_EEElEEEEENSK_INS5_IJNS5_IJNS5_IJNSA_ILi8EEESB_NSA_ILi4EEEEEEiEEENS5_IJNS5_IJNSA_ILi16EEESB_SR_EEEiEEEiEEENS5_IJNS5_IJNS5_IJSH_SU_NSA_ILi2048EEEEEENSA_ILi8192EEEEEENS5_IJNS5_IJSC_NSA_ILi1024EEENSA_ILi32EEEEEElEEElEEEEEEEESJ_NS5_IJlSC_lEEENS4_8TiledMMAINS4_8MMA_AtomIJNS4_4SM904GMMA6SPARSE29GMMA_64x256x32_F32BF16BF16_SSILNS1D_5MajorE0ELS1G_0ELNS1D_7ScaleInE1ELS1H_1ELNS1D_9SparseSelE0EEEEEENSK_ISD_NS5_IJSC_NSA_ILi0EEES1L_EEEEENS5_IJNS4_10UnderscoreES1O_S1O_EEEEENS4_13SM90_TMA_LOADENS4_14ComposedLayoutINS4_7SwizzleILi3ELi4ELi3EEENS4_25smem_sparse_ptr_flag_bitsILi2ELi16EEENSK_INS5_IJNS5_IJSC_SQ_EEENS5_IJSB_NSA_ILi64EEEEEEEEENS5_IJNS5_IJS1L_SH_EEESN_EEEEEEEvNS4_8identityENS4_23SM90_TMA_LOAD_MULTICASTENS1S_IS1U_NS4_18smem_ptr_flag_bitsILi16EEENSK_INS5_IJSQ_S1Y_EEENS5_IJS1Y_SC_EEEEEEEvS25_EENS_8epilogue10collective6detail29Sm90TmaWarpSpecializedAdapterINS2F_15DefaultEpilogueIfNS5_IJSC_llEEES2J_NS2E_6thread17LinearCombinationIfLi1EffLNS2K_9ScaleType4KindE0ELNS_15FloatRoundStyleE2EfEENS1_15EpilogueDefaultEEEEEvvEEEEvNT_6ParamsE,"aw",@nobits
	.sectionflags	@""
	.align	16
	.zero		1024


//--------------------- .nv.shared.reserved.0     --------------------------
	.section	.nv.shared.reserved.0,"aw",@nobits
	.weak		__nv_reservedSMEM_offset_0_alias
	.size		__nv_reservedSMEM_offset_0_alias, 0, 0
	.other		__nv_reservedSMEM_offset_0_alias,@"STO_CUDA_RESERVED_SHARED STV_DEFAULT"
__nv_reservedSMEM_offset_0_alias:
	.zero		0


//--------------------- .nv.global                --------------------------
	.section	.nv.global,"aw",@nobits
.nv.global:
	.type		_ZN39_INTERNAL_18a40a2c_4_k_cu_e2aef173_30784cute1_E,@object
	.size		_ZN39_INTERNAL_18a40a2c_4_k_cu_e2aef173_30784cute1_E,(_ZN39_INTERNAL_18a40a2c_4_k_cu_e2aef173_30784cuda3std3__45__cpo6cbeginE - _ZN39_INTERNAL_18a40a2c_4_k_cu_e2aef173_30784cute1_E)
_ZN39_INTERNAL_18a40a2c_4_k_cu_e2aef173_30784cute1_E:
	.zero		1
	.type		_ZN39_INTERNAL_18a40a2c_4_k_cu_e2aef173_30784cuda3std3__45__cpo6cbeginE,@object
	.size		_ZN39_INTERNAL_18a40a2c_4_k_cu_e2aef173_30784cuda3std3__45__cpo6cbeginE,(_ZN39_INTERNAL_18a40a2c_4_k_cu_e2aef173_30784cuda3std3__48in_placeE - _ZN39_INTERNAL_18a40a2c_4_k_cu_e2aef173_30784cuda3std3__45__cpo6cbeginE)
_ZN39_INTERNAL_18a40a2c_4_k_cu_e2aef173_30784cuda3std3__45__cpo6cbeginE:
	.zero		1
	.type		_ZN39_INTERNAL_18a40a2c_4_k_cu_e2aef173_30784cuda3std3__48in_placeE,@object
	.size		_ZN39_INTERNAL_18a40a2c_4_k_cu_e2aef173_30784cuda3std3__48in_placeE,(_ZN39_INTERNAL_18a40a2c_4_k_cu_e2aef173_30784cuda3std6ranges3__45__cpo9iter_moveE - _ZN39_INTERNAL_18a40a2c_4_k_cu_e2aef173_30784cuda3std3__48in_placeE)
_ZN39_INTERNAL_18a40a2c_4_k_cu_e2aef173_30784cuda3std3__48in_placeE:
	.zero		1
	.type		_ZN39_INTERNAL_18a40a2c_4_k_cu_e2aef173_30784cuda3std6ranges3__45__cpo9iter_moveE,@object
	.size		_ZN39_INTERNAL_18a40a2c_4_k_cu_e2aef173_30784cuda3std6ranges3__45__cpo9iter_moveE,(_ZN39_INTERNAL_18a40a2c_4_k_cu_e2aef173_30784cuda3std3__45__cpo5beginE - _ZN39_INTERNAL_18a40a2c_4_k_cu_e2aef173_30784cuda3std6ranges3__45__cpo9iter_moveE)
_ZN39_INTERNAL_18a40a2c_4_k_cu_e2aef173_30784cuda3std6ranges3__45__cpo9iter_moveE:
	.zero		1
	.type		_ZN39_INTERNAL_18a40a2c_4_k_cu_e2aef173_30784cuda3std3__45__cpo5beginE,@object
	.size		_ZN39_INTERNAL_18a40a2c_4_k_cu_e2aef173_30784cuda3std3__45__cpo5beginE,(_ZN39_INTERNAL_18a40a2c_4_k_cu_e2aef173_30784cuda3std3__441_GLOBAL__N__18a40a2c_4_k_cu_e2aef173_30786ignoreE - _ZN39_INTERNAL_18a40a2c_4_k_cu_e2aef173_30784cuda3std3__45__cpo5beginE)
_ZN39_INTERNAL_18a40a2c_4_k_cu_e2aef173_30784cuda3std3__45__cpo5beginE:
	.zero		1
	.type		_ZN39_INTERNAL_18a40a2c_4_k_cu_e2aef173_30784cuda3std3__441_GLOBAL__N__18a40a2c_4_k_cu_e2aef173_30786ignoreE,@object
	.size		_ZN39_INTERNAL_18a40a2c_4_k_cu_e2aef173_30784cuda3std3__441_GLOBAL__N__18a40a2c_4_k_cu_e2aef173_30786ignoreE,(_ZN39_INTERNAL_18a40a2c_4_k_cu_e2aef173_30784cute7productE - _ZN39_INTERNAL_18a40a2c_4_k_cu_e2aef173_30784cuda3std3__441_GLOBAL__N__18a40a2c_4_k_cu_e2aef173_30786ignoreE)
_ZN39_INTERNAL_18a40a2c_4_k_cu_e2aef173_30784cuda3std3__441_GLOBAL__N__18a40a2c_4_k_cu_e2aef173_30786ignoreE:
	.zero		1
	.type		_ZN39_INTERNAL_18a40a2c_4_k_cu_e2aef173_30784cute7productE,@object
	.size		_ZN39_INTERNAL_18a40a2c_4_k_cu_e2aef173_30784cute7productE,(_ZN39_INTERNAL_18a40a2c_4_k_cu_e2aef173_30784cuda3std3__45__cpo3endE - _ZN39_INTERNAL_18a40a2c_4_k_cu_e2aef173_30784cute7productE)
_ZN39_INTERNAL_18a40a2c_4_k_cu_e2aef173_30784cute7productE:
	.zero		1
	.type		_ZN39_INTERNAL_18a40a2c_4_k_cu_e2aef173_30784cuda3std3__45__cpo3endE,@object
	.size		_ZN39_INTERNAL_18a40a2c_4_k_cu_e2aef173_30784cuda3std3__45__cpo3endE,(_ZN39_INTERNAL_18a40a2c_4_k_cu_e2aef173_30784cuda3std3__419piecewise_constructE - _ZN39_INTERNAL_18a40a2c_4_k_cu_e2aef173_30784cuda3std3__45__cpo3endE)
_ZN39_INTERNAL_18a40a2c_4_k_cu_e2aef173_30784cuda3std3__45__cpo3endE:
	.zero		1
	.type		_ZN39_INTERNAL_18a40a2c_4_k_cu_e2aef173_30784cuda3std3__419piecewise_constructE,@object
	.size		_ZN39_INTERNAL_18a40a2c_4_k_cu_e2aef173_30784cuda3std3__419piecewise_constructE,(_ZN39_INTERNAL_18a40a2c_4_k_cu_e2aef173_30784cuda3std3__45__cpo4cendE - _ZN39_INTERNAL_18a40a2c_4_k_cu_e2aef173_30784cuda3std3__419piecewise_constructE)
_ZN39_INTERNAL_18a40a2c_4_k_cu_e2aef173_30784cuda3std3__419piecewise_constructE:
	.zero		1
	.type		_ZN39_INTERNAL_18a40a2c_4_k_cu_e2aef173_30784cuda3std3__45__cpo4cendE,@object
	.size		_ZN39_INTERNAL_18a40a2c_4_k_cu_e2aef173_30784cuda3std3__45__cpo4cendE,(_ZN39_INTERNAL_18a40a2c_4_k_cu_e2aef173_30784cuda3std6ranges3__45__cpo4swapE - _ZN39_INTERNAL_18a40a2c_4_k_cu_e2aef173_30784cuda3std3__45__cpo4cendE)
_ZN39_INTERNAL_18a40a2c_4_k_cu_e2aef173_30784cuda3std3__45__cpo4cendE:
	.zero		1
	.type		_ZN39_INTERNAL_18a40a2c_4_k_cu_e2aef173_30784cuda3std6ranges3__45__cpo4swapE,@object
	.size		_ZN39_INTERNAL_18a40a2c_4_k_cu_e2aef173_30784cuda3std6ranges3__45__cpo4swapE,(.L_7 - _ZN39_INTERNAL_18a40a2c_4_k_cu_e2aef173_30784cuda3std6ranges3__45__cpo4swapE)
_ZN39_INTERNAL_18a40a2c_4_k_cu_e2aef173_30784cuda3std6ranges3__45__cpo4swapE:
	.zero		1
.L_7:


//--------------------- .nv.constant0._ZN7cutlass13device_kernelINS_4gemm6kernel13GemmUniversalIN4cute5tupleIJiiiiEEENS1_10collective13CollectiveMmaINS1_40MainloopSm90TmaGmmaWarpSpecializedSparseILi2ENS5_IJNS4_1CILi2EEENSA_ILi1EEESC_EEENS1_35KernelTmaWarpSpecializedCooperativeEEENS5_IJNSA_ILi256EEESG_NSA_ILi128EEEEEENS_10bfloat16_tENS5_IJNS4_6LayoutINS5_IJiNS5_IJSB_iEEEiEEENS5_IJlNS5_IJSC_SB_EEElEEEEENSK_INS5_IJNS5_IJNS5_IJNSA_ILi8EEESB_NSA_ILi4EEEEEEiEEENS5_IJNS5_IJNSA_ILi16EEESB_SR_EEEiEEEiEEENS5_IJNS5_IJNS5_IJSH_SU_NSA_ILi2048EEEEEENSA_ILi8192EEEEEENS5_IJNS5_IJSC_NSA_ILi1024EEENSA_ILi32EEEEEElEEElEEEEEEEESJ_NS5_IJlSC_lEEENS4_8TiledMMAINS4_8MMA_AtomIJNS4_4SM904GMMA6SPARSE29GMMA_64x256x32_F32BF16BF16_SSILNS1D_5MajorE0ELS1G_0ELNS1D_7ScaleInE1ELS1H_1ELNS1D_9SparseSelE0EEEEEENSK_ISD_NS5_IJSC_NSA_ILi0EEES1L_EEEEENS5_IJNS4_10UnderscoreES1O_S1O_EEEEENS4_13SM90_TMA_LOADENS4_14ComposedLayoutINS4_7SwizzleILi3ELi4ELi3EEENS4_25smem_sparse_ptr_flag_bitsILi2ELi16EEENSK_INS5_IJNS5_IJSC_SQ_EEENS5_IJSB_NSA_ILi64EEEEEEEEENS5_IJNS5_IJS1L_SH_EEESN_EEEEEEEvNS4_8identityENS4_23SM90_TMA_LOAD_MULTICASTENS1S_IS1U_NS4_18smem_ptr_flag_bitsILi16EEENSK_INS5_IJSQ_S1Y_EEENS5_IJS1Y_SC_EEEEEEEvS25_EENS_8epilogue10collective6detail29Sm90TmaWarpSpecializedAdapterINS2F_15DefaultEpilogueIfNS5_IJSC_llEEES2J_NS2E_6thread17LinearCombinationIfLi1EffLNS2K_9ScaleType4KindE0ELNS_15FloatRoundStyleE2EfEENS1_15EpilogueDefaultEEEEEvvEEEEvNT_6ParamsE --------------------------
	.section	.nv.constant0._ZN7cutlass13device_kernelINS_4gemm6kernel13GemmUniversalIN4cute5tupleIJiiiiEEENS1_10collective13CollectiveMmaINS1_40MainloopSm90TmaGmmaWarpSpecializedSparseILi2ENS5_IJNS4_1CILi2EEENSA_ILi1EEESC_EEENS1_35KernelTmaWarpSpecializedCooperativeEEENS5_IJNSA_ILi256EEESG_NSA_ILi128EEEEEENS_10bfloat16_tENS5_IJNS4_6LayoutINS5_IJiNS5_IJSB_iEEEiEEENS5_IJlNS5_IJSC_SB_EEElEEEEENSK_INS5_IJNS5_IJNS5_IJNSA_ILi8EEESB_NSA_ILi4EEEEEEiEEENS5_IJNS5_IJNSA_ILi16EEESB_SR_EEEiEEEiEEENS5_IJNS5_IJNS5_IJSH_SU_NSA_ILi2048EEEEEENSA_ILi8192EEEEEENS5_IJNS5_IJSC_NSA_ILi1024EEENSA_ILi32EEEEEElEEElEEEEEEEESJ_NS5_IJlSC_lEEENS4_8TiledMMAINS4_8MMA_AtomIJNS4_4SM904GMMA6SPARSE29GMMA_64x256x32_F32BF16BF16_SSILNS1D_5MajorE0ELS1G_0ELNS1D_7ScaleInE1ELS1H_1ELNS1D_9SparseSelE0EEEEEENSK_ISD_NS5_IJSC_NSA_ILi0EEES1L_EEEEENS5_IJNS4_10UnderscoreES1O_S1O_EEEEENS4_13SM90_TMA_LOADENS4_14ComposedLayoutINS4_7SwizzleILi3ELi4ELi3EEENS4_25smem_sparse_ptr_flag_bitsILi2ELi16EEENSK_INS5_IJNS5_IJSC_SQ_EEENS5_IJSB_NSA_ILi64EEEEEEEEENS5_IJNS5_IJS1L_SH_EEESN_EEEEEEEvNS4_8identityENS4_23SM90_TMA_LOAD_MULTICASTENS1S_IS1U_NS4_18smem_ptr_flag_bitsILi16EEENSK_INS5_IJSQ_S1Y_EEENS5_IJS1Y_SC_EEEEEEEvS25_EENS_8epilogue10collective6detail29Sm90TmaWarpSpecializedAdapterINS2F_15DefaultEpilogueIfNS5_IJSC_llEEES2J_NS2E_6thread17LinearCombinationIfLi1EffLNS2K_9ScaleType4KindE0ELNS_15FloatRoundStyleE2EfEENS1_15EpilogueDefaultEEEEEvvEEEEvNT_6ParamsE,"a",@progbits
	.sectionflags	@""
	.align	4
.nv.constant0._ZN7cutlass13device_kernelINS_4gemm6kernel13GemmUniversalIN4cute5tupleIJiiiiEEENS1_10collective13CollectiveMmaINS1_40MainloopSm90TmaGmmaWarpSpecializedSparseILi2ENS5_IJNS4_1CILi2EEENSA_ILi1EEESC_EEENS1_35KernelTmaWarpSpecializedCooperativeEEENS5_IJNSA_ILi256EEESG_NSA_ILi128EEEEEENS_10bfloat16_tENS5_IJNS4_6LayoutINS5_IJiNS5_IJSB_iEEEiEEENS5_IJlNS5_IJSC_SB_EEElEEEEENSK_INS5_IJNS5_IJNS5_IJNSA_ILi8EEESB_NSA_ILi4EEEEEEiEEENS5_IJNS5_IJNSA_ILi16EEESB_SR_EEEiEEEiEEENS5_IJNS5_IJNS5_IJSH_SU_NSA_ILi2048EEEEEENSA_ILi8192EEEEEENS5_IJNS5_IJSC_NSA_ILi1024EEENSA_ILi32EEEEEElEEElEEEEEEEESJ_NS5_IJlSC_lEEENS4_8TiledMMAINS4_8MMA_AtomIJNS4_4SM904GMMA6SPARSE29GMMA_64x256x32_F32BF16BF16_SSILNS1D_5MajorE0ELS1G_0ELNS1D_7ScaleInE1ELS1H_1ELNS1D_9SparseSelE0EEEEEENSK_ISD_NS5_IJSC_NSA_ILi0EEES1L_EEEEENS5_IJNS4_10UnderscoreES1O_S1O_EEEEENS4_13SM90_TMA_LOADENS4_14ComposedLayoutINS4_7SwizzleILi3ELi4ELi3EEENS4_25smem_sparse_ptr_flag_bitsILi2ELi16EEENSK_INS5_IJNS5_IJSC_SQ_EEENS5_IJSB_NSA_ILi64EEEEEEEEENS5_IJNS5_IJS1L_SH_EEESN_EEEEEEEvNS4_8identityENS4_23SM90_TMA_LOAD_MULTICASTENS1S_IS1U_NS4_18smem_ptr_flag_bitsILi16EEENSK_INS5_IJSQ_S1Y_EEENS5_IJS1Y_SC_EEEEEEEvS25_EENS_8epilogue10collective6detail29Sm90TmaWarpSpecializedAdapterINS2F_15DefaultEpilogueIfNS5_IJSC_llEEES2J_NS2E_6thread17LinearCombinationIfLi1EffLNS2K_9ScaleType4KindE0ELNS_15FloatRoundStyleE2EfEENS1_15EpilogueDefaultEEEEEvvEEEEvNT_6ParamsE:
	.zero		1920


//--------------------- SYMBOLS --------------------------

	.type		.nv.reservedSmem.offset0,@object
	.size		.nv.reservedSmem.offset0,0x4
